def matmul_kernel(
    a_ptr,
    b_ptr,
    c_ptr,
    M,
    N,
    K,
    stride_am,
    stride_ak,
    stride_bk,
    stride_bn,
    stride_cm,
    stride_cn,
    BLOCK_M: tl.constexpr,
    BLOCK_N: tl.constexpr,
    BLOCK_K: tl.constexpr,
    GROUP_M: tl.constexpr,
):
    pid = tl.program_id(axis=0)
    num_pid_m = tl.cdiv(M, BLOCK_M)
    num_pid_n = tl.cdiv(N, BLOCK_N)
    num_pid_in_group = GROUP_M * num_pid_n
    group_id = pid // num_pid_in_group
    first_pid_m = group_id * GROUP_M
    group_size_m = min(num_pid_m - first_pid_m, GROUP_M)
    pid_m = first_pid_m + ((pid % num_pid_in_group) % group_size_m)
    pid_n = (pid % num_pid_in_group) // group_size_m

    offs_am = (pid_m * BLOCK_M + tl.arange(0, BLOCK_M)) % M
    offs_bn = (pid_n * BLOCK_N + tl.arange(0, BLOCK_N)) % N
    offs_k = tl.arange(0, BLOCK_K)
    a_ptrs = a_ptr + offs_am[:, None] * stride_am + offs_k[None, :] * stride_ak
    b_ptrs = b_ptr + offs_k[:, None] * stride_bk + offs_bn[None, :] * stride_bn

    acc = tl.zeros((BLOCK_M, BLOCK_N), dtype=tl.float32)
    for kk in range(0, tl.cdiv(K, BLOCK_K)):
        a = tl.load(a_ptrs, mask=offs_k[None, :] < K - kk * BLOCK_K, other=0.0)
        b = tl.load(b_ptrs, mask=offs_k[:, None] < K - kk * BLOCK_K, other=0.0)
        acc = tl.dot(a, b, acc)
        a_ptrs += BLOCK_K * stride_ak
        b_ptrs += BLOCK_K * stride_bk

    c = acc.to(c_ptr.dtype.element_ty)
    offs_cm = pid_m * BLOCK_M + tl.arange(0, BLOCK_M)
    offs_cn = pid_n * BLOCK_N + tl.arange(0, BLOCK_N)
    c_ptrs = c_ptr + offs_cm[:, None] * stride_cm + offs_cn[None, :] * stride_cn
    mask = (offs_cm[:, None] < M) & (offs_cn[None, :] < N)
    tl.store(c_ptrs, c, mask=mask)

# config = {"BLOCK_K": 64, "BLOCK_M": 512, "BLOCK_N": 16, "GROUP_M": 8, "arch": "sm_100", "dtype": "fp16", "num_ctas": 1, "num_stages": 2, "num_warps": 4}
# arch = sm_100


// ===== COMPILED SASS (sm_100a) =====

	.target	sm_100a

	.elftype	@"ET_EXEC"


//--------------------- .note.nv.tkinfo           --------------------------
	.section	.note.nv.tkinfo,"",@"SHT_NOTE"
	.sectionflags	@"SHF_NOTE_NV_TKINFO"
	.tkinfo
        /*0018*/ 	.word	0x00000081
        /*0030*/ 	.string	""
        /*0030*/ 	.string	"ptxas-blackwell"
        /*0030*/ 	.string	"Cuda compilation tools, release 12.9, V12.9.86"
        /*0030*/ 	.string	"Build cuda_12.9.r12.9/compiler.36037853_0"
        /*0030*/ 	.string	"-v  -suppress-debug-info  -lineinfo  -arch sm_100a "



//--------------------- .note.nv.cuver            --------------------------
	.section	.note.nv.cuver,"",@"SHT_NOTE"
	.sectionflags	@"SHF_NOTE_NV_CUVER"
        /*0018*/ 	.short	0x0001
        /*001a*/ 	.short	0x0064
        /*001c*/ 	.short	0x0001
        /*001e*/ 	.short	0x0000
        /*0020*/ 	.short	0x0001
        /*0022*/ 	.short	0x0000


//--------------------- .nv.info                  --------------------------
	.section	.nv.info,"",@"SHT_CUDA_INFO"
	.align	4


	//----- nvinfo : EIATTR_REGCOUNT
	.align		4
        /*0000*/ 	.byte	0x04, 0x2f
        /*0002*/ 	.short	(.L_4 - .L_3)
	.align		4
.L_3:
        /*0004*/ 	.word	index@(matmul_kernel)
        /*0008*/ 	.word	0x00000060


	//----- nvinfo : EIATTR_FRAME_SIZE
	.align		4
.L_4:
        /*000c*/ 	.byte	0x04, 0x11
        /*000e*/ 	.short	(.L_6 - .L_5)
	.align		4
.L_5:
        /*0010*/ 	.word	index@($__internal_2_$__cuda_sm10x_tcgen05_guardrail_trap_unallocated_columns_being_dealloced)
        /*0014*/ 	.word	0x00001328


	//----- nvinfo : EIATTR_FRAME_SIZE
	.align		4
.L_6:
        /*0018*/ 	.byte	0x04, 0x11
        /*001a*/ 	.short	(.L_8 - .L_7)
	.align		4
.L_7:
        /*001c*/ 	.word	index@($__internal_1_$__cuda_sm10x_tcgen05_guardrail_trap_phase_invalid_during_alloc)
        /*0020*/ 	.word	0x00001328


	//----- nvinfo : EIATTR_FRAME_SIZE
	.align		4
.L_8:
        /*0024*/ 	.byte	0x04, 0x11
        /*0026*/ 	.short	(.L_10 - .L_9)
	.align		4
.L_9:
        /*0028*/ 	.word	index@($__internal_0_$__cuda_sm10x_tcgen05_guardrail_trap_col_being_dealloced_not_returned_by_alloc)
        /*002c*/ 	.word	0x00001328


	//----- nvinfo : EIATTR_FRAME_SIZE
	.align		4
.L_10:
        /*0030*/ 	.byte	0x04, 0x11
        /*0032*/ 	.short	(.L_12 - .L_11)
	.align		4
.L_11:
        /*0034*/ 	.word	index@(matmul_kernel)
        /*0038*/ 	.word	0x00001328


	//----- nvinfo : EIATTR_MIN_STACK_SIZE
	.align		4
.L_12:
        /*003c*/ 	.byte	0x04, 0x12
        /*003e*/ 	.short	(.L_14 - .L_13)
	.align		4
.L_13:
        /*0040*/ 	.word	index@(matmul_kernel)
        /*0044*/ 	.word	0x00001328
.L_14:


//--------------------- .nv.info.matmul_kernel    --------------------------
	.section	.nv.info.matmul_kernel,"",@"SHT_CUDA_INFO"
	.sectionflags	@""
	.align	4


	//----- nvinfo : EIATTR_CUDA_API_VERSION
	.align		4
        /*0000*/ 	.byte	0x04, 0x37
        /*0002*/ 	.short	(.L_16 - .L_15)
.L_15:
        /*0004*/ 	.word	0x00000081


	//----- nvinfo : EIATTR_KPARAM_INFO
	.align		4
.L_16:
        /*0008*/ 	.byte	0x04, 0x17
        /*000a*/ 	.short	(.L_18 - .L_17)
.L_17:
        /*000c*/ 	.word	0x00000000
        /*0010*/ 	.short	0x000d
        /*0012*/ 	.short	0x0048
        /*0014*/ 	.byte	0x00, 0xf4, 0x21, 0x00


	//----- nvinfo : EIATTR_KPARAM_INFO
	.align		4
.L_18:
        /*0018*/ 	.byte	0x04, 0x17
        /*001a*/ 	.short	(.L_20 - .L_19)
.L_19:
        /*001c*/ 	.word	0x00000000
        /*0020*/ 	.short	0x000c
        /*0022*/ 	.short	0x0040
        /*0024*/ 	.byte	0x00, 0xf4, 0x21, 0x00


	//----- nvinfo : EIATTR_KPARAM_INFO
	.align		4
.L_20:
        /*0028*/ 	.byte	0x04, 0x17
        /*002a*/ 	.short	(.L_22 - .L_21)
.L_21:
        /*002c*/ 	.word	0x00000000
        /*0030*/ 	.short	0x000b
        /*0032*/ 	.short	0x0038
        /*0034*/ 	.byte	0x00, 0xf0, 0x11, 0x00


	//----- nvinfo : EIATTR_KPARAM_INFO
	.align		4
.L_22:
        /*0038*/ 	.byte	0x04, 0x17
        /*003a*/ 	.short	(.L_24 - .L_23)
.L_23:
        /*003c*/ 	.word	0x00000000
        /*0040*/ 	.short	0x000a
        /*0042*/ 	.short	0x0034
        /*0044*/ 	.byte	0x00, 0xf0, 0x11, 0x00


	//----- nvinfo : EIATTR_KPARAM_INFO
	.align		4
.L_24:
        /*0048*/ 	.byte	0x04, 0x17
        /*004a*/ 	.short	(.L_26 - .L_25)
.L_25:
        /*004c*/ 	.word	0x00000000
        /*0050*/ 	.short	0x0009
        /*0052*/ 	.short	0x0030
        /*0054*/ 	.byte	0x00, 0xf0, 0x11, 0x00


	//----- nvinfo : EIATTR_KPARAM_INFO
	.align		4
.L_26:
        /*0058*/ 	.byte	0x04, 0x17
        /*005a*/ 	.short	(.L_28 - .L_27)
.L_27:
        /*005c*/ 	.word	0x00000000
        /*0060*/ 	.short	0x0008
        /*0062*/ 	.short	0x002c
        /*0064*/ 	.byte	0x00, 0xf0, 0x11, 0x00


	//----- nvinfo : EIATTR_KPARAM_INFO
	.align		4
.L_28:
        /*0068*/ 	.byte	0x04, 0x17
        /*006a*/ 	.short	(.L_30 - .L_29)
.L_29:
        /*006c*/ 	.word	0x00000000
        /*0070*/ 	.short	0x0007
        /*0072*/ 	.short	0x0028
        /*0074*/ 	.byte	0x00, 0xf0, 0x11, 0x00


	//----- nvinfo : EIATTR_KPARAM_INFO
	.align		4
.L_30:
        /*0078*/ 	.byte	0x04, 0x17
        /*007a*/ 	.short	(.L_32 - .L_31)
.L_31:
        /*007c*/ 	.word	0x00000000
        /*0080*/ 	.short	0x0006
        /*0082*/ 	.short	0x0024
        /*0084*/ 	.byte	0x00, 0xf0, 0x11, 0x00


	//----- nvinfo : EIATTR_KPARAM_INFO
	.align		4
.L_32:
        /*0088*/ 	.byte	0x04, 0x17
        /*008a*/ 	.short	(.L_34 - .L_33)
.L_33:
        /*008c*/ 	.word	0x00000000
        /*0090*/ 	.short	0x0005
        /*0092*/ 	.short	0x0020
        /*0094*/ 	.byte	0x00, 0xf0, 0x11, 0x00


	//----- nvinfo : EIATTR_KPARAM_INFO
	.align		4
.L_34:
        /*0098*/ 	.byte	0x04, 0x17
        /*009a*/ 	.short	(.L_36 - .L_35)
.L_35:
        /*009c*/ 	.word	0x00000000
        /*00a0*/ 	.short	0x0004
        /*00a2*/ 	.short	0x001c
        /*00a4*/ 	.byte	0x00, 0xf0, 0x11, 0x00


	//----- nvinfo : EIATTR_KPARAM_INFO
	.align		4
.L_36:
        /*00a8*/ 	.byte	0x04, 0x17
        /*00aa*/ 	.short	(.L_38 - .L_37)
.L_37:
        /*00ac*/ 	.word	0x00000000
        /*00b0*/ 	.short	0x0003
        /*00b2*/ 	.short	0x0018
        /*00b4*/ 	.byte	0x00, 0xf0, 0x11, 0x00


	//----- nvinfo : EIATTR_KPARAM_INFO
	.align		4
.L_38:
        /*00b8*/ 	.byte	0x04, 0x17
        /*00ba*/ 	.short	(.L_40 - .L_39)
.L_39:
        /*00bc*/ 	.word	0x00000000
        /*00c0*/ 	.short	0x0002
        /*00c2*/ 	.short	0x0010
        /*00c4*/ 	.byte	0x00, 0xf4, 0x21, 0x00


	//----- nvinfo : EIATTR_KPARAM_INFO
	.align		4
.L_40:
        /*00c8*/ 	.byte	0x04, 0x17
        /*00ca*/ 	.short	(.L_42 - .L_41)
.L_41:
        /*00cc*/ 	.word	0x00000000
        /*00d0*/ 	.short	0x0001
        /*00d2*/ 	.short	0x0008
        /*00d4*/ 	.byte	0x00, 0xf4, 0x21, 0x00


	//----- nvinfo : EIATTR_KPARAM_INFO
	.align		4
.L_42:
        /*00d8*/ 	.byte	0x04, 0x17
        /*00da*/ 	.short	(.L_44 - .L_43)
.L_43:
        /*00dc*/ 	.word	0x00000000
        /*00e0*/ 	.short	0x0000
        /*00e2*/ 	.short	0x0000
        /*00e4*/ 	.byte	0x00, 0xf4, 0x21, 0x00


	//----- nvinfo : EIATTR_AT_ENTRY_FRAGMENTS
	.align		4
.L_44:
        /*00e8*/ 	.byte	0x04, 0x4f
        /*00ea*/ 	.short	(.L_46 - .L_45)


	//   ....[0]....
.L_45:
        /*00ec*/ 	.word	0x00000004


	//----- nvinfo : EIATTR_RESERVED_SMEM_USED
	.align		4
.L_46:
        /*00f0*/ 	.byte	0x01, 0x41
	.zero		2


	//----- nvinfo : EIATTR_SPARSE_MMA_MASK
	.align		4
        /*00f4*/ 	.byte	0x03, 0x50
        /*00f6*/ 	.short	0x0000


	//----- nvinfo : EIATTR_TCGEN05_1CTA_USED
	.align		4
        /*00f8*/ 	.byte	0x01, 0x51
	.zero		2


	//----- nvinfo : EIATTR_MAXREG_COUNT
	.align		4
        /*00fc*/ 	.byte	0x03, 0x1b
        /*00fe*/ 	.short	0x00ff


	//----- nvinfo : EIATTR_NUM_BARRIERS
	.align		4
        /*0100*/ 	.byte	0x02, 0x4c
        /*0102*/ 	.byte	0x01
	.zero		1


	//----- nvinfo : EIATTR_ANNOTATIONS
	.align		4
        /*0104*/ 	.byte	0x04, 0x55
        /*0106*/ 	.short	(.L_48 - .L_47)


	//   ....[0]....
.L_47:
        /*0108*/ 	.word	0x00000001
        /*010c*/ 	.byte	0xd0, 0x03, 0x00, 0x00, 0x01, 0x00, 0x00, 0x00, 0xe0, 0x08, 0x00, 0x00, 0x01, 0x00, 0x00, 0x00
        /* <DEDUP_REMOVED lines=1732> */
        /*6d5c*/ 	.byte	0x40, 0xbd, 0x01, 0x00


	//----- nvinfo : EIATTR_INT_WARP_WIDE_INSTR_OFFSETS
	.align		4
.L_48:
        /*6d60*/ 	.byte	0x04, 0x31
        /*6d62*/ 	.short	(.L_50 - .L_49)


	//   ....[0]....
.L_49:
        /*6d64*/ 	.word	0x00000e70


	//   ....[1]....
        /*6d68*/ 	.word	0x00000f40


	//   ....[2]....
        /*6d6c*/ 	.word	0x00004f60


	//   ....[3]....
        /*6d70*/ 	.word	0x0001d340


	//   ....[4]....
        /*6d74*/ 	.word	0x0001d390


	//----- nvinfo : EIATTR_COOP_GROUP_MASK_REGIDS
	.align		4
.L_50:
        /*6d78*/ 	.byte	0x04, 0x29
        /*6d7a*/ 	.short	(.L_52 - .L_51)


	//   ....[0]....
.L_51:
        /*6d7c*/ 	.word	0xffffffff


	//   ....[1]....
        /*6d80*/ 	.word	0xffffffff


	//   ....[2]....
        /*6d84*/ 	.word	0xffffffff


	//   ....[3]....
        /*6d88*/ 	.word	0xffffffff


	//----- nvinfo : EIATTR_COOP_GROUP_INSTR_OFFSETS
	.align		4
.L_52:
        /*6d8c*/ 	.byte	0x04, 0x28
        /*6d8e*/ 	.short	(.L_54 - .L_53)


	//   ....[0]....
.L_53:
        /*6d90*/ 	.word	0x00000070


	//   ....[1]....
        /*6d94*/ 	.word	0x00000330


	//   ....[2]....
        /*6d98*/ 	.word	0x0001d1d0


	//   ....[3]....
        /*6d9c*/ 	.word	0x0001d440


	//----- nvinfo : EIATTR_VRC_CTA_INIT_COUNT
	.align		4
.L_54:
        /*6da0*/ 	.byte	0x02, 0x4a
        /*6da2*/ 	.byte	0x80
	.zero		1


	//----- nvinfo : EIATTR_MBARRIER_INSTR_OFFSETS
	.align		4
        /*6da4*/ 	.byte	0x04, 0x39
        /*6da6*/ 	.short	(.L_56 - .L_55)


	//   ....[0]....
.L_55:
        /*6da8*/ 	.word	0x00001010
        /*6dac*/ 	.word	0x000000ff
        /*6db0*/ 	.word	0x00000000
        /*6db4*/ 	.short	0x0100
        /*6db6*/ 	.byte	0x07
	.zero		1


	//   ....[1]....
        /*6db8*/ 	.word	0x00004fa0
        /*6dbc*/ 	.word	0x000000ff
        /*6dc0*/ 	.word	0x00021008
        /*6dc4*/ 	.short	0x0100
        /*6dc6*/ 	.byte	0x04
	.zero		1


	//   ....[2]....
        /*6dc8*/ 	.word	0x0000ed00
        /*6dcc*/ 	.word	0x000000ff
        /*6dd0*/ 	.word	0x00000000
        /*6dd4*/ 	.short	0x010a
        /*6dd6*/ 	.byte	0x07
	.zero		1


	//   ....[3]....
        /*6dd8*/ 	.word	0x0001bce0
        /*6ddc*/ 	.word	0x000000ff
        /*6de0*/ 	.word	0x00000000
        /*6de4*/ 	.short	0x010a
        /*6de6*/ 	.byte	0x07
	.zero		1


	//   ....[4]....
        /*6de8*/ 	.word	0x0001bd60
        /*6dec*/ 	.word	0x000000ff
        /*6df0*/ 	.word	0x00021000
        /*6df4*/ 	.short	0x0108
        /*6df6*/ 	.byte	0x04
	.zero		1


	//   ....[5]....
        /*6df8*/ 	.word	0x0001bda0
        /*6dfc*/ 	.word	0x000000ff
        /*6e00*/ 	.word	0x00021008
        /*6e04*/ 	.short	0x0108
        /*6e06*/ 	.byte	0x04
	.zero		1


	//   ....[6]....
        /*6e08*/ 	.word	0x0001d460
        /*6e0c*/ 	.word	0x000000ff
        /*6e10*/ 	.word	0x00000000
        /*6e14*/ 	.short	0x010a
        /*6e16*/ 	.byte	0x07
	.zero		1


	//   ....[7]....
        /*6e18*/ 	.word	0x0001d490
        /*6e1c*/ 	.word	0x000000ff
        /*6e20*/ 	.word	0x00000000
        /*6e24*/ 	.short	0x010a
        /*6e26*/ 	.byte	0x07
	.zero		1


	//----- nvinfo : EIATTR_NUM_MBARRIERS
	.align		4
.L_56:
        /*6e28*/ 	.byte	0x03, 0x38
        /*6e2a*/ 	.short	0x0002


	//----- nvinfo : EIATTR_EXIT_INSTR_OFFSETS
	.align		4
        /*6e2c*/ 	.byte	0x04, 0x1c
        /*6e2e*/ 	.short	(.L_58 - .L_57)


	//   ....[0]....
.L_57:
        /*6e30*/ 	.word	0x0001d450


	//----- nvinfo : EIATTR_REQNTID
	.align		4
.L_58:
        /*6e34*/ 	.byte	0x04, 0x10
        /*6e36*/ 	.short	(.L_60 - .L_59)
.L_59:
        /*6e38*/ 	.word	0x00000080
        /*6e3c*/ 	.word	0x00000001
        /*6e40*/ 	.word	0x00000001


	//----- nvinfo : EIATTR_CRS_STACK_SIZE
	.align		4
.L_60:
        /*6e44*/ 	.byte	0x04, 0x1e
        /*6e46*/ 	.short	(.L_62 - .L_61)
.L_61:
        /*6e48*/ 	.word	0x00000000


	//----- nvinfo : EIATTR_CBANK_PARAM_SIZE
	.align		4
.L_62:
        /*6e4c*/ 	.byte	0x03, 0x19
        /*6e4e*/ 	.short	0x0050


	//----- nvinfo : EIATTR_PARAM_CBANK
	.align		4
        /*6e50*/ 	.byte	0x04, 0x0a
        /*6e52*/ 	.short	(.L_64 - .L_63)
	.align		4
.L_63:
        /*6e54*/ 	.word	index@(.nv.constant0.matmul_kernel)
        /*6e58*/ 	.short	0x0380
        /*6e5a*/ 	.short	0x0050


	//----- nvinfo : EIATTR_SW_WAR
	.align		4
.L_64:
        /*6e5c*/ 	.byte	0x04, 0x36
        /*6e5e*/ 	.short	(.L_66 - .L_65)
.L_65:
        /*6e60*/ 	.word	0x00000008
.L_66:


//--------------------- .nv.compat                --------------------------
	.section	.nv.compat,"",@"SHT_CUDA_COMPAT_INFO"
	.align	4
        /*0000*/ 	.byte	0x02, 0x02, 0x02, 0x00, 0x02, 0x05, 0x05, 0x00, 0x02, 0x03, 0x00, 0x00, 0x02, 0x06, 0x01, 0x00


//--------------------- .nv.callgraph             --------------------------
	.section	.nv.callgraph,"",@"SHT_CUDA_CALLGRAPH"
	.align	4
	.sectionentsize	8
	.align		4
        /*0000*/ 	.word	0x00000000
	.align		4
        /*0004*/ 	.word	0xffffffff
	.align		4
        /*0008*/ 	.word	0x00000000
	.align		4
        /*000c*/ 	.word	0xfffffffe
	.align		4
        /*0010*/ 	.word	0x00000000
	.align		4
        /*0014*/ 	.word	0xfffffffd
	.align		4
        /*0018*/ 	.word	0x00000000
	.align		4
        /*001c*/ 	.word	0xfffffffc


//--------------------- .text.matmul_kernel       --------------------------
	.section	.text.matmul_kernel,"ax",@progbits
	.align	128
        .global         matmul_kernel
        .type           matmul_kernel,@function
        .size           matmul_kernel,(.L_x_20 - matmul_kernel)
        .other          matmul_kernel,@"STO_CUDA_ENTRY STV_DEFAULT"
matmul_kernel:
.text.matmul_kernel:
[----:B------:R-:W0:Y:S01]  /*0000*/  LDC R1, c[0x0][0x37c] ;  /* 0x0000df00ff017b82 */ /* 0x000e220000000800 */
[----:B------:R-:W1:Y:S01]  /*0010*/  S2R R0, SR_TID.X ;  /* 0x0000000000007919 */ /* 0x000e620000002100 */
[----:B0-----:R-:W-:Y:S01]  /*0020*/  VIADD R1, R1, 0xffffecd8 ;  /* 0xffffecd801017836 */ /* 0x001fe20000000000 */
[----:B-1----:R-:W-:-:S13]  /*0030*/  ISETP.GE.U32.AND P0, PT, R0, 0x20, PT ;  /* 0x000000200000780c */ /* 0x002fda0003f06070 */
[----:B------:R-:W-:Y:S02]  /*0040*/  VOTEU.ANY UP0, P0 ;  /* 0x0000000000ff7886 */ /* 0x000fe40000000100 */
[----:B------:R-:W-:Y:S05]  /*0050*/  BRA.U UP0, `(.L_x_0) ;  /* 0x0000000100b87547 */ /* 0x000fea000b800000 */
[----:B------:R-:W0:Y:S01]  /*0060*/  S2UR UR6, SR_CgaCtaId ;  /* 0x00000000000679c3 */ /* 0x000e220000008800 */
[----:B------:R-:W-:Y:S01]  /*0070*/  NOP ;  /* 0x0000000000007918 */ /* 0x000fe20000000000 */
[----:B------:R-:W-:Y:S02]  /*0080*/  UMOV UR4, 0x40 ;  /* 0x0000004000047882 */ /* 0x000fe40000000000 */
[----:B0-----:R-:W-:-:S09]  /*0090*/  ULEA UR4, UR6, UR4, 0x18 ;  /* 0x0000000406047291 */ /* 0x001fd2000f8ec0ff */
[----:B------:R-:W0:Y:S01]  /*00a0*/  LDS.U8 R0, [UR4] ;  /* 0x00000004ff007984 */ /* 0x000e220008000000 */
[----:B------:R-:W-:Y:S02]  /*00b0*/  UMOV UR4, 0x400 ;  /* 0x0000040000047882 */ /* 0x000fe40000000000 */
[----:B------:R-:W-:Y:S01]  /*00c0*/  ULEA UR4, UR6, UR4, 0x18 ;  /* 0x0000000406047291 */ /* 0x000fe2000f8ec0ff */
[----:B0-----:R-:W-:-:S13]  /*00d0*/  ISETP.NE.AND P0, PT, R0, RZ, PT ;  /* 0x000000ff0000720c */ /* 0x001fda0003f05270 */
[----:B------:R-:W-:Y:S05]  /*00e0*/  @P0 BRA `(.L_x_1) ;  /* 0x00000000007c0947 */ /* 0x000fea0003800000 */
[----:B------:R-:W-:-:S13]  /*00f0*/  ELECT P0, URZ, PT ;  /* 0x0000000000ff782f */ /* 0x000fda0003800000 */
[----:B------:R-:W-:Y:S05]  /*0100*/  @!P0 BRA `(.L_x_2) ;  /* 0x0000000000848947 */ /* 0x000fea0003800000 */
[----:B------:R-:W-:Y:S01]  /*0110*/  UMOV UR5, 0x2 ;  /* 0x0000000200057882 */ /* 0x000fe20000000000 */
[----:B------:R-:W-:Y:S02]  /*0120*/  IMAD.MOV.U32 R4, RZ, RZ, 0x1 ;  /* 0x00000001ff047424 */ /* 0x000fe400078e00ff */
[----:B------:R-:W-:Y:S02]  /*0130*/  IMAD.MOV.U32 R5, RZ, RZ, 0x3 ;  /* 0x00000003ff057424 */ /* 0x000fe400078e00ff */
[----:B------:R-:W-:Y:S04]  /*0140*/  DEPBAR.LE SB0, 0x36 ;  /* 0x00008d800000791a */ /* 0x000fe80000000000 */
[----:B------:R-:W0:Y:S02]  /*0150*/  UTCATOMSWS.FIND_AND_SET.ALIGN UP1, UR5, UR5 ;  /* 0x00000005000575e3 */ /* 0x000e240008020800 */
[----:B0-----:R-:W-:-:S04]  /*0160*/  PLOP3.LUT P0, PT, PT, PT, UP1, 0x80, 0x8 ;  /* 0x000000000008781c */ /* 0x001fc80003f0f018 */
[----:B------:R-:W-:-:S04]  /*0170*/  SEL R0, RZ, 0xffffffff, !P0 ;  /* 0xffffffffff007807 */ /* 0x000fc80004000000 */
[----:B------:R-:W-:Y:S01]  /*0180*/  ISETP.NE.AND P0, PT, R0, RZ, PT ;  /* 0x000000ff0000720c */ /* 0x000fe20003f05270 */
[----:B------:R-:W-:-:S12]  /*0190*/  IMAD.U32 R0, RZ, RZ, UR5 ;  /* 0x00000005ff007e24 */ /* 0x000fd8000f8e00ff */
[----:B------:R-:W-:Y:S05]  /*01a0*/  @P0 BRA `(.L_x_3) ;  /* 0x0000000000240947 */ /* 0x000fea0003800000 */
.L_x_4:
[----:B------:R-:W-:Y:S05]  /*01b0*/  NANOSLEEP 0x64 ;  /* 0x000000640000795d */ /* 0x000fea0003800000 */
[----:B------:R-:W-:-:S05]  /*01c0*/  UMOV UR5, 0x2 ;  /* 0x0000000200057882 */ /* 0x000fca0000000000 */
[----:B------:R-:W-:Y:S04]  /*01d0*/  DEPBAR.LE SB0, 0x36 ;  /* 0x00008d800000791a */ /* 0x000fe80000000000 */
[----:B------:R-:W0:Y:S02]  /*01e0*/  UTCATOMSWS.FIND_AND_SET.ALIGN UP1, UR5, UR5 ;  /* 0x00000005000575e3 */ /* 0x000e240008020800 */
[----:B0-----:R-:W-:-:S04]  /*01f0*/  PLOP3.LUT P0, PT, PT, PT, UP1, 0x80, 0x8 ;  /* 0x000000000008781c */ /* 0x001fc80003f0f018 */
[----:B------:R-:W-:-:S04]  /*0200*/  SEL R0, RZ, 0xffffffff, !P0 ;  /* 0xffffffffff007807 */ /* 0x000fc80004000000 */
[----:B------:R-:W-:Y:S01]  /*0210*/  ISETP.NE.AND P0, PT, R0, RZ, PT ;  /* 0x000000ff0000720c */ /* 0x000fe20003f05270 */
[----:B------:R-:W-:-:S12]  /*0220*/  IMAD.U32 R0, RZ, RZ, UR5 ;  /* 0x00000005ff007e24 */ /* 0x000fd8000f8e00ff */
[----:B------:R-:W-:Y:S05]  /*0230*/  @!P0 BRA `(.L_x_4) ;  /* 0xfffffffc00dc8947 */ /* 0x000fea000383ffff */
.L_x_3:
[C---:B------:R-:W-:Y:S01]  /*0240*/  VIADD R3, R0.reuse, 0x10 ;  /* 0x0000001000037836 */ /* 0x040fe20000000000 */
[----:B------:R-:W-:Y:S01]  /*0250*/  UMOV UR5, 0x50 ;  /* 0x0000005000057882 */ /* 0x000fe20000000000 */
[----:B------:R-:W-:Y:S01]  /*0260*/  SHF.L.U32 R2, R5, R0, RZ ;  /* 0x0000000005027219 */ /* 0x000fe200000006ff */
[----:B------:R-:W-:Y:S01]  /*0270*/  ULEA UR5, UR6, UR5, 0x18 ;  /* 0x0000000506057291 */ /* 0x000fe2000f8ec0ff */
[----:B------:R-:W-:Y:S01]  /*0280*/  IMAD.SHL.U32 R0, R0, 0x20, RZ ;  /* 0x0000002000007824 */ /* 0x000fe200078e00ff */
[----:B------:R-:W-:-:S04]  /*0290*/  SHF.L.U32 R3, R4, R3, RZ ;  /* 0x0000000304037219 */ /* 0x000fc800000006ff */
[----:B------:R-:W-:-:S05]  /*02a0*/  LOP3.LUT R2, R3, R2, RZ, 0xfc, !PT ;  /* 0x0000000203027212 */ /* 0x000fca00078efcff */
[----:B------:R0:W-:Y:S04]  /*02b0*/  ATOMS.OR RZ, [UR5], R2 ;  /* 0x00000002ffff798c */ /* 0x0001e8000b000005 */
[----:B------:R0:W-:Y:S01]  /*02c0*/  STS [UR4], R0 ;  /* 0x00000000ff007988 */ /* 0x0001e20008000804 */
[----:B------:R-:W-:Y:S05]  /*02d0*/  BRA `(.L_x_2) ;  /* 0x0000000000107947 */ /* 0x000fea0003800000 */
.L_x_1:
[----:B------:R-:W-:Y:S01]  /*02e0*/  IMAD.MOV.U32 R0, RZ, RZ, -0x1 ;  /* 0xffffffffff007424 */ /* 0x000fe200078e00ff */
[----:B------:R-:W-:-:S04]  /*02f0*/  MOV R2, 0x320 ;  /* 0x0000032000027802 */ /* 0x000fc80000000f00 */
[----:B------:R0:W-:Y:S03]  /*0300*/  STS [UR4], R0 ;  /* 0x00000000ff007988 */ /* 0x0001e60008000804 */
[----:B0-----:R-:W-:Y:S05]  /*0310*/  CALL.REL.NOINC `($__internal_1_$__cuda_sm10x_tcgen05_guardrail_trap_phase_invalid_during_alloc) ;  /* 0x000001d000747944 */ /* 0x001fea0003c00000 */
.L_x_2:
[----:B------:R-:W-:Y:S05]  /*0320*/  WARPSYNC.ALL ;  /* 0x0000000000007948 */ /* 0x000fea0003800000 */
[----:B------:R-:W-:Y:S01]  /*0330*/  NOP ;  /* 0x0000000000007918 */ /* 0x000fe20000000000 */
.L_x_0:
[----:B0-----:R-:W0:Y:S01]  /*0340*/  LDC.64 R2, c[0x0][0x398] ;  /* 0x0000e600ff027b82 */ /* 0x001e220000000a00 */
[----:B------:R-:W1:Y:S01]  /*0350*/  S2R R5, SR_CTAID.X ;  /* 0x0000000000057919 */ /* 0x000e620000002500 */
[----:B------:R-:W-:Y:S01]  /*0360*/  UMOV UR4, 0x400 ;  /* 0x0000040000047882 */ /* 0x000fe20000000000 */
[----:B------:R-:W2:Y:S01]  /*0370*/  LDCU.128 UR12, c[0x0][0x380] ;  /* 0x00007000ff0c77ac */ /* 0x000ea20008000c00 */
[----:B------:R-:W3:Y:S01]  /*0380*/  S2R R19, SR_TID.X ;  /* 0x0000000000137919 */ /* 0x000ee20000002100 */
[----:B------:R-:W-:-:S03]  /*0390*/  UMOV UR9, 0x1 ;  /* 0x0000000100097882 */ /* 0x000fc60000000000 */
[----:B------:R-:W4:Y:S08]  /*03a0*/  S2UR UR6, SR_CgaCtaId ;  /* 0x00000000000679c3 */ /* 0x000f300000008800 */
[----:B------:R-:W5:Y:S01]  /*03b0*/  LDC.64 R20, c[0x0][0x3a0] ;  /* 0x0000e800ff147b82 */ /* 0x000f620000000a00 */
[----:B0-----:R-:W-:Y:S01]  /*03c0*/  IMAD.MOV.U32 R0, RZ, RZ, R3 ;  /* 0x000000ffff007224 */ /* 0x001fe200078e0003 */
[----:B------:R0:W-:Y:S01]  /*03d0*/  STL [R1+0x6a4], R3 ;  /* 0x0006a40301007387 */ /* 0x0001e20000100800 */
[----:B------:R-:W-:-:S02]  /*03e0*/  IMAD.MOV.U32 R17, RZ, RZ, R2 ;  /* 0x000000ffff117224 */ /* 0x000fc400078e0002 */
[----:B------:R-:W-:Y:S01]  /*03f0*/  VIADD R0, R0, 0xf ;  /* 0x0000000f00007836 */ /* 0x000fe20000000000 */
[----:B----4-:R-:W-:Y:S01]  /*0400*/  ULEA UR4, UR6, UR4, 0x18 ;  /* 0x0000000406047291 */ /* 0x010fe2000f8ec0ff */
[----:B-1----:R-:W-:Y:S01]  /*0410*/  IABS R8, R5 ;  /* 0x0000000500087213 */ /* 0x002fe20000000000 */
[----:B------:R-:W-:Y:S02]  /*0420*/  BAR.SYNC.DEFER_BLOCKING 0x0 ;  /* 0x0000000000007b1d */ /* 0x000fe40000010000 */
[----:B0-----:R-:W-:-:S04]  /*0430*/  SHF.R.S32.HI R3, RZ, 0x1f, R0 ;  /* 0x0000001fff037819 */ /* 0x001fc80000011400 */
[----:B------:R-:W-:Y:S01]  /*0440*/  LEA.HI R3, R3, R0, RZ, 0x4 ;  /* 0x0000000003037211 */ /* 0x000fe200078f20ff */
[----:B-----5:R-:W-:-:S03]  /*0450*/  IMAD.MOV.U32 R25, RZ, RZ, R21 ;  /* 0x000000ffff197224 */ /* 0x020fc600078e0015 */
[----:B------:R-:W-:-:S05]  /*0460*/  SHF.R.S32.HI R3, RZ, 0x4, R3 ;  /* 0x00000004ff037819 */ /* 0x000fca0000011403 */
[----:B------:R-:W-:-:S05]  /*0470*/  IMAD.SHL.U32 R4, R3, 0x8, RZ ;  /* 0x0000000803047824 */ /* 0x000fca00078e00ff */
[-C--:B------:R-:W-:Y:S02]  /*0480*/  IABS R7, R4.reuse ;  /* 0x0000000400077213 */ /* 0x080fe40000000000 */
[----:B------:R-:W-:Y:S02]  /*0490*/  IABS R10, R4 ;  /* 0x00000004000a7213 */ /* 0x000fe40000000000 */
[----:B------:R-:W0:Y:S01]  /*04a0*/  I2F.RP R0, R7 ;  /* 0x0000000700007306 */ /* 0x000e220000209400 */
[----:B------:R-:W1:Y:S07]  /*04b0*/  LDS R13, [UR4] ;  /* 0x00000004ff0d7984 */ /* 0x000e6e0008000800 */
[----:B0-----:R-:W0:Y:S02]  /*04c0*/  MUFU.RCP R0, R0 ;  /* 0x0000000000007308 */ /* 0x001e240000001000 */
[----:B0-----:R-:W-:-:S02]  /*04d0*/  VIADD R2, R0, 0xffffffe ;  /* 0x0ffffffe00027836 */ /* 0x001fc40000000000 */
[----:B------:R-:W-:-:S04]  /*04e0*/  IMAD.MOV R0, RZ, RZ, -R10 ;  /* 0x000000ffff007224 */ /* 0x000fc800078e0a0a */
[----:B------:R0:W4:Y:S01]  /*04f0*/  F2I.FTZ.U32.TRUNC.NTZ R3, R2 ;  /* 0x0000000200037305 */ /* 0x000122000021f000 */
[----:B-1----:R-:W-:Y:S01]  /*0500*/  R2UR UR5, R13 ;  /* 0x000000000d0572ca */ /* 0x002fe200000e0000 */
[----:B0-----:R-:W-:Y:S02]  /*0510*/  IMAD.MOV.U32 R2, RZ, RZ, RZ ;  /* 0x000000ffff027224 */ /* 0x001fe400078e00ff */
[----:B----4-:R-:W-:-:S04]  /*0520*/  IMAD.MOV R6, RZ, RZ, -R3 ;  /* 0x000000ffff067224 */ /* 0x010fc800078e0a03 */
[----:B------:R-:W-:Y:S02]  /*0530*/  IMAD R9, R6, R7, RZ ;  /* 0x0000000706097224 */ /* 0x000fe400078e02ff */
[----:B------:R-:W-:Y:S02]  /*0540*/  IMAD.MOV.U32 R6, RZ, RZ, R8 ;  /* 0x000000ffff067224 */ /* 0x000fe400078e0008 */
[----:B------:R-:W-:-:S06]  /*0550*/  IMAD.HI.U32 R3, R3, R9, R2 ;  /* 0x0000000903037227 */ /* 0x000fcc00078e0002 */
[----:B------:R-:W-:-:S04]  /*0560*/  IMAD.HI.U32 R3, R3, R6, RZ ;  /* 0x0000000603037227 */ /* 0x000fc800078e00ff */
[----:B------:R-:W-:Y:S01]  /*0570*/  IMAD R0, R3, R0, R6 ;  /* 0x0000000003007224 */ /* 0x000fe200078e0206 */
[----:B------:R-:W-:Y:S04]  /*0580*/  BAR.SYNC.DEFER_BLOCKING 0x0 ;  /* 0x0000000000007b1d */ /* 0x000fe80000010000 */
[----:B------:R-:W-:-:S13]  /*0590*/  ISETP.GT.U32.AND P1, PT, R7, R0, PT ;  /* 0x000000000700720c */ /* 0x000fda0003f24070 */
[----:B------:R-:W-:Y:S02]  /*05a0*/  @!P1 IMAD.IADD R0, R0, 0x1, -R7 ;  /* 0x0000000100009824 */ /* 0x000fe400078e0a07 */
[----:B------:R-:W-:Y:S01]  /*05b0*/  @!P1 VIADD R3, R3, 0x1 ;  /* 0x0000000103039836 */ /* 0x000fe20000000000 */
[----:B------:R-:W-:Y:S02]  /*05c0*/  ISETP.NE.AND P1, PT, R4, RZ, PT ;  /* 0x000000ff0400720c */ /* 0x000fe40003f25270 */
[----:B------:R-:W-:Y:S02]  /*05d0*/  ISETP.GE.U32.AND P0, PT, R0, R7, PT ;  /* 0x000000070000720c */ /* 0x000fe40003f06070 */
[----:B------:R-:W-:-:S04]  /*05e0*/  LOP3.LUT R0, R5, R4, RZ, 0x3c, !PT ;  /* 0x0000000405007212 */ /* 0x000fc800078e3cff */
[----:B------:R-:W-:Y:S01]  /*05f0*/  ISETP.GE.AND P2, PT, R0, RZ, PT ;  /* 0x000000ff0000720c */ /* 0x000fe20003f46270 */
[----:B------:R-:W-:-:S06]  /*0600*/  VIADD R0, R17, 0x1ff ;  /* 0x000001ff11007836 */ /* 0x000fcc0000000000 */
[----:B------:R-:W-:-:S04]  /*0610*/  @P0 VIADD R3, R3, 0x1 ;  /* 0x0000000103030836 */ /* 0x000fc80000000000 */
[----:B------:R-:W-:Y:S01]  /*0620*/  IMAD.MOV.U32 R2, RZ, RZ, R3 ;  /* 0x000000ffff027224 */ /* 0x000fe200078e0003 */
[----:B------:R-:W-:-:S03]  /*0630*/  SHF.R.S32.HI R3, RZ, 0x1f, R0 ;  /* 0x0000001fff037819 */ /* 0x000fc60000011400 */
[----:B------:R-:W-:Y:S01]  /*0640*/  @!P2 IMAD.MOV R2, RZ, RZ, -R2 ;  /* 0x000000ffff02a224 */ /* 0x000fe200078e0a02 */
[----:B------:R-:W-:Y:S02]  /*0650*/  @!P1 LOP3.LUT R2, RZ, R4, RZ, 0x33, !PT ;  /* 0x00000004ff029212 */ /* 0x000fe400078e33ff */
[----:B------:R-:W-:-:S03]  /*0660*/  LEA.HI R3, R3, R0, RZ, 0x9 ;  /* 0x0000000003037211 */ /* 0x000fc600078f48ff */
[----:B------:R-:W-:Y:S02]  /*0670*/  IMAD.SHL.U32 R6, R2, 0x8, RZ ;  /* 0x0000000802067824 */ /* 0x000fe400078e00ff */
[----:B------:R-:W-:-:S03]  /*0680*/  IMAD.MOV R2, RZ, RZ, -R2 ;  /* 0x000000ffff027224 */ /* 0x000fc600078e0a02 */
[----:B------:R-:W-:Y:S01]  /*0690*/  LEA.HI.SX32 R3, R3, -R6, 0x17 ;  /* 0x8000000603037211 */ /* 0x000fe200078fbaff */
[----:B------:R-:W-:Y:S02]  /*06a0*/  IMAD R8, R4, R2, R5 ;  /* 0x0000000204087224 */ /* 0x000fe400078e0205 */
[----:B------:R-:W-:Y:S01]  /*06b0*/  IMAD.MOV.U32 R2, RZ, RZ, RZ ;  /* 0x000000ffff027224 */ /* 0x000fe200078e00ff */
[----:B------:R-:W-:Y:S02]  /*06c0*/  VIMNMX R11, PT, PT, R3, 0x8, PT ;  /* 0x00000008030b7848 */ /* 0x000fe40003fe0100 */
[----:B------:R-:W-:Y:S02]  /*06d0*/  IABS R4, R8 ;  /* 0x0000000800047213 */ /* 0x000fe40000000000 */
[-C--:B------:R-:W-:Y:S02]  /*06e0*/  IABS R7, R11.reuse ;  /* 0x0000000b00077213 */ /* 0x080fe40000000000 */
[----:B------:R-:W-:-:S02]  /*06f0*/  IABS R9, R11 ;  /* 0x0000000b00097213 */ /* 0x000fc40000000000 */
[----:B------:R-:W0:Y:S08]  /*0700*/  I2F.RP R0, R7 ;  /* 0x0000000700007306 */ /* 0x000e300000209400 */
[----:B0-----:R-:W0:Y:S02]  /*0710*/  MUFU.RCP R0, R0 ;  /* 0x0000000000007308 */ /* 0x001e240000001000 */
[----:B0-----:R-:W-:-:S02]  /*0720*/  VIADD R3, R0, 0xffffffe ;  /* 0x0ffffffe00037836 */ /* 0x001fc40000000000 */
[----:B------:R-:W-:-:S04]  /*0730*/  IMAD.MOV R0, RZ, RZ, -R9 ;  /* 0x000000ffff007224 */ /* 0x000fc800078e0a09 */
[----:B------:R-:W0:Y:S02]  /*0740*/  F2I.FTZ.U32.TRUNC.NTZ R3, R3 ;  /* 0x0000000300037305 */ /* 0x000e24000021f000 */
[----:B0-----:R-:W-:-:S04]  /*0750*/  IMAD.MOV R10, RZ, RZ, -R3 ;  /* 0x000000ffff0a7224 */ /* 0x001fc800078e0a03 */
[----:B------:R-:W-:-:S04]  /*0760*/  IMAD R5, R10, R7, RZ ;  /* 0x000000070a057224 */ /* 0x000fc800078e02ff */
[----:B------:R-:W-:Y:S01]  /*0770*/  IMAD.HI.U32 R2, R3, R5, R2 ;  /* 0x0000000503027227 */ /* 0x000fe200078e0002 */
[----:B------:R-:W-:-:S03]  /*0780*/  IABS R5, R17 ;  /* 0x0000001100057213 */ /* 0x000fc60000000000 */
[----:B------:R-:W-:Y:S02]  /*0790*/  IMAD.MOV.U32 R3, RZ, RZ, R4 ;  /* 0x000000ffff037224 */ /* 0x000fe400078e0004 */
[----:B------:R-:W-:Y:S01]  /*07a0*/  IMAD.MOV.U32 R9, RZ, RZ, R5 ;  /* 0x000000ffff097224 */ /* 0x000fe200078e0005 */
[----:B---3--:R-:W-:Y:S01]  /*07b0*/  LOP3.LUT R5, R19, 0x7f, RZ, 0xc0, !PT ;  /* 0x0000007f13057812 */ /* 0x008fe200078ec0ff */
[----:B------:R-:W-:Y:S02]  /*07c0*/  IMAD.HI.U32 R2, R2, R3, RZ ;  /* 0x0000000302027227 */ /* 0x000fe400078e00ff */
[----:B------:R-:W0:Y:S02]  /*07d0*/  I2F.RP R4, R9 ;  /* 0x0000000900047306 */ /* 0x000e240000209400 */
[----:B------:R-:W-:-:S05]  /*07e0*/  IMAD R0, R2, R0, R3 ;  /* 0x0000000002007224 */ /* 0x000fca00078e0203 */
[----:B------:R-:W-:Y:S01]  /*07f0*/  ISETP.GT.U32.AND P1, PT, R7, R0, PT ;  /* 0x000000000700720c */ /* 0x000fe20003f24070 */
[----:B0-----:R-:W0:-:S12]  /*0800*/  MUFU.RCP R4, R4 ;  /* 0x0000000400047308 */ /* 0x001e180000001000 */
[----:B------:R-:W-:Y:S02]  /*0810*/  @!P1 IMAD.IADD R0, R0, 0x1, -R7 ;  /* 0x0000000100009824 */ /* 0x000fe400078e0a07 */
[----:B------:R-:W-:Y:S01]  /*0820*/  @!P1 VIADD R2, R2, 0x1 ;  /* 0x0000000102029836 */ /* 0x000fe20000000000 */
[----:B------:R-:W-:Y:S02]  /*0830*/  ISETP.NE.AND P1, PT, R11, RZ, PT ;  /* 0x000000ff0b00720c */ /* 0x000fe40003f25270 */
[----:B------:R-:W-:Y:S02]  /*0840*/  ISETP.GE.U32.AND P0, PT, R0, R7, PT ;  /* 0x000000070000720c */ /* 0x000fe40003f06070 */
[----:B------:R-:W-:-:S04]  /*0850*/  LOP3.LUT R0, R8, R11, RZ, 0x3c, !PT ;  /* 0x0000000b08007212 */ /* 0x000fc800078e3cff */
[----:B------:R-:W-:Y:S01]  /*0860*/  ISETP.GE.AND P2, PT, R0, RZ, PT ;  /* 0x000000ff0000720c */ /* 0x000fe20003f46270 */
[----:B0-----:R-:W-:-:S06]  /*0870*/  VIADD R3, R4, 0xffffffe ;  /* 0x0ffffffe04037836 */ /* 0x001fcc0000000000 */
[----:B------:R-:W-:Y:S01]  /*0880*/  @P0 VIADD R2, R2, 0x1 ;  /* 0x0000000102020836 */ /* 0x000fe20000000000 */
[----:B------:R-:W0:Y:S03]  /*0890*/  F2I.FTZ.U32.TRUNC.NTZ R3, R3 ;  /* 0x0000000300037305 */ /* 0x000e26000021f000 */
[----:B------:R-:W-:-:S04]  /*08a0*/  IMAD.MOV.U32 R12, RZ, RZ, R2 ;  /* 0x000000ffff0c7224 */ /* 0x000fc800078e0002 */
[----:B------:R-:W-:Y:S01]  /*08b0*/  @!P2 IMAD.MOV R12, RZ, RZ, -R12 ;  /* 0x000000ffff0ca224 */ /* 0x000fe200078e0a0c */
[----:B------:R-:W-:-:S05]  /*08c0*/  @!P1 LOP3.LUT R12, RZ, R11, RZ, 0x33, !PT ;  /* 0x0000000bff0c9212 */ /* 0x000fca00078e33ff */
[----:B------:R-:W-:Y:S01]  /*08d0*/  IMAD.MOV R0, RZ, RZ, -R12 ;  /* 0x000000ffff007224 */ /* 0x000fe200078e0a0c */
[----:B------:R1:W-:Y:S01]  /*08e0*/  STL [R1+0x6b0], R12 ;  /* 0x0006b00c01007387 */ /* 0x0003e20000100800 */
[----:B0-----:R-:W-:Y:S02]  /*08f0*/  IMAD.MOV R2, RZ, RZ, -R3 ;  /* 0x000000ffff027224 */ /* 0x001fe400078e0a03 */
[----:B------:R-:W-:Y:S02]  /*0900*/  IMAD R0, R11, R0, R8 ;  /* 0x000000000b007224 */ /* 0x000fe400078e0208 */
[----:B------:R-:W-:Y:S02]  /*0910*/  IMAD R7, R2, R9, RZ ;  /* 0x0000000902077224 */ /* 0x000fe400078e02ff */
[----:B------:R-:W-:Y:S02]  /*0920*/  IMAD.IADD R0, R6, 0x1, R0 ;  /* 0x0000000106007824 */ /* 0x000fe400078e0200 */
[----:B------:R-:W-:-:S02]  /*0930*/  IMAD.MOV.U32 R2, RZ, RZ, RZ ;  /* 0x000000ffff027224 */ /* 0x000fc400078e00ff */
[----:B------:R-:W-:Y:S02]  /*0940*/  IMAD R18, R0, 0x200, R5 ;  /* 0x0000020000127824 */ /* 0x000fe400078e0205 */
[----:B------:R-:W-:-:S03]  /*0950*/  IMAD.HI.U32 R2, R3, R7, R2 ;  /* 0x0000000703027227 */ /* 0x000fc600078e0002 */
[----:B------:R-:W-:Y:S01]  /*0960*/  IABS R6, R18 ;  /* 0x0000001200067213 */ /* 0x000fe20000000000 */
[C---:B------:R-:W-:Y:S01]  /*0970*/  VIADD R16, R18.reuse, 0x80 ;  /* 0x0000008012107836 */ /* 0x040fe20000000000 */
[C---:B------:R-:W-:Y:S01]  /*0980*/  ISETP.GE.AND P6, PT, R18.reuse, RZ, PT ;  /* 0x000000ff1200720c */ /* 0x040fe20003fc6270 */
[C---:B------:R-:W-:Y:S01]  /*0990*/  VIADD R15, R18.reuse, 0x100 ;  /* 0x00000100120f7836 */ /* 0x040fe20000000000 */
[----:B------:R0:W-:Y:S01]  /*09a0*/  STL [R1+0xe20], R18 ;  /* 0x000e201201007387 */ /* 0x0001e20000100800 */
[----:B------:R-:W-:Y:S01]  /*09b0*/  VIADD R14, R18, 0x180 ;  /* 0x00000180120e7836 */ /* 0x000fe20000000000 */
[----:B------:R-:W-:Y:S01]  /*09c0*/  IABS R7, R16 ;  /* 0x0000001000077213 */ /* 0x000fe20000000000 */
[C---:B------:R-:W-:Y:S01]  /*09d0*/  IMAD.HI.U32 R0, R2.reuse, R6, RZ ;  /* 0x0000000602007227 */ /* 0x040fe200078e00ff */
[----:B------:R-:W-:Y:S01]  /*09e0*/  IABS R10, R15 ;  /* 0x0000000f000a7213 */ /* 0x000fe20000000000 */
[----:B------:R0:W-:Y:S01]  /*09f0*/  STL [R1+0xe48], R16 ;  /* 0x000e481001007387 */ /* 0x0001e20000100800 */
[----:B------:R-:W-:Y:S01]  /*0a00*/  IABS R11, R14 ;  /* 0x0000000e000b7213 */ /* 0x000fe20000000000 */
[----:B------:R-:W-:-:S02]  /*0a10*/  IMAD.HI.U32 R3, R2, R7, RZ ;  /* 0x0000000702037227 */ /* 0x000fc400078e00ff */
[----:B------:R0:W-:Y:S02]  /*0a20*/  STL [R1+0xe44], R15 ;  /* 0x000e440f01007387 */ /* 0x0001e40000100800 */
[C---:B------:R-:W-:Y:S02]  /*0a30*/  IMAD.HI.U32 R4, R2.reuse, R10, RZ ;  /* 0x0000000a02047227 */ /* 0x040fe400078e00ff */
[----:B------:R0:W-:Y:S02]  /*0a40*/  STL [R1+0xe40], R14 ;  /* 0x000e400e01007387 */ /* 0x0001e40000100800 */
[----:B------:R-:W-:Y:S02]  /*0a50*/  IMAD.HI.U32 R2, R2, R11, RZ ;  /* 0x0000000b02027227 */ /* 0x000fe400078e00ff */
[----:B------:R0:W-:Y:S02]  /*0a60*/  STL.64 [R1+0x698], R20 ;  /* 0x0006981401007387 */ /* 0x0001e40000100a00 */
[----:B------:R-:W-:-:S02]  /*0a70*/  IMAD.MOV R0, RZ, RZ, -R0 ;  /* 0x000000ffff007224 */ /* 0x000fc400078e0a00 */
[----:B------:R-:W-:Y:S01]  /*0a80*/  IMAD.MOV R8, RZ, RZ, -R3 ;  /* 0x000000ffff087224 */ /* 0x000fe200078e0a03 */
[----:B------:R-:W-:Y:S01]  /*0a90*/  SHF.R.U32.HI R3, RZ, 0x5, R19 ;  /* 0x00000005ff037819 */ /* 0x000fe20000011613 */
[----:B-1----:R-:W-:Y:S02]  /*0aa0*/  IMAD.MOV R12, RZ, RZ, -R2 ;  /* 0x000000ffff0c7224 */ /* 0x002fe400078e0a02 */
[C---:B------:R-:W-:Y:S02]  /*0ab0*/  IMAD R0, R9.reuse, R0, R6 ;  /* 0x0000000009007224 */ /* 0x040fe400078e0206 */
[----:B------:R-:W-:Y:S02]  /*0ac0*/  IMAD.MOV R4, RZ, RZ, -R4 ;  /* 0x000000ffff047224 */ /* 0x000fe400078e0a04 */
[C---:B------:R-:W-:Y:S01]  /*0ad0*/  IMAD R2, R9.reuse, R8, R7 ;  /* 0x0000000809027224 */ /* 0x040fe200078e0207 */
[C---:B------:R-:W-:Y:S01]  /*0ae0*/  ISETP.GT.U32.AND P0, PT, R9.reuse, R0, PT ;  /* 0x000000000900720c */ /* 0x040fe20003f04070 */
[----:B------:R-:W-:-:S02]  /*0af0*/  IMAD R6, R9, R12, R11 ;  /* 0x0000000c09067224 */ /* 0x000fc400078e020b */
[C---:B------:R-:W-:Y:S01]  /*0b00*/  IMAD R4, R9.reuse, R4, R10 ;  /* 0x0000000409047224 */ /* 0x040fe200078e020a */
[----:B------:R-:W-:Y:S01]  /*0b10*/  ISETP.GT.U32.AND P1, PT, R9, R2, PT ;  /* 0x000000020900720c */ /* 0x000fe20003f24070 */
[----:B------:R-:W-:Y:S01]  /*0b20*/  IMAD.SHL.U32 R3, R3, 0x200000, RZ ;  /* 0x0020000003037824 */ /* 0x000fe200078e00ff */
[C---:B------:R-:W-:Y:S01]  /*0b30*/  ISETP.GT.U32.AND P3, PT, R9.reuse, R6, PT ;  /* 0x000000060900720c */ /* 0x040fe20003f64070 */
[----:B------:R-:W-:Y:S01]  /*0b40*/  IMAD.MOV.U32 R7, RZ, RZ, R20 ;  /* 0x000000ffff077224 */ /* 0x000fe200078e0014 */
[----:B------:R-:W-:Y:S02]  /*0b50*/  ISETP.GT.U32.AND P2, PT, R9, R4, PT ;  /* 0x000000040900720c */ /* 0x000fe40003f44070 */
[----:B------:R-:W-:-:S03]  /*0b60*/  LOP3.LUT R3, R3, 0x600000, RZ, 0xc0, !PT ;  /* 0x0060000003037812 */ /* 0x000fc600078ec0ff */
[--C-:B------:R-:W-:Y:S01]  /*0b70*/  @!P0 IMAD.IADD R0, R0, 0x1, -R9.reuse ;  /* 0x0000000100008824 */ /* 0x100fe200078e0a09 */
[----:B------:R-:W-:Y:S01]  /*0b80*/  R2UR UR8, R3 ;  /* 0x00000000030872ca */ /* 0x000fe200000e0000 */
[----:B------:R-:W-:Y:S02]  /*0b90*/  VIADD R3, R7, 0xffffffff ;  /* 0xffffffff07037836 */ /* 0x000fe40000000000 */
[--C-:B------:R-:W-:Y:S01]  /*0ba0*/  @!P1 IMAD.IADD R2, R2, 0x1, -R9.reuse ;  /* 0x0000000102029824 */ /* 0x100fe200078e0a09 */
[----:B------:R-:W-:Y:S01]  /*0bb0*/  ISETP.GT.U32.AND P0, PT, R9, R0, PT ;  /* 0x000000000900720c */ /* 0x000fe20003f04070 */
[--C-:B------:R-:W-:Y:S01]  /*0bc0*/  @!P3 IMAD.IADD R6, R6, 0x1, -R9.reuse ;  /* 0x000000010606b824 */ /* 0x100fe200078e0a09 */
[----:B------:R-:W-:Y:S01]  /*0bd0*/  ISETP.GE.U32.AND P5, PT, R3, 0x7fffffc0, PT ;  /* 0x7fffffc00300780c */ /* 0x000fe20003fa6070 */
[----:B------:R-:W-:Y:S01]  /*0be0*/  @!P2 IMAD.IADD R4, R4, 0x1, -R9 ;  /* 0x000000010404a824 */ /* 0x000fe200078e0a09 */
[C---:B------:R-:W-:Y:S02]  /*0bf0*/  ISETP.GT.U32.AND P1, PT, R9.reuse, R2, PT ;  /* 0x000000020900720c */ /* 0x040fe40003f24070 */
[----:B------:R-:W-:-:S02]  /*0c00*/  ISETP.GT.U32.AND P4, PT, R9, R6, PT ;  /* 0x000000060900720c */ /* 0x000fc40003f84070 */
[----:B------:R-:W-:Y:S02]  /*0c10*/  ISETP.GT.U32.AND P3, PT, R9, R4, PT ;  /* 0x000000040900720c */ /* 0x000fe40003f64070 */
[----:B------:R-:W-:Y:S02]  /*0c20*/  LOP3.LUT R3, RZ, R17, RZ, 0x33, !PT ;  /* 0x00000011ff037212 */ /* 0x000fe400078e33ff */
[----:B------:R-:W-:Y:S01]  /*0c30*/  ISETP.NE.U32.AND P2, PT, R5, RZ, PT ;  /* 0x000000ff0500720c */ /* 0x000fe20003f45070 */
[--C-:B------:R-:W-:Y:S01]  /*0c40*/  @!P0 IMAD.IADD R0, R0, 0x1, -R9.reuse ;  /* 0x0000000100008824 */ /* 0x100fe200078e0a09 */
[----:B------:R-:W-:Y:S01]  /*0c50*/  ISETP.GE.AND P0, PT, R16, RZ, PT ;  /* 0x000000ff1000720c */ /* 0x000fe20003f06270 */
[----:B------:R-:W-:Y:S02]  /*0c60*/  VIADD R5, R7, 0xfffffff7 ;  /* 0xfffffff707057836 */ /* 0x000fe40000000000 */
[--C-:B------:R-:W-:Y:S01]  /*0c70*/  @!P1 IMAD.IADD R2, R2, 0x1, -R9.reuse ;  /* 0x0000000102029824 */ /* 0x100fe200078e0a09 */
[----:B------:R-:W-:Y:S01]  /*0c80*/  ISETP.GE.AND P1, PT, R15, RZ, PT ;  /* 0x000000ff0f00720c */ /* 0x000fe20003f26270 */
[--C-:B------:R-:W-:Y:S01]  /*0c90*/  @!P4 IMAD.IADD R6, R6, 0x1, -R9.reuse ;  /* 0x000000010606c824 */ /* 0x100fe200078e0a09 */
[----:B------:R-:W-:Y:S01]  /*0ca0*/  ISETP.GE.AND P4, PT, R14, RZ, PT ;  /* 0x000000ff0e00720c */ /* 0x000fe20003f86270 */
[----:B------:R-:W-:Y:S01]  /*0cb0*/  @!P3 IMAD.IADD R4, R4, 0x1, -R9 ;  /* 0x000000010404b824 */ /* 0x000fe200078e0a09 */
[----:B------:R-:W-:Y:S01]  /*0cc0*/  ISETP.NE.AND P3, PT, R17, RZ, PT ;  /* 0x000000ff1100720c */ /* 0x000fe20003f65270 */
[----:B------:R-:W-:Y:S01]  /*0cd0*/  @!P6 IMAD.MOV R0, RZ, RZ, -R0 ;  /* 0x000000ffff00e224 */ /* 0x000fe200078e0a00 */
[----:B------:R-:W-:Y:S01]  /*0ce0*/  ISETP.GE.U32.AND P6, PT, R5, 0x7fffffb8, PT ;  /* 0x7fffffb80500780c */ /* 0x000fe20003fc6070 */
[----:B------:R-:W-:-:S02]  /*0cf0*/  VIADD R5, R7, 0xffffffef ;  /* 0xffffffef07057836 */ /* 0x000fc40000000000 */
[----:B------:R-:W-:Y:S01]  /*0d00*/  @!P0 IMAD.MOV R2, RZ, RZ, -R2 ;  /* 0x000000ffff028224 */ /* 0x000fe200078e0a02 */
[----:B------:R-:W-:Y:S01]  /*0d10*/  SEL R84, R3, R0, !P3 ;  /* 0x0000000003547207 */ /* 0x000fe20005800000 */
[----:B------:R-:W-:Y:S01]  /*0d20*/  VIADD R0, R7, 0xffffffe7 ;  /* 0xffffffe707007836 */ /* 0x000fe20000000000 */
[----:B------:R-:W-:Y:S01]  /*0d30*/  ISETP.GE.U32.AND P0, PT, R5, 0x7fffffb0, PT ;  /* 0x7fffffb00500780c */ /* 0x000fe20003f06070 */
[----:B------:R-:W-:Y:S02]  /*0d40*/  @!P1 IMAD.MOV R4, RZ, RZ, -R4 ;  /* 0x000000ffff049224 */ /* 0x000fe400078e0a04 */
[----:B------:R-:W-:Y:S01]  /*0d50*/  @!P4 IMAD.MOV R6, RZ, RZ, -R6 ;  /* 0x000000ffff06c224 */ /* 0x000fe200078e0a06 */
[----:B------:R-:W-:Y:S01]  /*0d60*/  ISETP.GE.U32.AND P1, PT, R0, 0x7fffffa8, PT ;  /* 0x7fffffa80000780c */ /* 0x000fe20003f26070 */
[----:B------:R-:W-:Y:S01]  /*0d70*/  IMAD R84, R84, R25, RZ ;  /* 0x0000001954547224 */ /* 0x000fe200078e02ff */
[C---:B------:R-:W-:Y:S02]  /*0d80*/  SEL R0, R3.reuse, R2, !P3 ;  /* 0x0000000203007207 */ /* 0x040fe40005800000 */
[----:B------:R-:W-:-:S02]  /*0d90*/  SEL R4, R3, R4, !P3 ;  /* 0x0000000403047207 */ /* 0x000fc40005800000 */
[----:B------:R-:W-:Y:S01]  /*0da0*/  SEL R3, R3, R6, !P3 ;  /* 0x0000000603037207 */ /* 0x000fe20005800000 */
[----:B------:R-:W-:Y:S01]  /*0db0*/  VIADD R6, R7, 0xffffffdf ;  /* 0xffffffdf07067836 */ /* 0x000fe20000000000 */
[----:B--2---:R-:W-:Y:S01]  /*0dc0*/  LEA R5, P4, R84, UR12, 0x1 ;  /* 0x0000000c54057c11 */ /* 0x004fe2000f8808ff */
[----:B------:R-:W-:Y:S01]  /*0dd0*/  IMAD R0, R0, R25, RZ ;  /* 0x0000001900007224 */ /* 0x000fe200078e02ff */
[----:B0-----:R-:W-:Y:S11]  /*0de0*/  BRA.U UP0, `(.L_x_5) ;  /* 0x0000000100187547 */ /* 0x001ff6000b800000 */
[----:B------:R-:W-:Y:S01]  /*0df0*/  ELECT P3, URZ, PT ;  /* 0x0000000000ff782f */ /* 0x000fe20003860000 */
[----:B------:R-:W-:Y:S01]  /*0e00*/  IMAD.MOV.U32 R2, RZ, RZ, 0x1 ;  /* 0x00000001ff027424 */ /* 0x000fe200078e00ff */
[----:B------:R-:W-:Y:S01]  /*0e10*/  UMOV UR7, 0x40 ;  /* 0x0000004000077882 */ /* 0x000fe20000000000 */
[----:B------:R-:W-:Y:S01]  /*0e20*/  UVIRTCOUNT.DEALLOC.SMPOOL 0x80 ;  /* 0x000000800000784c */ /* 0x000fe20000000000 */
[----:B------:R-:W-:-:S09]  /*0e30*/  ULEA UR7, UR6, UR7, 0x18 ;  /* 0x0000000706077291 */ /* 0x000fd2000f8ec0ff */
[----:B------:R0:W-:Y:S03]  /*0e40*/  @P3 STS.U8 [UR7], R2 ;  /* 0x00000002ff003988 */ /* 0x0001e60008000007 */
.L_x_5:
[----:B------:R-:W-:Y:S01]  /*0e50*/  UIADD3 UR6, UPT, UPT, UR5, UR8, URZ ;  /* 0x0000000805067290 */ /* 0x000fe2000fffe0ff */
[----:B------:R-:W-:Y:S01]  /*0e60*/  STL.64 [R1+0x1158], R72 ;  /* 0x0011584801007387 */ /* 0x000fe20000100a00 */
[----:B------:R-:W-:Y:S01]  /*0e70*/  VOTEU.ALL UP1, P2 ;  /* 0x0000000000ff7886 */ /* 0x000fe20001020000 */
[----:B------:R-:W1:Y:S01]  /*0e80*/  LDC.64 R92, c[0x0][0x3a8] ;  /* 0x0000ea00ff5c7b82 */ /* 0x000e620000000a00 */
[----:B------:R-:W-:Y:S01]  /*0e90*/  LEA.HI.X.SX32 R85, R84, UR13, 0x1, P4 ;  /* 0x0000000d54557c11 */ /* 0x000fe2000a0f0eff */
[----:B------:R-:W-:Y:S01]  /*0ea0*/  STL.64 [R1+0x1178], R72 ;  /* 0x0011784801007387 */ /* 0x000fe20000100a00 */
[----:B------:R-:W-:Y:S01]  /*0eb0*/  UIADD3 UR7, UPT, UPT, UR4, 0x21000, URZ ;  /* 0x0002100004077890 */ /* 0x000fe2000fffe0ff */
[----:B0-----:R-:W-:Y:S01]  /*0ec0*/  IMAD R2, R4, R25, RZ ;  /* 0x0000001904027224 */ /* 0x001fe200078e02ff */
[----:B------:R-:W0:Y:S01]  /*0ed0*/  LDCU.64 UR16, c[0x0][0x358] ;  /* 0x00006b00ff1077ac */ /* 0x000e220008000a00 */
[----:B------:R-:W-:Y:S01]  /*0ee0*/  STTM.x64 tmem[UR6], RZ ;  /* 0x000000ff000079ed */ /* 0x000fe20008340006 */
[----:B------:R-:W2:Y:S01]  /*0ef0*/  FENCE.VIEW.ASYNC.T ;  /* 0x00000000000073c6 */ /* 0x000ea20000000200 */
[----:B------:R-:W-:Y:S01]  /*0f00*/  STL.64 [R1+0x1148], R74 ;  /* 0x0011484a01007387 */ /* 0x000fe20000100a00 */
[----:B------:R-:W-:-:S04]  /*0f10*/  @!UP1 UIADD3 UR10, UPT, UPT, -UR9, 0x100000, URZ ;  /* 0x00100000090a9890 */ /* 0x000fc8000fffe1ff */
[----:B------:R-:W-:Y:S02]  /*0f20*/  @!UP1 USHF.L.U32 UR11, UR10, 0xb, URZ ;  /* 0x0000000b0a0b9899 */ /* 0x000fe400080006ff */
[----:B------:R-:W-:Y:S01]  /*0f30*/  @!UP1 USHF.L.U32 UR10, UR10, 0x1, URZ ;  /* 0x000000010a0a9899 */ /* 0x000fe200080006ff */
[----:B--2---:R-:W-:Y:S01]  /*0f40*/  VOTEU.ALL UP2, P2 ;  /* 0x0000000000ff7886 */ /* 0x004fe20001040000 */
[----:B------:R-:W-:Y:S01]  /*0f50*/  LEA R86, P4, R0, UR12, 0x1 ;  /* 0x0000000c00567c11 */ /* 0x000fe2000f8808ff */
[----:B------:R-:W-:Y:S01]  /*0f60*/  BAR.SYNC.DEFER_BLOCKING 0x0 ;  /* 0x0000000000007b1d */ /* 0x000fe20000010000 */
[----:B------:R-:W-:Y:S01]  /*0f70*/  IMAD R3, R3, R25, RZ ;  /* 0x0000001903037224 */ /* 0x000fe200078e02ff */
[----:B------:R-:W-:Y:S02]  /*0f80*/  ISETP.GE.U32.AND P3, PT, R6, 0x7fffffa0, PT ;  /* 0x7fffffa00600780c */ /* 0x000fe40003f66070 */
[----:B------:R-:W-:Y:S02]  /*0f90*/  LEA.HI.X.SX32 R87, R0, UR13, 0x1, P4 ;  /* 0x0000000d00577c11 */ /* 0x000fe4000a0f0eff */
[C---:B------:R-:W-:Y:S01]  /*0fa0*/  LEA R88, P4, R2.reuse, UR12, 0x1 ;  /* 0x0000000c02587c11 */ /* 0x040fe2000f8808ff */
[----:B------:R-:W-:Y:S04]  /*0fb0*/  STL.64 [R1+0x1168], R74 ;  /* 0x0011684a01007387 */ /* 0x000fe80000100a00 */
[----:B------:R-:W-:Y:S04]  /*0fc0*/  STL.64 [R1+0x1138], R70 ;  /* 0x0011384601007387 */ /* 0x000fe80000100a00 */
[----:B------:R-:W-:Y:S04]  /*0fd0*/  STL.64 [R1+0x1130], R60 ;  /* 0x0011303c01007387 */ /* 0x000fe80000100a00 */
[----:B------:R-:W-:Y:S04]  /*0fe0*/  STL.64 [R1+0x1140], R60 ;  /* 0x0011403c01007387 */ /* 0x000fe80000100a00 */
[----:B------:R-:W-:Y:S04]  /*0ff0*/  STL.64 [R1+0x1160], R60 ;  /* 0x0011603c01007387 */ /* 0x000fe80000100a00 */
[----:B------:R-:W2:Y:S02]  /*1000*/  FENCE.VIEW.ASYNC.S ;  /* 0x00000000000073c6 */ /* 0x000ea40000000000 */
[----:B--2---:R-:W2:Y:S02]  /*1010*/  @!UP2 SYNCS.EXCH.64 URZ, [UR7], UR10 ;  /* 0x0000000a07ffa5b2 */ /* 0x004ea40008000100 */
[----:B------:R-:W-:Y:S04]  /*1020*/  STL.64 [R1+0x1180], R60 ;  /* 0x0011803c01007387 */ /* 0x000fe80000100a00 */
        /* <DEDUP_REMOVED lines=22> */
[----:B------:R-:W-:Y:S01]  /*1190*/  STL.64 [R1+0x10e8], R50 ;  /* 0x0010e83201007387 */ /* 0x000fe20000100a00 */
[----:B------:R-:W-:-:S03]  /*11a0*/  LEA.HI.X.SX32 R89, R2, UR13, 0x1, P4 ;  /* 0x0000000d02597c11 */ /* 0x000fc6000a0f0eff */
[----:B------:R-:W-:Y:S01]  /*11b0*/  STL.64 [R1+0x1070], R48 ;  /* 0x0010703001007387 */ /* 0x000fe20000100a00 */
[----:B------:R-:W-:-:S03]  /*11c0*/  LEA R90, P4, R3, UR12, 0x1 ;  /* 0x0000000c035a7c11 */ /* 0x000fc6000f8808ff */
[----:B------:R-:W-:Y:S04]  /*11d0*/  STL.64 [R1+0x1068], R44 ;  /* 0x0010682c01007387 */ /* 0x000fe80000100a00 */
[----:B-1----:R1:W-:Y:S01]  /*11e0*/  STL [R1+0xf74], R93 ;  /* 0x000f745d01007387 */ /* 0x0023e20000100800 */
[----:B------:R-:W-:Y:S01]  /*11f0*/  PRMT R23, RZ, 0x7610, R23 ;  /* 0x00007610ff177816 */ /* 0x000fe20000000017 */
[----:B------:R-:W-:Y:S01]  /*1200*/  IMAD.MOV.U32 R84, RZ, RZ, R5 ;  /* 0x000000ffff547224 */ /* 0x000fe200078e0005 */
[----:B--2---:R-:W-:Y:S01]  /*1210*/  BAR.SYNC.DEFER_BLOCKING 0x0 ;  /* 0x0000000000007b1d */ /* 0x004fe20000010000 */
[----:B------:R-:W-:Y:S02]  /*1220*/  PRMT R22, RZ, 0x7610, R22 ;  /* 0x00007610ff167816 */ /* 0x000fe40000000016 */
[----:B------:R-:W-:-:S03]  /*1230*/  PRMT R21, RZ, 0x7610, R21 ;  /* 0x00007610ff157816 */ /* 0x000fc60000000015 */
[----:B-1----:R-:W2:Y:S01]  /*1240*/  LDL.LU R93, [R1+0x698] ;  /* 0x00069800015d7983 */ /* 0x002ea20000300800 */
[----:B------:R-:W-:Y:S02]  /*1250*/  PRMT R20, RZ, 0x7610, R20 ;  /* 0x00007610ff147816 */ /* 0x000fe40000000014 */
[----:B------:R-:W-:Y:S01]  /*1260*/  LEA.HI.X.SX32 R91, R3, UR13, 0x1, P4 ;  /* 0x0000000d035b7c11 */ /* 0x000fe2000a0f0eff */
[----:B0-----:R-:W3:Y:S04]  /*1270*/  @!P5 LDG.E.U16 R23, desc[UR16][R84.64] ;  /* 0x000000105417d981 */ /* 0x001ee8000c1e1500 */
[----:B------:R-:W3:Y:S04]  /*1280*/  @!P5 LDG.E.U16 R22, desc[UR16][R86.64] ;  /* 0x000000105616d981 */ /* 0x000ee8000c1e1500 */
[----:B------:R-:W4:Y:S04]  /*1290*/  @!P5 LDG.E.U16 R21, desc[UR16][R88.64] ;  /* 0x000000105815d981 */ /* 0x000f28000c1e1500 */
[----:B------:R-:W4:Y:S01]  /*12a0*/  @!P5 LDG.E.U16 R20, desc[UR16][R90.64] ;  /* 0x000000105a14d981 */ /* 0x000f22000c1e1500 */
[----:B------:R-:W-:Y:S01]  /*12b0*/  IMAD.SHL.U32 R3, R92, 0x8, RZ ;  /* 0x000000085c037824 */ /* 0x000fe200078e00ff */
[----:B------:R-:W-:-:S02]  /*12c0*/  PRMT R19, RZ, 0x7610, R19 ;  /* 0x00007610ff137816 */ /* 0x000fc40000000013 */
[----:B------:R-:W-:Y:S01]  /*12d0*/  PRMT R18, RZ, 0x7610, R18 ;  /* 0x00007610ff127816 */ /* 0x000fe20000000012 */
[C---:B------:R-:W-:Y:S01]  /*12e0*/  IMAD.WIDE R76, R3.reuse, 0x2, R84 ;  /* 0x00000002034c7825 */ /* 0x040fe200078e0254 */
[----:B------:R-:W-:Y:S02]  /*12f0*/  PRMT R17, RZ, 0x7610, R17 ;  /* 0x00007610ff117816 */ /* 0x000fe40000000011 */
[----:B------:R-:W-:Y:S01]  /*1300*/  PRMT R16, RZ, 0x7610, R16 ;  /* 0x00007610ff107816 */ /* 0x000fe20000000010 */
[C---:B------:R-:W-:Y:S01]  /*1310*/  IMAD.WIDE R72, R3.reuse, 0x2, R86 ;  /* 0x0000000203487825 */ /* 0x040fe200078e0256 */
[----:B------:R0:W4:Y:S03]  /*1320*/  @!P6 LDG.E.U16 R19, desc[UR16][R76.64] ;  /* 0x000000104c13e981 */ /* 0x000126000c1e1500 */
[C---:B------:R-:W-:Y:S01]  /*1330*/  IMAD.WIDE R70, R3.reuse, 0x2, R88 ;  /* 0x0000000203467825 */ /* 0x040fe200078e0258 */
[----:B------:R1:W4:Y:S03]  /*1340*/  @!P6 LDG.E.U16 R18, desc[UR16][R72.64] ;  /* 0x000000104812e981 */ /* 0x000326000c1e1500 */
[----:B------:R-:W-:Y:S01]  /*1350*/  IMAD.WIDE R68, R3, 0x2, R90 ;  /* 0x0000000203447825 */ /* 0x000fe200078e025a */
[----:B------:R0:W4:Y:S03]  /*1360*/  @!P6 LDG.E.U16 R17, desc[UR16][R70.64] ;  /* 0x000000104611e981 */ /* 0x000126000c1e1500 */
[----:B------:R-:W-:Y:S01]  /*1370*/  IMAD.SHL.U32 R3, R92, 0x10, RZ ;  /* 0x000000105c037824 */ /* 0x000fe200078e00ff */
[----:B------:R-:W-:Y:S01]  /*1380*/  PRMT R15, RZ, 0x7610, R15 ;  /* 0x00007610ff0f7816 */ /* 0x000fe2000000000f */
[----:B------:R0:W4:Y:S01]  /*1390*/  @!P6 LDG.E.U16 R16, desc[UR16][R68.64] ;  /* 0x000000104410e981 */ /* 0x000122000c1e1500 */
[----:B------:R-:W-:-:S02]  /*13a0*/  PRMT R14, RZ, 0x7610, R14 ;  /* 0x00007610ff0e7816 */ /* 0x000fc4000000000e */
[----:B------:R-:W-:Y:S02]  /*13b0*/  PRMT R13, RZ, 0x7610, R13 ;  /* 0x00007610ff0d7816 */ /* 0x000fe4000000000d */
[----:B------:R-:W-:Y:S02]  /*13c0*/  PRMT R12, RZ, 0x7610, R12 ;  /* 0x00007610ff0c7816 */ /* 0x000fe4000000000c */
[----:B------:R-:W-:Y:S02]  /*13d0*/  PRMT R11, RZ, 0x7610, R11 ;  /* 0x00007610ff0b7816 */ /* 0x000fe4000000000b */
[----:B------:R-:W-:Y:S02]  /*13e0*/  PRMT R10, RZ, 0x7610, R10 ;  /* 0x00007610ff0a7816 */ /* 0x000fe4000000000a */
[----:B------:R-:W-:Y:S02]  /*13f0*/  PRMT R9, RZ, 0x7610, R9 ;  /* 0x00007610ff097816 */ /* 0x000fe40000000009 */
[----:B------:R-:W-:-:S02]  /*1400*/  PRMT R8, RZ, 0x7610, R8 ;  /* 0x00007610ff087816 */ /* 0x000fc40000000008 */
[----:B------:R-:W-:Y:S02]  /*1410*/  PRMT R7, RZ, 0x7610, R7 ;  /* 0x00007610ff077816 */ /* 0x000fe40000000007 */
[----:B------:R-:W-:Y:S02]  /*1420*/  PRMT R6, RZ, 0x7610, R6 ;  /* 0x00007610ff067816 */ /* 0x000fe40000000006 */
[----:B------:R-:W-:Y:S02]  /*1430*/  PRMT R5, RZ, 0x7610, R5 ;  /* 0x00007610ff057816 */ /* 0x000fe40000000005 */
[----:B------:R-:W-:Y:S01]  /*1440*/  PRMT R4, RZ, 0x7610, R4 ;  /* 0x00007610ff047816 */ /* 0x000fe20000000004 */
[----:B------:R-:W-:Y:S01]  /*1450*/  IMAD R25, R92, 0x28, RZ ;  /* 0x000000285c197824 */ /* 0x000fe200078e02ff */
[----:B------:R-:W-:Y:S02]  /*1460*/  PRMT R2, RZ, 0x7610, R2 ;  /* 0x00007610ff027816 */ /* 0x000fe40000000002 */
[----:B------:R-:W-:-:S02]  /*1470*/  PRMT R41, RZ, 0x7610, R41 ;  /* 0x00007610ff297816 */ /* 0x000fc40000000029 */
[----:B------:R-:W-:Y:S02]  /*1480*/  PRMT R35, RZ, 0x7610, R35 ;  /* 0x00007610ff237816 */ /* 0x000fe40000000023 */
[----:B------:R-:W-:Y:S01]  /*1490*/  PRMT R43, RZ, 0x7610, R43 ;  /* 0x00007610ff2b7816 */ /* 0x000fe2000000002b */
[----:B------:R-:W-:Y:S01]  /*14a0*/  IMAD R82, R92, 0x38, RZ ;  /* 0x000000385c527824 */ /* 0x000fe200078e02ff */
[----:B------:R-:W-:-:S03]  /*14b0*/  PRMT R60, RZ, 0x7610, R60 ;  /* 0x00007610ff3c7816 */ /* 0x000fc6000000003c */
[----:B------:R-:W-:-:S04]  /*14c0*/  IMAD.WIDE R78, R82, 0x2, R86 ;  /* 0x00000002524e7825 */ /* 0x000fc800078e0256 */
[----:B------:R-:W-:-:S04]  /*14d0*/  IMAD.WIDE R80, R82, 0x2, R88 ;  /* 0x0000000252507825 */ /* 0x000fc800078e0258 */
[----:B--2---:R-:W-:-:S05]  /*14e0*/  VIADD R0, R93, 0xffffffd7 ;  /* 0xffffffd75d007836 */ /* 0x004fca0000000000 */
[----:B------:R-:W-:Y:S01]  /*14f0*/  ISETP.GE.U32.AND P4, PT, R0, 0x7fffff98, PT ;  /* 0x7fffff980000780c */ /* 0x000fe20003f86070 */
[----:B------:R-:W-:-:S05]  /*1500*/  VIADD R0, R93, 0xffffffcf ;  /* 0xffffffcf5d007836 */ /* 0x000fca0000000000 */
[----:B------:R-:W-:Y:S01]  /*1510*/  ISETP.GE.U32.AND P5, PT, R0, 0x7fffff90, PT ;  /* 0x7fffff900000780c */ /* 0x000fe20003fa6070 */
[----:B------:R-:W-:Y:S01]  /*1520*/  VIADD R0, R93, 0xffffffc7 ;  /* 0xffffffc75d007836 */ /* 0x000fe20000000000 */
[----:B---3--:R-:W-:Y:S04]  /*1530*/  STL.64 [R1+0x1078], R22 ;  /* 0x0010781601007387 */ /* 0x008fe80000100a00 */
[----:B------:R-:W-:Y:S01]  /*1540*/  ISETP.GE.U32.AND P6, PT, R0, 0x7fffff88, PT ;  /* 0x7fffff880000780c */ /* 0x000fe20003fc6070 */
[----:B----4-:R-:W-:Y:S04]  /*1550*/  STL.64 [R1+0x1088], R20 ;  /* 0x0010881401007387 */ /* 0x010fe80000100a00 */
[----:B------:R0:W-:Y:S04]  /*1560*/  STL.64 [R1+0x5b0], R76 ;  /* 0x0005b04c01007387 */ /* 0x0001e80000100a00 */
[----:B------:R1:W-:Y:S04]  /*1570*/  STL.64 [R1+0x5a8], R72 ;  /* 0x0005a84801007387 */ /* 0x0003e80000100a00 */
[----:B------:R2:W-:Y:S01]  /*1580*/  STL.64 [R1+0x5a0], R70 ;  /* 0x0005a04601007387 */ /* 0x0005e20000100a00 */
[----:B0-----:R-:W-:-:S03]  /*1590*/  IMAD.WIDE R76, R3, 0x2, R84 ;  /* 0x00000002034c7825 */ /* 0x001fc600078e0254 */
[----:B------:R0:W-:Y:S01]  /*15a0*/  STL.64 [R1+0x598], R68 ;  /* 0x0005984401007387 */ /* 0x0001e20000100a00 */
[----:B-1----:R-:W-:-:S03]  /*15b0*/  IMAD.WIDE R72, R3, 0x2, R86 ;  /* 0x0000000203487825 */ /* 0x002fc600078e0256 */
[----:B------:R1:W-:Y:S01]  /*15c0*/  STL.64 [R1+0x4b0], R76 ;  /* 0x0004b04c01007387 */ /* 0x0003e20000100a00 */
[----:B--2---:R-:W-:-:S03]  /*15d0*/  IMAD.WIDE R70, R3, 0x2, R88 ;  /* 0x0000000203467825 */ /* 0x004fc600078e0258 */
[----:B------:R2:W-:Y:S01]  /*15e0*/  STL.64 [R1+0x4a8], R72 ;  /* 0x0004a84801007387 */ /* 0x0005e20000100a00 */
[----:B0-----:R-:W-:-:S03]  /*15f0*/  IMAD.WIDE R68, R3, 0x2, R90 ;  /* 0x0000000203447825 */ /* 0x001fc600078e025a */
[----:B------:R1:W3:Y:S01]  /*1600*/  @!P0 LDG.E.U16 R15, desc[UR16][R76.64] ;  /* 0x000000104c0f8981 */ /* 0x0002e2000c1e1500 */
[----:B------:R-:W-:-:S03]  /*1610*/  IMAD R3, R92, 0x18, RZ ;  /* 0x000000185c037824 */ /* 0x000fc600078e02ff */
[----:B------:R0:W-:Y:S01]  /*1620*/  STL.64 [R1+0x4a0], R70 ;  /* 0x0004a04601007387 */ /* 0x0001e20000100a00 */
[----:B------:R-:W-:-:S03]  /*1630*/  VIADD R0, R93, 0xfffffff6 ;  /* 0xfffffff65d007836 */ /* 0x000fc60000000000 */
[----:B------:R2:W4:Y:S01]  /*1640*/  @!P0 LDG.E.U16 R14, desc[UR16][R72.64] ;  /* 0x00000010480e8981 */ /* 0x000522000c1e1500 */
[----:B-1----:R-:W-:-:S03]  /*1650*/  IMAD.WIDE R76, R3, 0x2, R84 ;  /* 0x00000002034c7825 */ /* 0x002fc600078e0254 */
[----:B------:R1:W-:Y:S04]  /*1660*/  STL.64 [R1+0x498], R68 ;  /* 0x0004984401007387 */ /* 0x0003e80000100a00 */
[----:B------:R0:W3:Y:S01]  /*1670*/  @!P0 LDG.E.U16 R13, desc[UR16][R70.64] ;  /* 0x00000010460d8981 */ /* 0x0000e2000c1e1500 */
[----:B--2---:R-:W-:-:S03]  /*1680*/  IMAD.WIDE R72, R3, 0x2, R86 ;  /* 0x0000000203487825 */ /* 0x004fc600078e0256 */
[----:B------:R1:W2:Y:S01]  /*1690*/  @!P0 LDG.E.U16 R12, desc[UR16][R68.64] ;  /* 0x00000010440c8981 */ /* 0x0002a2000c1e1500 */
[----:B------:R-:W-:Y:S01]  /*16a0*/  ISETP.GE.U32.AND P0, PT, R0, 0x7fffffb7, PT ;  /* 0x7fffffb70000780c */ /* 0x000fe20003f06070 */
[----:B------:R-:W-:Y:S02]  /*16b0*/  VIADD R0, R93, 0xffffffee ;  /* 0xffffffee5d007836 */ /* 0x000fe40000000000 */
[----:B------:R1:W-:Y:S01]  /*16c0*/  STL.64 [R1+0x3b0], R76 ;  /* 0x0003b04c01007387 */ /* 0x0003e20000100a00 */
[----:B0-----:R-:W-:-:S03]  /*16d0*/  IMAD.WIDE R70, R3, 0x2, R88 ;  /* 0x0000000203467825 */ /* 0x001fc600078e0258 */
[----:B------:R0:W2:Y:S01]  /*16e0*/  @!P1 LDG.E.U16 R11, desc[UR16][R76.64] ;  /* 0x000000104c0b9981 */ /* 0x0000a2000c1e1500 */
[----:B-1----:R-:W-:-:S03]  /*16f0*/  IMAD.WIDE R68, R3, 0x2, R90 ;  /* 0x0000000203447825 */ /* 0x002fc600078e025a */
[----:B------:R1:W-:Y:S01]  /*1700*/  STL.64 [R1+0x3a8], R72 ;  /* 0x0003a84801007387 */ /* 0x0003e20000100a00 */
[----:B------:R-:W-:-:S03]  /*1710*/  IMAD.SHL.U32 R3, R92, 0x20, RZ ;  /* 0x000000205c037824 */ /* 0x000fc600078e00ff */
[----:B------:R1:W2:Y:S01]  /*1720*/  @!P1 LDG.E.U16 R10, desc[UR16][R72.64] ;  /* 0x00000010480a9981 */ /* 0x0002a2000c1e1500 */
[----:B0-----:R-:W-:-:S03]  /*1730*/  IMAD.WIDE R76, R3, 0x2, R84 ;  /* 0x00000002034c7825 */ /* 0x001fc600078e0254 */
[----:B------:R0:W-:Y:S04]  /*1740*/  STL.64 [R1+0x3a0], R70 ;  /* 0x0003a04601007387 */ /* 0x0001e80000100a00 */
[----:B------:R0:W2:Y:S01]  /*1750*/  @!P1 LDG.E.U16 R9, desc[UR16][R70.64] ;  /* 0x0000001046099981 */ /* 0x0000a2000c1e1500 */
[----:B-1----:R-:W-:-:S03]  /*1760*/  IMAD.WIDE R72, R3, 0x2, R86 ;  /* 0x0000000203487825 */ /* 0x002fc600078e0256 */
[----:B------:R1:W-:Y:S04]  /*1770*/  STL.64 [R1+0x398], R68 ;  /* 0x0003984401007387 */ /* 0x0003e80000100a00 */
[----:B------:R1:W2:Y:S01]  /*1780*/  @!P1 LDG.E.U16 R8, desc[UR16][R68.64] ;  /* 0x0000001044089981 */ /* 0x0002a2000c1e1500 */
[----:B------:R-:W-:Y:S01]  /*1790*/  ISETP.GE.U32.AND P1, PT, R0, 0x7fffffaf, PT ;  /* 0x7fffffaf0000780c */ /* 0x000fe20003f26070 */
[----:B0-----:R-:W-:Y:S02]  /*17a0*/  IMAD.WIDE R70, R3, 0x2, R88 ;  /* 0x0000000203467825 */ /* 0x001fe400078e0258 */
[----:B------:R0:W-:Y:S02]  /*17b0*/  STL.64 [R1+0x2b0], R76 ;  /* 0x0002b04c01007387 */ /* 0x0001e40000100a00 */
[----:B------:R-:W-:-:S02]  /*17c0*/  VIADD R0, R93, 0xffffffe6 ;  /* 0xffffffe65d007836 */ /* 0x000fc40000000000 */
[----:B------:R0:W2:Y:S01]  /*17d0*/  @!P3 LDG.E.U16 R7, desc[UR16][R76.64] ;  /* 0x000000104c07b981 */ /* 0x0000a2000c1e1500 */
[----:B-1----:R-:W-:-:S03]  /*17e0*/  IMAD.WIDE R68, R3, 0x2, R90 ;  /* 0x0000000203447825 */ /* 0x002fc600078e025a */
[----:B------:R1:W-:Y:S01]  /*17f0*/  STL.64 [R1+0x2a8], R72 ;  /* 0x0002a84801007387 */ /* 0x0003e20000100a00 */
[----:B------:R-:W-:-:S03]  /*1800*/  PRMT R3, RZ, 0x7610, R3 ;  /* 0x00007610ff037816 */ /* 0x000fc60000000003 */
[----:B------:R1:W-:Y:S01]  /*1810*/  STL.64 [R1+0x2a0], R70 ;  /* 0x0002a04601007387 */ /* 0x0003e20000100a00 */
[----:B0-----:R-:W-:-:S03]  /*1820*/  IMAD.WIDE R76, R25, 0x2, R84 ;  /* 0x00000002194c7825 */ /* 0x001fc600078e0254 */
[----:B------:R1:W2:Y:S04]  /*1830*/  @!P3 LDG.E.U16 R6, desc[UR16][R72.64] ;  /* 0x000000104806b981 */ /* 0x0002a8000c1e1500 */
[----:B------:R0:W-:Y:S04]  /*1840*/  STL.64 [R1+0x298], R68 ;  /* 0x0002984401007387 */ /* 0x0001e80000100a00 */
[----:B------:R0:W2:Y:S01]  /*1850*/  @!P3 LDG.E.U16 R5, desc[UR16][R70.64] ;  /* 0x000000104605b981 */ /* 0x0000a2000c1e1500 */
[----:B-1----:R-:W-:-:S03]  /*1860*/  IMAD.WIDE R72, R25, 0x2, R86 ;  /* 0x0000000219487825 */ /* 0x002fc600078e0256 */
[----:B------:R1:W2:Y:S01]  /*1870*/  @!P3 LDG.E.U16 R4, desc[UR16][R68.64] ;  /* 0x000000104404b981 */ /* 0x0002a2000c1e1500 */
[----:B------:R-:W-:Y:S01]  /*1880*/  ISETP.GE.U32.AND P3, PT, R0, 0x7fffffa7, PT ;  /* 0x7fffffa70000780c */ /* 0x000fe20003f66070 */
[----:B------:R-:W-:Y:S02]  /*1890*/  VIADD R0, R93, 0xffffffde ;  /* 0xffffffde5d007836 */ /* 0x000fe40000000000 */
[----:B------:R1:W2:Y:S01]  /*18a0*/  @!P4 LDG.E.U16 R3, desc[UR16][R76.64] ;  /* 0x000000104c03c981 */ /* 0x0002a2000c1e1500 */
[----:B0-----:R-:W-:-:S03]  /*18b0*/  IMAD.WIDE R70, R25, 0x2, R88 ;  /* 0x0000000219467825 */ /* 0x001fc600078e0258 */
[----:B------:R-:W2:Y:S01]  /*18c0*/  @!P4 LDG.E.U16 R2, desc[UR16][R72.64] ;  /* 0x000000104802c981 */ /* 0x000ea2000c1e1500 */
[----:B-1----:R-:W-:-:S03]  /*18d0*/  IMAD.WIDE R68, R25, 0x2, R90 ;  /* 0x0000000219447825 */ /* 0x002fc600078e025a */
[----:B------:R-:W2:Y:S04]  /*18e0*/  @!P4 LDG.E.U16 R41, desc[UR16][R70.64] ;  /* 0x000000104629c981 */ /* 0x000ea8000c1e1500 */
[----:B------:R-:W2:Y:S01]  /*18f0*/  @!P4 LDG.E.U16 R35, desc[UR16][R68.64] ;  /* 0x000000104423c981 */ /* 0x000ea2000c1e1500 */
[----:B------:R-:W-:Y:S01]  /*1900*/  ISETP.GE.U32.AND P4, PT, R0, 0x7fffff9f, PT ;  /* 0x7fffff9f0000780c */ /* 0x000fe20003f86070 */
[----:B------:R-:W-:Y:S02]  /*1910*/  IMAD R0, R92, 0x30, RZ ;  /* 0x000000305c007824 */ /* 0x000fe400078e02ff */
[----:B------:R0:W-:Y:S04]  /*1920*/  STL.64 [R1+0x1b0], R76 ;  /* 0x0001b04c01007387 */ /* 0x0001e80000100a00 */
[----:B------:R-:W-:Y:S04]  /*1930*/  STL.64 [R1+0x1a8], R72 ;  /* 0x0001a84801007387 */ /* 0x000fe80000100a00 */
[----:B------:R-:W-:Y:S01]  /*1940*/  STL.64 [R1+0x1a0], R70 ;  /* 0x0001a04601007387 */ /* 0x000fe20000100a00 */
[----:B0-----:R-:W-:-:S03]  /*1950*/  IMAD.WIDE R76, R0, 0x2, R84 ;  /* 0x00000002004c7825 */ /* 0x001fc600078e0254 */
[----:B------:R-:W-:Y:S04]  /*1960*/  STL.64 [R1+0x198], R68 ;  /* 0x0001984401007387 */ /* 0x000fe80000100a00 */
[----:B------:R0:W-:Y:S04]  /*1970*/  STL.64 [R1+0xb0], R76 ;  /* 0x0000b04c01007387 */ /* 0x0001e80000100a00 */
[----:B------:R0:W2:Y:S02]  /*1980*/  @!P5 LDG.E.U16 R43, desc[UR16][R76.64] ;  /* 0x000000104c2bd981 */ /* 0x0000a4000c1e1500 */
[----:B0-----:R-:W-:-:S04]  /*1990*/  IMAD.WIDE R76, R82, 0x2, R84 ;  /* 0x00000002524c7825 */ /* 0x001fc800078e0254 */
[----:B------:R-:W-:-:S05]  /*19a0*/  IMAD.WIDE R82, R82, 0x2, R90 ;  /* 0x0000000252527825 */ /* 0x000fca00078e025a */
[----:B------:R-:W2:Y:S01]  /*19b0*/  @!P6 LDG.E.U16 R60, desc[UR16][R82.64] ;  /* 0x00000010523ce981 */ /* 0x000ea2000c1e1500 */
[----:B------:R-:W-:-:S04]  /*19c0*/  IMAD.WIDE R72, R0, 0x2, R86 ;  /* 0x0000000200487825 */ /* 0x000fc800078e0256 */
[C---:B------:R-:W-:Y:S01]  /*19d0*/  IMAD.WIDE R70, R0.reuse, 0x2, R88 ;  /* 0x0000000200467825 */ /* 0x040fe200078e0258 */
[----:B------:R0:W-:Y:S03]  /*19e0*/  STL.64 [R1+0xa8], R72 ;  /* 0x0000a84801007387 */ /* 0x0001e60000100a00 */
[----:B------:R-:W-:Y:S01]  /*19f0*/  IMAD.WIDE R68, R0, 0x2, R90 ;  /* 0x0000000200447825 */ /* 0x000fe200078e025a */
[----:B------:R-:W-:Y:S01]  /*1a00*/  STL.64 [R1+0xa0], R70 ;  /* 0x0000a04601007387 */ /* 0x000fe20000100a00 */
[----:B------:R-:W-:-:S03]  /*1a10*/  PRMT R42, RZ, 0x7610, R42 ;  /* 0x00007610ff2a7816 */ /* 0x000fc6000000002a */
[----:B------:R1:W-:Y:S01]  /*1a20*/  STL.64 [R1+0x98], R68 ;  /* 0x0000984401007387 */ /* 0x0003e20000100a00 */
[----:B------:R-:W-:-:S03]  /*1a30*/  PRMT R40, RZ, 0x7610, R40 ;  /* 0x00007610ff287816 */ /* 0x000fc60000000028 */
[----:B------:R-:W-:Y:S01]  /*1a40*/  STL [R1+0xe50], R76 ;  /* 0x000e504c01007387 */ /* 0x000fe20000100800 */
[----:B------:R-:W-:-:S03]  /*1a50*/  PRMT R36, RZ, 0x7610, R36 ;  /* 0x00007610ff247816 */ /* 0x000fc60000000024 */
[----:B------:R-:W-:Y:S01]  /*1a60*/  STL [R1+0xf30], R76 ;  /* 0x000f304c01007387 */ /* 0x000fe20000100800 */
[----:B------:R-:W-:-:S03]  /*1a70*/  VIADD R0, R93, 0xffffffd6 ;  /* 0xffffffd65d007836 */ /* 0x000fc60000000000 */
[----:B------:R-:W-:Y:S04]  /*1a80*/  STL [R1+0xf88], R76 ;  /* 0x000f884c01007387 */ /* 0x000fe80000100800 */
[----:B------:R-:W-:Y:S04]  /*1a90*/  STL [R1+0xe4c], R77 ;  /* 0x000e4c4d01007387 */ /* 0x000fe80000100800 */
[----:B------:R-:W-:Y:S01]  /*1aa0*/  STL [R1+0xf18], R77 ;  /* 0x000f184d01007387 */ /* 0x000fe20000100800 */
[----:B------:R-:W-:-:S03]  /*1ab0*/  PRMT R37, RZ, 0x7610, R37 ;  /* 0x00007610ff257816 */ /* 0x000fc60000000025 */
[----:B------:R-:W-:Y:S01]  /*1ac0*/  STL [R1+0xf8c], R77 ;  /* 0x000f8c4d01007387 */ /* 0x000fe20000100800 */
[----:B------:R-:W-:-:S03]  /*1ad0*/  PRMT R38, RZ, 0x7610, R38 ;  /* 0x00007610ff267816 */ /* 0x000fc60000000026 */
[----:B------:R-:W-:Y:S01]  /*1ae0*/  STL [R1+0xe58], R78 ;  /* 0x000e584e01007387 */ /* 0x000fe20000100800 */
[----:B------:R-:W-:-:S03]  /*1af0*/  PRMT R39, RZ, 0x7610, R39 ;  /* 0x00007610ff277816 */ /* 0x000fc60000000027 */
[----:B------:R-:W-:Y:S04]  /*1b00*/  STL [R1+0xf40], R78 ;  /* 0x000f404e01007387 */ /* 0x000fe80000100800 */
[----:B------:R0:W3:Y:S04]  /*1b10*/  @!P5 LDG.E.U16 R42, desc[UR16][R72.64] ;  /* 0x00000010482ad981 */ /* 0x0000e8000c1e1500 */
[----:B------:R-:W3:Y:S04]  /*1b20*/  @!P5 LDG.E.U16 R40, desc[UR16][R70.64] ;  /* 0x000000104628d981 */ /* 0x000ee8000c1e1500 */
[----:B------:R1:W3:Y:S01]  /*1b30*/  @!P5 LDG.E.U16 R36, desc[UR16][R68.64] ;  /* 0x000000104424d981 */ /* 0x0002e2000c1e1500 */
[----:B------:R-:W-:Y:S01]  /*1b40*/  ISETP.GE.U32.AND P5, PT, R0, 0x7fffff97, PT ;  /* 0x7fffff970000780c */ /* 0x000fe20003fa6070 */
[----:B------:R-:W-:-:S02]  /*1b50*/  VIADD R0, R93, 0xffffffce ;  /* 0xffffffce5d007836 */ /* 0x000fc40000000000 */
[----:B------:R-:W-:Y:S04]  /*1b60*/  STL [R1+0xf90], R78 ;  /* 0x000f904e01007387 */ /* 0x000fe80000100800 */
[----:B------:R-:W-:Y:S04]  /*1b70*/  STL [R1+0xe54], R79 ;  /* 0x000e544f01007387 */ /* 0x000fe80000100800 */
[----:B------:R-:W-:Y:S04]  /*1b80*/  STL [R1+0xe60], R80 ;  /* 0x000e605001007387 */ /* 0x000fe80000100800 */
[----:B------:R-:W-:Y:S04]  /*1b90*/  STL [R1+0xe5c], R81 ;  /* 0x000e5c5101007387 */ /* 0x000fe80000100800 */
[----:B------:R-:W-:Y:S04]  /*1ba0*/  STL [R1+0xf50], R81 ;  /* 0x000f505101007387 */ /* 0x000fe80000100800 */
[----:B------:R-:W-:Y:S04]  /*1bb0*/  STL [R1+0xf94], R81 ;  /* 0x000f945101007387 */ /* 0x000fe80000100800 */
[----:B------:R-:W3:Y:S04]  /*1bc0*/  @!P6 LDG.E.U16 R37, desc[UR16][R76.64] ;  /* 0x000000104c25e981 */ /* 0x000ee8000c1e1500 */
[----:B------:R-:W3:Y:S04]  /*1bd0*/  @!P6 LDG.E.U16 R38, desc[UR16][R78.64] ;  /* 0x000000104e26e981 */ /* 0x000ee8000c1e1500 */
[----:B------:R-:W3:Y:S01]  /*1be0*/  @!P6 LDG.E.U16 R39, desc[UR16][R80.64] ;  /* 0x000000105027e981 */ /* 0x000ee2000c1e1500 */
[----:B------:R-:W-:Y:S01]  /*1bf0*/  ISETP.GE.U32.AND P6, PT, R0, 0x7fffff8f, PT ;  /* 0x7fffff8f0000780c */ /* 0x000fe20003fc6070 */
[----:B------:R-:W-:-:S02]  /*1c00*/  IMAD R0, R92, 0x9, RZ ;  /* 0x000000095c007824 */ /* 0x000fc400078e02ff */
[----:B------:R-:W-:Y:S04]  /*1c10*/  STL [R1+0xe68], R82 ;  /* 0x000e685201007387 */ /* 0x000fe80000100800 */
[----:B------:R-:W-:Y:S04]  /*1c20*/  STL [R1+0xf98], R82 ;  /* 0x000f985201007387 */ /* 0x000fe80000100800 */
[----:B------:R-:W-:Y:S01]  /*1c30*/  STL [R1+0xe64], R83 ;  /* 0x000e645301007387 */ /* 0x000fe20000100800 */
[----:B------:R-:W-:-:S03]  /*1c40*/  PRMT R75, RZ, 0x7610, R75 ;  /* 0x00007610ff4b7816 */ /* 0x000fc6000000004b */
[----:B------:R-:W-:Y:S01]  /*1c50*/  STL [R1+0xf60], R83 ;  /* 0x000f605301007387 */ /* 0x000fe20000100800 */
[----:B------:R-:W-:-:S03]  /*1c60*/  PRMT R62, RZ, 0x7610, R62 ;  /* 0x00007610ff3e7816 */ /* 0x000fc6000000003e */
[----:B------:R-:W-:Y:S01]  /*1c70*/  STL [R1+0xf9c], R83 ;  /* 0x000f9c5301007387 */ /* 0x000fe20000100800 */
[----:B------:R-:W-:Y:S01]  /*1c80*/  PRMT R63, RZ, 0x7610, R63 ;  /* 0x00007610ff3f7816 */ /* 0x000fe2000000003f */
[----:B0-----:R-:W-:Y:S01]  /*1c90*/  IMAD.WIDE R72, R0, 0x2, R86 ;  /* 0x0000000200487825 */ /* 0x001fe200078e0256 */
[----:B------:R-:W-:-:S03]  /*1ca0*/  PRMT R74, RZ, 0x7610, R74 ;  /* 0x00007610ff4a7816 */ /* 0x000fc6000000004a */
[----:B-1----:R-:W-:-:S03]  /*1cb0*/  IMAD.WIDE R68, R0, 0x2, R90 ;  /* 0x0000000200447825 */ /* 0x002fc600078e025a */
[----:B------:R-:W3:Y:S01]  /*1cc0*/  @!P0 LDG.E.U16 R74, desc[UR16][R72.64] ;  /* 0x00000010484a8981 */ /* 0x000ee2000c1e1500 */
[----:B------:R-:W-:-:S03]  /*1cd0*/  IMAD.WIDE R70, R0, 0x2, R88 ;  /* 0x0000000200467825 */ /* 0x000fc600078e0258 */
[----:B------:R-:W3:Y:S04]  /*1ce0*/  @!P0 LDG.E.U16 R62, desc[UR16][R68.64] ;  /* 0x00000010443e8981 */ /* 0x000ee8000c1e1500 */
[----:B------:R0:W4:Y:S04]  /*1cf0*/  @!P0 LDG.E.U16 R63, desc[UR16][R70.64] ;  /* 0x00000010463f8981 */ /* 0x000128000c1e1500 */
[----:B--2---:R1:W-:Y:S02]  /*1d00*/  STL [R1+0x77c], R60 ;  /* 0x00077c3c01007387 */ /* 0x0043e40000100800 */
[----:B-1----:R-:W-:-:S05]  /*1d10*/  IMAD.WIDE R60, R0, 0x2, R84 ;  /* 0x00000002003c7825 */ /* 0x002fca00078e0254 */
[----:B------:R1:W-:Y:S04]  /*1d20*/  STL.64 [R1+0x590], R60 ;  /* 0x0005903c01007387 */ /* 0x0003e80000100a00 */
[----:B------:R2:W-:Y:S04]  /*1d30*/  STL.64 [R1+0x588], R72 ;  /* 0x0005884801007387 */ /* 0x0005e80000100a00 */
[----:B------:R-:W4:Y:S04]  /*1d40*/  @!P0 LDG.E.U16 R75, desc[UR16][R60.64] ;  /* 0x000000103c4b8981 */ /* 0x000f28000c1e1500 */
[----:B-1----:R-:W4:Y:S04]  /*1d50*/  LDL.LU.64 R60, [R1+0x1180] ;  /* 0x00118000013c7983 */ /* 0x002f280000300a00 */
[----:B------:R0:W-:Y:S04]  /*1d60*/  STL.64 [R1+0x580], R70 ;  /* 0x0005804601007387 */ /* 0x0001e80000100a00 */
[----:B--2---:R-:W2:Y:S01]  /*1d70*/  LDL.LU.64 R72, [R1+0x1178] ;  /* 0x0011780001487983 */ /* 0x004ea20000300a00 */
[----:B------:R-:W-:-:S03]  /*1d80*/  VIADD R0, R93, 0xffffffc6 ;  /* 0xffffffc65d007836 */ /* 0x000fc60000000000 */
[----:B------:R1:W-:Y:S02]  /*1d90*/  STL.64 [R1+0x578], R68 ;  /* 0x0005784401007387 */ /* 0x0003e40000100a00 */
[----:B------:R-:W-:Y:S01]  /*1da0*/  ISETP.GE.U32.AND P0, PT, R0, 0x7fffff87, PT ;  /* 0x7fffff870000780c */ /* 0x000fe20003f06070 */
[----:B------:R-:W-:-:S04]  /*1db0*/  IMAD R0, R92, 0x11, RZ ;  /* 0x000000115c007824 */ /* 0x000fc800078e02ff */
[----:B0-----:R-:W-:-:S04]  /*1dc0*/  IMAD.WIDE R70, R0, 0x2, R88 ;  /* 0x0000000200467825 */ /* 0x001fc800078e0258 */
[C---:B-1----:R-:W-:Y:S01]  /*1dd0*/  IMAD.WIDE R68, R0.reuse, 0x2, R90 ;  /* 0x0000000200447825 */ /* 0x042fe200078e025a */
[----:B---3--:R-:W-:Y:S04]  /*1de0*/  STL [R1+0x76c], R62 ;  /* 0x00076c3e01007387 */ /* 0x008fe80000100800 */
[----:B----4-:R0:W-:Y:S04]  /*1df0*/  STL [R1+0x770], R63 ;  /* 0x0007703f01007387 */ /* 0x0101e80000100800 */
[----:B------:R-:W-:Y:S01]  /*1e00*/  STL [R1+0x774], R74 ;  /* 0x0007744a01007387 */ /* 0x000fe20000100800 */
[----:B0-----:R-:W-:-:S03]  /*1e10*/  IMAD.WIDE R62, R0, 0x2, R84 ;  /* 0x00000002003e7825 */ /* 0x001fc600078e0254 */
[----:B------:R0:W-:Y:S04]  /*1e20*/  STL [R1+0x778], R75 ;  /* 0x0007784b01007387 */ /* 0x0001e80000100800 */
[----:B------:R1:W-:Y:S01]  /*1e30*/  STL.64 [R1+0x490], R62 ;  /* 0x0004903e01007387 */ /* 0x0003e20000100a00 */
[----:B------:R-:W-:Y:S01]  /*1e40*/  PRMT R60, RZ, 0x7610, R60 ;  /* 0x00007610ff3c7816 */ /* 0x000fe2000000003c */
[----:B0-----:R-:W-:Y:S01]  /*1e50*/  IMAD.WIDE R74, R0, 0x2, R86 ;  /* 0x00000002004a7825 */ /* 0x001fe200078e0256 */
[----:B------:R-:W-:Y:S02]  /*1e60*/  PRMT R61, RZ, 0x7610, R61 ;  /* 0x00007610ff3d7816 */ /* 0x000fe4000000003d */
[----:B--2---:R-:W-:Y:S02]  /*1e70*/  PRMT R73, RZ, 0x7610, R73 ;  /* 0x00007610ff497816 */ /* 0x004fe40000000049 */
[----:B------:R-:W-:Y:S01]  /*1e80*/  PRMT R72, RZ, 0x7610, R72 ;  /* 0x00007610ff487816 */ /* 0x000fe20000000048 */
[----:B------:R0:W-:Y:S04]  /*1e90*/  STL.64 [R1+0x488], R74 ;  /* 0x0004884a01007387 */ /* 0x0001e80000100a00 */
[----:B------:R-:W2:Y:S04]  /*1ea0*/  @!P1 LDG.E.U16 R73, desc[UR16][R62.64] ;  /* 0x000000103e499981 */ /* 0x000ea8000c1e1500 */
[----:B------:R-:W3:Y:S04]  /*1eb0*/  @!P1 LDG.E.U16 R60, desc[UR16][R68.64] ;  /* 0x00000010443c9981 */ /* 0x000ee8000c1e1500 */
[----:B------:R4:W2:Y:S04]  /*1ec0*/  @!P1 LDG.E.U16 R61, desc[UR16][R70.64] ;  /* 0x00000010463d9981 */ /* 0x0008a8000c1e1500 */
[----:B-1----:R-:W2:Y:S04]  /*1ed0*/  LDL.LU.64 R62, [R1+0x1170] ;  /* 0x00117000013e7983 */ /* 0x002ea80000300a00 */
[----:B------:R4:W-:Y:S04]  /*1ee0*/  STL.64 [R1+0x480], R70 ;  /* 0x0004804601007387 */ /* 0x0009e80000100a00 */
[----:B------:R-:W2:Y:S04]  /*1ef0*/  @!P1 LDG.E.U16 R72, desc[UR16][R74.64] ;  /* 0x000000104a489981 */ /* 0x000ea8000c1e1500 */
[----:B0-----:R-:W2:Y:S01]  /*1f00*/  LDL.LU.64 R74, [R1+0x1168] ;  /* 0x00116800014a7983 */ /* 0x001ea20000300a00 */
[----:B------:R-:W-:-:S03]  /*1f10*/  VIADD R0, R93, 0xfffffffe ;  /* 0xfffffffe5d007836 */ /* 0x000fc60000000000 */
[----:B------:R0:W-:Y:S02]  /*1f20*/  STL.64 [R1+0x478], R68 ;  /* 0x0004784401007387 */ /* 0x0001e40000100a00 */
[----:B------:R-:W-:Y:S01]  /*1f30*/  ISETP.GE.U32.AND P1, PT, R0, 0x7fffffbf, PT ;  /* 0x7fffffbf0000780c */ /* 0x000fe20003f26070 */
[----:B------:R-:W-:-:S04]  /*1f40*/  IMAD R0, R92, 0x19, RZ ;  /* 0x000000195c007824 */ /* 0x000fc800078e02ff */
[----:B----4-:R-:W-:-:S04]  /*1f50*/  IMAD.WIDE R70, R0, 0x2, R88 ;  /* 0x0000000200467825 */ /* 0x010fc800078e0258 */
[C---:B0-----:R-:W-:Y:S01]  /*1f60*/  IMAD.WIDE R68, R0.reuse, 0x2, R90 ;  /* 0x0000000200447825 */ /* 0x041fe200078e025a */
[----:B---3--:R-:W-:Y:S04]  /*1f70*/  STL [R1+0x75c], R60 ;  /* 0x00075c3c01007387 */ /* 0x008fe80000100800 */
[----:B--2---:R0:W-:Y:S01]  /*1f80*/  STL [R1+0x760], R61 ;  /* 0x0007603d01007387 */ /* 0x0041e20000100800 */
[----:B------:R-:W-:Y:S02]  /*1f90*/  PRMT R62, RZ, 0x7610, R62 ;  /* 0x00007610ff3e7816 */ /* 0x000fe4000000003e */
[----:B------:R-:W-:Y:S01]  /*1fa0*/  PRMT R63, RZ, 0x7610, R63 ;  /* 0x00007610ff3f7816 */ /* 0x000fe2000000003f */
[----:B0-----:R-:W-:-:S03]  /*1fb0*/  IMAD.WIDE R60, R0, 0x2, R84 ;  /* 0x00000002003c7825 */ /* 0x001fc600078e0254 */
[----:B------:R-:W2:Y:S04]  /*1fc0*/  @!P3 LDG.E.U16 R62, desc[UR16][R68.64] ;  /* 0x00000010443eb981 */ /* 0x000ea8000c1e1500 */
[----:B------:R-:W-:Y:S04]  /*1fd0*/  STL [R1+0x764], R72 ;  /* 0x0007644801007387 */ /* 0x000fe80000100800 */
[----:B------:R0:W-:Y:S01]  /*1fe0*/  STL [R1+0x768], R73 ;  /* 0x0007684901007387 */ /* 0x0001e20000100800 */
[----:B------:R-:W-:Y:S02]  /*1ff0*/  PRMT R75, RZ, 0x7610, R75 ;  /* 0x00007610ff4b7816 */ /* 0x000fe4000000004b */
[----:B------:R-:W-:Y:S01]  /*2000*/  PRMT R74, RZ, 0x7610, R74 ;  /* 0x00007610ff4a7816 */ /* 0x000fe2000000004a */
[----:B------:R1:W-:Y:S01]  /*2010*/  STL.64 [R1+0x390], R60 ;  /* 0x0003903c01007387 */ /* 0x0003e20000100a00 */
[----:B0-----:R-:W-:-:S03]  /*2020*/  IMAD.WIDE R72, R0, 0x2, R86 ;  /* 0x0000000200487825 */ /* 0x001fc600078e0256 */
[----:B------:R-:W3:Y:S04]  /*2030*/  @!P3 LDG.E.U16 R75, desc[UR16][R60.64] ;  /* 0x000000103c4bb981 */ /* 0x000ee8000c1e1500 */
[----:B------:R0:W-:Y:S04]  /*2040*/  STL.64 [R1+0x388], R72 ;  /* 0x0003884801007387 */ /* 0x0001e80000100a00 */
[----:B------:R4:W3:Y:S04]  /*2050*/  @!P3 LDG.E.U16 R63, desc[UR16][R70.64] ;  /* 0x00000010463fb981 */ /* 0x0008e8000c1e1500 */
[----:B-1----:R-:W3:Y:S04]  /*2060*/  LDL.LU.64 R60, [R1+0x1160] ;  /* 0x00116000013c7983 */ /* 0x002ee80000300a00 */
[----:B------:R4:W-:Y:S04]  /*2070*/  STL.64 [R1+0x380], R70 ;  /* 0x0003804601007387 */ /* 0x0009e80000100a00 */
[----:B------:R-:W3:Y:S04]  /*2080*/  @!P3 LDG.E.U16 R74, desc[UR16][R72.64] ;  /* 0x00000010484ab981 */ /* 0x000ee8000c1e1500 */
[----:B0-----:R-:W3:Y:S01]  /*2090*/  LDL.LU.64 R72, [R1+0x1158] ;  /* 0x0011580001487983 */ /* 0x001ee20000300a00 */
[----:B------:R-:W-:-:S03]  /*20a0*/  VIADD R0, R93, 0xfffffffd ;  /* 0xfffffffd5d007836 */ /* 0x000fc60000000000 */
[----:B------:R0:W-:Y:S02]  /*20b0*/  STL.64 [R1+0x378], R68 ;  /* 0x0003784401007387 */ /* 0x0001e40000100a00 */
[----:B------:R-:W-:Y:S01]  /*20c0*/  ISETP.GE.U32.AND P3, PT, R0, 0x7fffffbe, PT ;  /* 0x7fffffbe0000780c */ /* 0x000fe20003f66070 */
[----:B------:R-:W-:-:S04]  /*20d0*/  IMAD R0, R92, 0x21, RZ ;  /* 0x000000215c007824 */ /* 0x000fc800078e02ff */
[----:B----4-:R-:W-:-:S04]  /*20e0*/  IMAD.WIDE R70, R0, 0x2, R88 ;  /* 0x0000000200467825 */ /* 0x010fc800078e0258 */
[C---:B0-----:R-:W-:Y:S01]  /*20f0*/  IMAD.WIDE R68, R0.reuse, 0x2, R90 ;  /* 0x0000000200447825 */ /* 0x041fe200078e025a */
[----:B--2---:R-:W-:Y:S04]  /*2100*/  STL [R1+0x74c], R62 ;  /* 0x00074c3e01007387 */ /* 0x004fe80000100800 */
[----:B---3--:R0:W-:Y:S01]  /*2110*/  STL [R1+0x750], R63 ;  /* 0x0007503f01007387 */ /* 0x0081e20000100800 */
        /* <DEDUP_REMOVED lines=12> */
[----:B------:R-:W4:Y:S04]  /*21e0*/  @!P4 LDG.E.U16 R72, desc[UR16][R74.64] ;  /* 0x000000104a48c981 */ /* 0x000f28000c1e1500 */
[----:B-1----:R-:W3:Y:S04]  /*21f0*/  LDL.LU.64 R62, [R1+0x1150] ;  /* 0x00115000013e7983 */ /* 0x002ee80000300a00 */
[----:B------:R1:W-:Y:S04]  /*2200*/  STL.64 [R1+0x280], R70 ;  /* 0x0002804601007387 */ /* 0x0003e80000100a00 */
[----:B------:R1:W3:Y:S04]  /*2210*/  @!P4 LDG.E.U16 R61, desc[UR16][R70.64] ;  /* 0x00000010463dc981 */ /* 0x0002e8000c1e1500 */
[----:B0-----:R-:W4:Y:S01]  /*2220*/  LDL.LU.64 R74, [R1+0x1148] ;  /* 0x00114800014a7983 */ /* 0x001f220000300a00 */
[----:B------:R-:W-:-:S03]  /*2230*/  VIADD R0, R93, 0xfffffff5 ;  /* 0xfffffff55d007836 */ /* 0x000fc60000000000 */
[----:B------:R-:W-:Y:S02]  /*2240*/  STL.64 [R1+0x278], R68 ;  /* 0x0002784401007387 */ /* 0x000fe40000100a00 */
[----:B------:R-:W-:Y:S01]  /*2250*/  ISETP.GE.U32.AND P4, PT, R0, 0x7fffffb6, PT ;  /* 0x7fffffb60000780c */ /* 0x000fe20003f86070 */
[----:B------:R-:W-:-:S04]  /*2260*/  IMAD R0, R92, 0x29, RZ ;  /* 0x000000295c007824 */ /* 0x000fc800078e02ff */
[----:B-1----:R-:W-:Y:S01]  /*2270*/  IMAD.WIDE R70, R0, 0x2, R86 ;  /* 0x0000000200467825 */ /* 0x002fe200078e0256 */
[----:B--2---:R-:W-:Y:S04]  /*2280*/  STL [R1+0x73c], R60 ;  /* 0x00073c3c01007387 */ /* 0x004fe80000100800 */
[----:B---3--:R0:W-:Y:S01]  /*2290*/  STL [R1+0x740], R61 ;  /* 0x0007403d01007387 */ /* 0x0081e20000100800 */
[----:B----4-:R-:W-:-:S03]  /*22a0*/  PRMT R75, RZ, 0x7610, R75 ;  /* 0x00007610ff4b7816 */ /* 0x010fc6000000004b */
[----:B------:R-:W-:Y:S01]  /*22b0*/  STL [R1+0x744], R72 ;  /* 0x0007444801007387 */ /* 0x000fe20000100800 */
[----:B------:R-:W-:Y:S01]  /*22c0*/  PRMT R74, RZ, 0x7610, R74 ;  /* 0x00007610ff4a7816 */ /* 0x000fe2000000004a */
[C---:B0-----:R-:W-:Y:S02]  /*22d0*/  IMAD.WIDE R60, R0.reuse, 0x2, R84 ;  /* 0x00000002003c7825 */ /* 0x041fe400078e0254 */
[----:B------:R0:W-:Y:S04]  /*22e0*/  STL [R1+0x748], R73 ;  /* 0x0007484901007387 */ /* 0x0001e80000100800 */
[----:B------:R1:W-:Y:S04]  /*22f0*/  STL.64 [R1+0x190], R60 ;  /* 0x0001903c01007387 */ /* 0x0003e80000100a00 */
[----:B------:R-:W2:Y:S01]  /*2300*/  @!P5 LDG.E.U16 R75, desc[UR16][R60.64] ;  /* 0x000000103c4bd981 */ /* 0x000ea2000c1e1500 */
[----:B0-----:R-:W-:-:S03]  /*2310*/  IMAD.WIDE R72, R0, 0x2, R88 ;  /* 0x0000000200487825 */ /* 0x001fc600078e0258 */
[----:B------:R0:W-:Y:S04]  /*2320*/  STL.64 [R1+0x188], R70 ;  /* 0x0001884601007387 */ /* 0x0001e80000100a00 */
[----:B------:R-:W3:Y:S04]  /*2330*/  @!P5 LDG.E.U16 R74, desc[UR16][R70.64] ;  /* 0x00000010464ad981 */ /* 0x000ee8000c1e1500 */
[----:B-1----:R-:W4:Y:S04]  /*2340*/  LDL.LU.64 R60, [R1+0x1140] ;  /* 0x00114000013c7983 */ /* 0x002f280000300a00 */
[----:B------:R1:W-:Y:S04]  /*2350*/  STL.64 [R1+0x180], R72 ;  /* 0x0001804801007387 */ /* 0x0003e80000100a00 */
[----:B0-----:R-:W4:Y:S01]  /*2360*/  LDL.LU.64 R70, [R1+0x1138] ;  /* 0x0011380001467983 */ /* 0x001f220000300a00 */
[----:B------:R-:W-:Y:S01]  /*2370*/  PRMT R65, RZ, 0x7610, R65 ;  /* 0x00007610ff417816 */ /* 0x000fe20000000041 */
[----:B------:R-:W-:Y:S01]  /*2380*/  IMAD.WIDE R68, R0, 0x2, R90 ;  /* 0x0000000200447825 */ /* 0x000fe200078e025a */
[----:B------:R-:W-:-:S03]  /*2390*/  PRMT R64, RZ, 0x7610, R64 ;  /* 0x00007610ff407816 */ /* 0x000fc60000000040 */
[----:B------:R-:W-:Y:S01]  /*23a0*/  VIADD R0, R93, 0xffffffed ;  /* 0xffffffed5d007836 */ /* 0x000fe20000000000 */
[----:B------:R1:W4:Y:S04]  /*23b0*/  @!P5 LDG.E.U16 R65, desc[UR16][R72.64] ;  /* 0x000000104841d981 */ /* 0x000328000c1e1500 */
[----:B------:R0:W4:Y:S01]  /*23c0*/  @!P5 LDG.E.U16 R64, desc[UR16][R68.64] ;  /* 0x000000104440d981 */ /* 0x000122000c1e1500 */
[----:B------:R-:W-:Y:S01]  /*23d0*/  ISETP.GE.U32.AND P5, PT, R0, 0x7fffffae, PT ;  /* 0x7fffffae0000780c */ /* 0x000fe20003fa6070 */
[----:B------:R-:W-:Y:S02]  /*23e0*/  IMAD R0, R92, 0x31, RZ ;  /* 0x000000315c007824 */ /* 0x000fe400078e02ff */
[----:B------:R-:W-:Y:S02]  /*23f0*/  STL.64 [R1+0x178], R68 ;  /* 0x0001784401007387 */ /* 0x000fe40000100a00 */
[----:B-1----:R-:W-:-:S02]  /*2400*/  IMAD.WIDE R72, R0, 0x2, R86 ;  /* 0x0000000200487825 */ /* 0x002fc400078e0256 */
[----:B---3--:R-:W-:Y:S04]  /*2410*/  STL [R1+0x734], R74 ;  /* 0x0007344a01007387 */ /* 0x008fe80000100800 */
[----:B--2---:R1:W-:Y:S01]  /*2420*/  STL [R1+0x738], R75 ;  /* 0x0007384b01007387 */ /* 0x0043e20000100800 */
[----:B----4-:R-:W-:Y:S02]  /*2430*/  PRMT R70, RZ, 0x7610, R70 ;  /* 0x00007610ff467816 */ /* 0x010fe40000000046 */
[----:B------:R-:W-:Y:S01]  /*2440*/  PRMT R71, RZ, 0x7610, R71 ;  /* 0x00007610ff477816 */ /* 0x000fe20000000047 */
[----:B-1----:R-:W-:-:S03]  /*2450*/  IMAD.WIDE R74, R0, 0x2, R84 ;  /* 0x00000002004a7825 */ /* 0x002fc600078e0254 */
[----:B------:R-:W2:Y:S04]  /*2460*/  @!P6 LDG.E.U16 R70, desc[UR16][R72.64] ;  /* 0x000000104846e981 */ /* 0x000ea8000c1e1500 */
[----:B------:R1:W3:Y:S01]  /*2470*/  @!P6 LDG.E.U16 R71, desc[UR16][R74.64] ;  /* 0x000000104a47e981 */ /* 0x0002e2000c1e1500 */
[----:B0-----:R-:W-:-:S03]  /*2480*/  IMAD.WIDE R68, R0, 0x2, R88 ;  /* 0x0000000200447825 */ /* 0x001fc600078e0258 */
[----:B------:R-:W-:Y:S01]  /*2490*/  STL [R1+0x72c], R64 ;  /* 0x00072c4001007387 */ /* 0x000fe20000100800 */
[----:B------:R-:W-:-:S03]  /*24a0*/  PRMT R63, RZ, 0x7610, R63 ;  /* 0x00007610ff3f7816 */ /* 0x000fc6000000003f */
[----:B------:R0:W-:Y:S04]  /*24b0*/  STL [R1+0x730], R65 ;  /* 0x0007304101007387 */ /* 0x0001e80000100800 */
[----:B------:R1:W-:Y:S01]  /*24c0*/  STL.64 [R1+0x90], R74 ;  /* 0x0000904a01007387 */ /* 0x0003e20000100a00 */
[----:B------:R-:W-:Y:S02]  /*24d0*/  PRMT R62, RZ, 0x7610, R62 ;  /* 0x00007610ff3e7816 */ /* 0x000fe4000000003e */
[----:B------:R-:W-:Y:S01]  /*24e0*/  PRMT R60, RZ, 0x7610, R60 ;  /* 0x00007610ff3c7816 */ /* 0x000fe2000000003c */
[----:B------:R4:W3:Y:S01]  /*24f0*/  @!P6 LDG.E.U16 R63, desc[UR16][R68.64] ;  /* 0x00000010443fe981 */ /* 0x0008e2000c1e1500 */
[----:B0-----:R-:W-:-:S03]  /*2500*/  IMAD.WIDE R64, R0, 0x2, R90 ;  /* 0x0000000200407825 */ /* 0x001fc600078e025a */
[----:B------:R0:W-:Y:S04]  /*2510*/  STL.64 [R1+0x88], R72 ;  /* 0x0000884801007387 */ /* 0x0001e80000100a00 */
[----:B------:R4:W-:Y:S01]  /*2520*/  STL.64 [R1+0x80], R68 ;  /* 0x0000804401007387 */ /* 0x0009e20000100a00 */
[----:B-1----:R-:W-:-:S03]  /*2530*/  IMAD R74, R92, 0x39, RZ ;  /* 0x000000395c4a7824 */ /* 0x002fc600078e02ff */
[----:B------:R-:W-:Y:S01]  /*2540*/  STL.64 [R1+0x78], R64 ;  /* 0x0000784001007387 */ /* 0x000fe20000100a00 */
[----:B------:R-:W-:Y:S02]  /*2550*/  PRMT R61, RZ, 0x7610, R61 ;  /* 0x00007610ff3d7816 */ /* 0x000fe4000000003d */
[----:B------:R-:W-:Y:S01]  /*2560*/  PRMT R32, RZ, 0x7610, R32 ;  /* 0x00007610ff207816 */ /* 0x000fe20000000020 */
[C---:B0-----:R-:W-:Y:S01]  /*2570*/  IMAD.WIDE R72, R74.reuse, 0x2, R88 ;  /* 0x000000024a487825 */ /* 0x041fe200078e0258 */
[----:B------:R-:W-:Y:S01]  /*2580*/  PRMT R33, RZ, 0x7610, R33 ;  /* 0x00007610ff217816 */ /* 0x000fe20000000021 */
[----:B------:R-:W3:Y:S02]  /*2590*/  @!P6 LDG.E.U16 R62, desc[UR16][R64.64] ;  /* 0x00000010403ee981 */ /* 0x000ee4000c1e1500 */
[----:B----4-:R-:W-:-:S03]  /*25a0*/  IMAD.WIDE R68, R74, 0x2, R84 ;  /* 0x000000024a447825 */ /* 0x010fc600078e0254 */
[----:B------:R-:W4:Y:S04]  /*25b0*/  @!P0 LDG.E.U16 R33, desc[UR16][R72.64] ;  /* 0x0000001048218981 */ /* 0x000f28000c1e1500 */
[----:B------:R-:W4:Y:S04]  /*25c0*/  @!P0 LDG.E.U16 R61, desc[UR16][R68.64] ;  /* 0x00000010443d8981 */ /* 0x000f28000c1e1500 */
[----:B--2---:R-:W-:Y:S04]  /*25d0*/  STL [R1+0x724], R70 ;  /* 0x0007244601007387 */ /* 0x004fe80000100800 */
[----:B---3--:R0:W-:Y:S02]  /*25e0*/  STL [R1+0x728], R71 ;  /* 0x0007284701007387 */ /* 0x0081e40000100800 */
[----:B0-----:R-:W-:-:S04]  /*25f0*/  IMAD.WIDE R70, R74, 0x2, R86 ;  /* 0x000000024a467825 */ /* 0x001fc800078e0256 */
[----:B------:R-:W-:Y:S01]  /*2600*/  IMAD.WIDE R74, R74, 0x2, R90 ;  /* 0x000000024a4a7825 */ /* 0x000fe200078e025a */
[----:B------:R-:W2:Y:S04]  /*2610*/  @!P0 LDG.E.U16 R60, desc[UR16][R70.64] ;  /* 0x00000010463c8981 */ /* 0x000ea8000c1e1500 */
[----:B------:R-:W3:Y:S04]  /*2620*/  @!P0 LDG.E.U16 R32, desc[UR16][R74.64] ;  /* 0x000000104a208981 */ /* 0x000ee8000c1e1500 */
[----:B------:R-:W-:Y:S04]  /*2630*/  STL [R1+0xe70], R68 ;  /* 0x000e704401007387 */ /* 0x000fe80000100800 */
[----:B------:R-:W-:Y:S04]  /*2640*/  STL [R1+0xe6c], R69 ;  /* 0x000e6c4501007387 */ /* 0x000fe80000100800 */
[----:B------:R-:W-:Y:S04]  /*2650*/  STL.64 [R1+0xf68], R68 ;  /* 0x000f684401007387 */ /* 0x000fe80000100a00 */
[----:B------:R-:W-:Y:S04]  /*2660*/  STL [R1+0xe78], R70 ;  /* 0x000e784601007387 */ /* 0x000fe80000100800 */
        /* <DEDUP_REMOVED lines=12> */
[----:B------:R-:W-:Y:S01]  /*2730*/  STL [R1+0xfb4], R75 ;  /* 0x000fb44b01007387 */ /* 0x000fe20000100800 */
[----:B------:R-:W-:-:S03]  /*2740*/  PRMT R67, RZ, 0x7610, R67 ;  /* 0x00007610ff437816 */ /* 0x000fc60000000043 */
[----:B------:R0:W-:Y:S01]  /*2750*/  STL [R1+0x71c], R62 ;  /* 0x00071c3e01007387 */ /* 0x0001e20000100800 */
[----:B------:R-:W-:Y:S02]  /*2760*/  PRMT R66, RZ, 0x7610, R66 ;  /* 0x00007610ff427816 */ /* 0x000fe40000000042 */
[----:B------:R-:W-:Y:S01]  /*2770*/  PRMT R30, RZ, 0x7610, R30 ;  /* 0x00007610ff1e7816 */ /* 0x000fe2000000001e */
[----:B------:R-:W-:Y:S01]  /*2780*/  IMAD.WIDE R64, R92, 0x2, R88 ;  /* 0x000000025c407825 */ /* 0x000fe200078e0258 */
[----:B------:R-:W-:-:S03]  /*2790*/  PRMT R31, RZ, 0x7610, R31 ;  /* 0x00007610ff1f7816 */ /* 0x000fc6000000001f */
[----:B0-----:R-:W-:-:S03]  /*27a0*/  IMAD.WIDE R62, R92, 0x2, R86 ;  /* 0x000000025c3e7825 */ /* 0x001fc600078e0256 */
[----:B------:R0:W3:Y:S04]  /*27b0*/  @!P1 LDG.E.U16 R31, desc[UR16][R64.64] ;  /* 0x00000010401f9981 */ /* 0x0000e8000c1e1500 */
[----:B------:R-:W3:Y:S04]  /*27c0*/  @!P1 LDG.E.U16 R66, desc[UR16][R62.64] ;  /* 0x000000103e429981 */ /* 0x000ee8000c1e1500 */
[----:B--2---:R-:W-:Y:S04]  /*27d0*/  STL [R1+0x714], R60 ;  /* 0x0007143c01007387 */ /* 0x004fe80000100800 */
[----:B----4-:R1:W-:Y:S04]  /*27e0*/  STL [R1+0x718], R61 ;  /* 0x0007183d01007387 */ /* 0x0103e80000100800 */
[----:B---3--:R-:W-:Y:S04]  /*27f0*/  STL [R1+0x70c], R32 ;  /* 0x00070c2001007387 */ /* 0x008fe80000100800 */
[----:B------:R2:W-:Y:S01]  /*2800*/  STL [R1+0x710], R33 ;  /* 0x0007102101007387 */ /* 0x0005e20000100800 */
[----:B-1----:R-:W-:-:S05]  /*2810*/  IMAD.WIDE R60, R92, 0x2, R84 ;  /* 0x000000025c3c7825 */ /* 0x002fca00078e0254 */
[----:B------:R1:W-:Y:S01]  /*2820*/  STL.64 [R1+0x690], R60 ;  /* 0x0006903c01007387 */ /* 0x0003e20000100a00 */
[----:B--2---:R-:W-:-:S03]  /*2830*/  IMAD.WIDE R32, R92, 0x2, R90 ;  /* 0x000000025c207825 */ /* 0x004fc600078e025a */
[----:B------:R2:W-:Y:S04]  /*2840*/  STL.64 [R1+0x688], R62 ;  /* 0x0006883e01007387 */ /* 0x0005e80000100a00 */
[----:B------:R-:W3:Y:S04]  /*2850*/  @!P1 LDG.E.U16 R67, desc[UR16][R60.64] ;  /* 0x000000103c439981 */ /* 0x000ee8000c1e1500 */
[----:B------:R4:W3:Y:S04]  /*2860*/  @!P1 LDG.E.U16 R30, desc[UR16][R32.64] ;  /* 0x00000010201e9981 */ /* 0x0008e8000c1e1500 */
[----:B-1----:R-:W3:Y:S01]  /*2870*/  LDL.LU.64 R60, [R1+0x1130] ;  /* 0x00113000013c7983 */ /* 0x002ee20000300a00 */
[----:B------:R-:W-:-:S05]  /*2880*/  VIADD R0, R93, 0xffffffe5 ;  /* 0xffffffe55d007836 */ /* 0x000fca0000000000 */
[----:B------:R-:W-:Y:S01]  /*2890*/  ISETP.GE.U32.AND P6, PT, R0, 0x7fffffa6, PT ;  /* 0x7fffffa60000780c */ /* 0x000fe20003fc6070 */
[----:B------:R-:W-:-:S05]  /*28a0*/  VIADD R0, R93, 0xffffffdd ;  /* 0xffffffdd5d007836 */ /* 0x000fca0000000000 */
[----:B------:R-:W-:Y:S01]  /*28b0*/  ISETP.GE.U32.AND P0, PT, R0, 0x7fffff9e, PT ;  /* 0x7fffff9e0000780c */ /* 0x000fe20003f06070 */
[----:B------:R-:W-:Y:S01]  /*28c0*/  VIADD R0, R93, 0xffffffd5 ;  /* 0xffffffd55d007836 */ /* 0x000fe20000000000 */
[----:B------:R0:W-:Y:S04]  /*28d0*/  STL.64 [R1+0x680], R64 ;  /* 0x0006804001007387 */ /* 0x0001e80000100a00 */
[----:B------:R-:W-:Y:S01]  /*28e0*/  ISETP.GE.U32.AND P1, PT, R0, 0x7fffff96, PT ;  /* 0x7fffff960000780c */ /* 0x000fe20003f26070 */
[----:B--2---:R-:W2:Y:S01]  /*28f0*/  LDL.LU.64 R62, [R1+0x1128] ;  /* 0x00112800013e7983 */ /* 0x004ea20000300a00 */
[----:B------:R-:W-:-:S03]  /*2900*/  IMAD.SHL.U32 R0, R92, 0x2, RZ ;  /* 0x000000025c007824 */ /* 0x000fc600078e00ff */
[----:B------:R4:W-:Y:S01]  /*2910*/  STL.64 [R1+0x678], R32 ;  /* 0x0006782001007387 */ /* 0x0009e20000100a00 */
[----:B------:R-:W-:Y:S01]  /*2920*/  PRMT R28, RZ, 0x7610, R28 ;  /* 0x00007610ff1c7816 */ /* 0x000fe2000000001c */
[----:B0-----:R-:W-:Y:S01]  /*2930*/  IMAD.WIDE R64, R0, 0x2, R86 ;  /* 0x0000000200407825 */ /* 0x001fe200078e0256 */
[----:B------:R-:W-:-:S03]  /*2940*/  PRMT R29, RZ, 0x7610, R29 ;  /* 0x00007610ff1d7816 */ /* 0x000fc6000000001d */
[----:B----4-:R-:W-:-:S05]  /*2950*/  IMAD.WIDE R32, R0, 0x2, R88 ;  /* 0x0000000200207825 */ /* 0x010fca00078e0258 */
[----:B------:R0:W4:Y:S04]  /*2960*/  @!P3 LDG.E.U16 R29, desc[UR16][R32.64] ;  /* 0x00000010201db981 */ /* 0x000128000c1e1500 */
[----:B------:R-:W-:Y:S04]  /*2970*/  STL [R1+0x6fc], R66 ;  /* 0x0006fc4201007387 */ /* 0x000fe80000100800 */
[----:B---3--:R1:W-:Y:S04]  /*2980*/  STL [R1+0x700], R67 ;  /* 0x0007004301007387 */ /* 0x0083e80000100800 */
[----:B------:R-:W-:Y:S04]  /*2990*/  STL [R1+0x704], R30 ;  /* 0x0007041e01007387 */ /* 0x000fe80000100800 */
[----:B------:R3:W-:Y:S01]  /*29a0*/  STL [R1+0x708], R31 ;  /* 0x0007081f01007387 */ /* 0x0007e20000100800 */
[----:B------:R-:W-:Y:S01]  /*29b0*/  PRMT R60, RZ, 0x7610, R60 ;  /* 0x00007610ff3c7816 */ /* 0x000fe2000000003c */
[----:B-1----:R-:W-:Y:S01]  /*29c0*/  IMAD.WIDE R66, R0, 0x2, R84 ;  /* 0x0000000200427825 */ /* 0x002fe200078e0254 */
[----:B------:R-:W-:-:S04]  /*29d0*/  PRMT R61, RZ, 0x7610, R61 ;  /* 0x00007610ff3d7816 */ /* 0x000fc8000000003d */
[----:B------:R-:W4:Y:S01]  /*29e0*/  @!P3 LDG.E.U16 R60, desc[UR16][R64.64] ;  /* 0x00000010403cb981 */ /* 0x000f22000c1e1500 */
[----:B---3--:R-:W-:-:S03]  /*29f0*/  IMAD.WIDE R30, R0, 0x2, R90 ;  /* 0x00000002001e7825 */ /* 0x008fc600078e025a */
[----:B------:R-:W3:Y:S04]  /*2a00*/  @!P3 LDG.E.U16 R61, desc[UR16][R66.64] ;  /* 0x00000010423db981 */ /* 0x000ee8000c1e1500 */
[----:B------:R1:W3:Y:S01]  /*2a10*/  @!P3 LDG.E.U16 R28, desc[UR16][R30.64] ;  /* 0x000000101e1cb981 */ /* 0x0002e2000c1e1500 */
[----:B------:R-:W-:-:S03]  /*2a20*/  VIADD R0, R93, 0xffffffcd ;  /* 0xffffffcd5d007836 */ /* 0x000fc60000000000 */
[----:B------:R0:W-:Y:S04]  /*2a30*/  STL.64 [R1+0x670], R66 ;  /* 0x0006704201007387 */ /* 0x0001e80000100a00 */
[----:B------:R1:W-:Y:S01]  /*2a40*/  STL.64 [R1+0x668], R64 ;  /* 0x0006684001007387 */ /* 0x0003e20000100a00 */
[----:B------:R-:W-:Y:S01]  /*2a50*/  ISETP.GE.U32.AND P3, PT, R0, 0x7fffff8e, PT ;  /* 0x7fffff8e0000780c */ /* 0x000fe20003f66070 */
[----:B------:R-:W-:Y:S02]  /*2a60*/  IMAD R0, R92, 0xa, RZ ;  /* 0x0000000a5c007824 */ /* 0x000fe400078e02ff */
[----:B0-----:R-:W3:Y:S04]  /*2a70*/  LDL.LU.64 R66, [R1+0x1120] ;  /* 0x0011200001427983 */ /* 0x001ee80000300a00 */
[----:B------:R0:W-:Y:S04]  /*2a80*/  STL.64 [R1+0x660], R32 ;  /* 0x0006602001007387 */ /* 0x0001e80000100a00 */
[----:B-1----:R-:W3:Y:S04]  /*2a90*/  LDL.LU.64 R64, [R1+0x1118] ;  /* 0x0011180001407983 */ /* 0x002ee80000300a00 */
[----:B------:R1:W-:Y:S01]  /*2aa0*/  STL.64 [R1+0x658], R30 ;  /* 0x0006581e01007387 */ /* 0x0003e20000100a00 */
[----:B------:R-:W-:-:S02]  /*2ab0*/  PRMT R26, RZ, 0x7610, R26 ;  /* 0x00007610ff1a7816 */ /* 0x000fc4000000001a */
[----:B------:R-:W-:Y:S02]  /*2ac0*/  PRMT R27, RZ, 0x7610, R27 ;  /* 0x00007610ff1b7816 */ /* 0x000fe4000000001b */
[----:B--2---:R-:W-:Y:S01]  /*2ad0*/  PRMT R62, RZ, 0x7610, R62 ;  /* 0x00007610ff3e7816 */ /* 0x004fe2000000003e */
[----:B0-----:R-:W-:Y:S01]  /*2ae0*/  IMAD.WIDE R32, R0, 0x2, R84 ;  /* 0x0000000200207825 */ /* 0x001fe200078e0254 */
[----:B------:R-:W-:-:S03]  /*2af0*/  PRMT R63, RZ, 0x7610, R63 ;  /* 0x00007610ff3f7816 */ /* 0x000fc6000000003f */
[----:B-1----:R-:W-:-:S03]  /*2b00*/  IMAD.WIDE R30, R0, 0x2, R86 ;  /* 0x00000002001e7825 */ /* 0x002fc600078e0256 */
[----:B------:R-:W2:Y:S04]  /*2b10*/  @!P4 LDG.E.U16 R63, desc[UR16][R32.64] ;  /* 0x00000010203fc981 */ /* 0x000ea8000c1e1500 */
[----:B------:R-:W2:Y:S04]  /*2b20*/  @!P4 LDG.E.U16 R62, desc[UR16][R30.64] ;  /* 0x000000101e3ec981 */ /* 0x000ea8000c1e1500 */
[----:B----4-:R-:W-:Y:S04]  /*2b30*/  STL [R1+0x6f4], R60 ;  /* 0x0006f43c01007387 */ /* 0x010fe80000100800 */
[----:B---3--:R0:W-:Y:S04]  /*2b40*/  STL [R1+0x6f8], R61 ;  /* 0x0006f83d01007387 */ /* 0x0081e80000100800 */
[----:B------:R-:W-:Y:S04]  /*2b50*/  STL [R1+0x6ec], R28 ;  /* 0x0006ec1c01007387 */ /* 0x000fe80000100800 */
[----:B------:R1:W-:Y:S01]  /*2b60*/  STL [R1+0x6f0], R29 ;  /* 0x0006f01d01007387 */ /* 0x0003e20000100800 */
[----:B0-----:R-:W-:-:S05]  /*2b70*/  IMAD.WIDE R60, R0, 0x2, R88 ;  /* 0x00000002003c7825 */ /* 0x001fca00078e0258 */
[----:B------:R0:W3:Y:S01]  /*2b80*/  @!P4 LDG.E.U16 R27, desc[UR16][R60.64] ;  /* 0x000000103c1bc981 */ /* 0x0000e2000c1e1500 */
[----:B-1----:R-:W-:-:S05]  /*2b90*/  IMAD.WIDE R28, R0, 0x2, R90 ;  /* 0x00000002001c7825 */ /* 0x002fca00078e025a */
[----:B------:R1:W4:Y:S01]  /*2ba0*/  @!P4 LDG.E.U16 R26, desc[UR16][R28.64] ;  /* 0x000000101c1ac981 */ /* 0x000322000c1e1500 */
[----:B------:R-:W-:-:S03]  /*2bb0*/  VIADD R0, R93, 0xffffffc5 ;  /* 0xffffffc55d007836 */ /* 0x000fc60000000000 */
[----:B------:R0:W-:Y:S04]  /*2bc0*/  STL.64 [R1+0x570], R32 ;  /* 0x0005702001007387 */ /* 0x0001e80000100a00 */
[----:B------:R1:W-:Y:S01]  /*2bd0*/  STL.64 [R1+0x568], R30 ;  /* 0x0005681e01007387 */ /* 0x0003e20000100a00 */
[----:B------:R-:W-:Y:S01]  /*2be0*/  ISETP.GE.U32.AND P4, PT, R0, 0x7fffff86, PT ;  /* 0x7fffff860000780c */ /* 0x000fe20003f86070 */
[----:B------:R-:W-:Y:S02]  /*2bf0*/  IMAD R0, R92, 0x12, RZ ;  /* 0x000000125c007824 */ /* 0x000fe400078e02ff */
[----:B0-----:R-:W2:Y:S04]  /*2c00*/  LDL.LU.64 R32, [R1+0x1110] ;  /* 0x0011100001207983 */ /* 0x001ea80000300a00 */
[----:B------:R0:W-:Y:S04]  /*2c10*/  STL.64 [R1+0x560], R60 ;  /* 0x0005603c01007387 */ /* 0x0001e80000100a00 */
[----:B-1----:R-:W2:Y:S01]  /*2c20*/  LDL.LU.64 R30, [R1+0x1108] ;  /* 0x00110800011e7983 */ /* 0x002ea20000300a00 */
[----:B------:R-:W-:-:S03]  /*2c30*/  PRMT R52, RZ, 0x7610, R52 ;  /* 0x00007610ff347816 */ /* 0x000fc60000000034 */
[----:B------:R1:W-:Y:S01]  /*2c40*/  STL.64 [R1+0x558], R28 ;  /* 0x0005581c01007387 */ /* 0x0003e20000100a00 */
[----:B------:R-:W-:Y:S02]  /*2c50*/  PRMT R53, RZ, 0x7610, R53 ;  /* 0x00007610ff357816 */ /* 0x000fe40000000035 */
[----:B------:R-:W-:Y:S01]  /*2c60*/  PRMT R67, RZ, 0x7610, R67 ;  /* 0x00007610ff437816 */ /* 0x000fe20000000043 */
[----:B0-----:R-:W-:Y:S01]  /*2c70*/  IMAD.WIDE R60, R0, 0x2, R90 ;  /* 0x00000002003c7825 */ /* 0x001fe200078e025a */
[----:B------:R-:W-:-:S04]  /*2c80*/  PRMT R66, RZ, 0x7610, R66 ;  /* 0x00007610ff427816 */ /* 0x000fc80000000042 */
[----:B------:R-:W2:Y:S01]  /*2c90*/  @!P5 LDG.E.U16 R52, desc[UR16][R60.64] ;  /* 0x000000103c34d981 */ /* 0x000ea2000c1e1500 */
[----:B-1----:R-:W-:-:S05]  /*2ca0*/  IMAD.WIDE R28, R0, 0x2, R84 ;  /* 0x00000002001c7825 */ /* 0x002fca00078e0254 */
[----:B------:R-:W2:Y:S01]  /*2cb0*/  @!P5 LDG.E.U16 R67, desc[UR16][R28.64] ;  /* 0x000000101c43d981 */ /* 0x000ea2000c1e1500 */
[----:B------:R-:W-:Y:S02]  /*2cc0*/  PRMT R54, RZ, 0x7610, R54 ;  /* 0x00007610ff367816 */ /* 0x000fe40000000036 */
[----:B------:R-:W-:Y:S01]  /*2cd0*/  PRMT R55, RZ, 0x7610, R55 ;  /* 0x00007610ff377816 */ /* 0x000fe20000000037 */
[----:B----4-:R-:W-:Y:S04]  /*2ce0*/  STL [R1+0x4d4], R26 ;  /* 0x0004d41a01007387 */ /* 0x010fe80000100800 */
[----:B---3--:R0:W-:Y:S04]  /*2cf0*/  STL [R1+0x4d8], R27 ;  /* 0x0004d81b01007387 */ /* 0x0081e80000100800 */
[----:B--2---:R-:W-:Y:S04]  /*2d00*/  STL [R1+0x4dc], R62 ;  /* 0x0004dc3e01007387 */ /* 0x004fe80000100800 */
[----:B------:R1:W-:Y:S01]  /*2d10*/  STL [R1+0x5b8], R63 ;  /* 0x0005b83f01007387 */ /* 0x0003e20000100800 */
[----:B0-----:R-:W-:-:S03]  /*2d20*/  IMAD.WIDE R26, R0, 0x2, R86 ;  /* 0x00000002001a7825 */ /* 0x001fc600078e0256 */
[----:B------:R0:W-:Y:S04]  /*2d30*/  STL.64 [R1+0x470], R28 ;  /* 0x0004701c01007387 */ /* 0x0001e80000100a00 */
[----:B------:R-:W2:Y:S01]  /*2d40*/  @!P5 LDG.E.U16 R66, desc[UR16][R26.64] ;  /* 0x000000101a42d981 */ /* 0x000ea2000c1e1500 */
[----:B-1----:R-:W-:-:S04]  /*2d50*/  IMAD.WIDE R62, R0, 0x2, R88 ;  /* 0x00000002003e7825 */ /* 0x002fc800078e0258 */
[----:B------:R-:W-:Y:S01]  /*2d60*/  VIADD R0, R93, 0xfffffffc ;  /* 0xfffffffc5d007836 */ /* 0x000fe20000000000 */
[----:B------:R1:W3:Y:S04]  /*2d70*/  @!P5 LDG.E.U16 R53, desc[UR16][R62.64] ;  /* 0x000000103e35d981 */ /* 0x0002e8000c1e1500 */
[----:B------:R4:W-:Y:S01]  /*2d80*/  STL.64 [R1+0x468], R26 ;  /* 0x0004681a01007387 */ /* 0x0009e20000100a00 */
[----:B------:R-:W-:Y:S01]  /*2d90*/  ISETP.GE.U32.AND P5, PT, R0, 0x7fffffbd, PT ;  /* 0x7fffffbd0000780c */ /* 0x000fe20003fa6070 */
[----:B------:R-:W-:Y:S02]  /*2da0*/  IMAD R0, R92, 0x1a, RZ ;  /* 0x0000001a5c007824 */ /* 0x000fe400078e02ff */
[----:B0-----:R-:W2:Y:S04]  /*2db0*/  LDL.LU.64 R28, [R1+0x1100] ;  /* 0x00110000011c7983 */ /* 0x001ea80000300a00 */
[----:B------:R1:W-:Y:S04]  /*2dc0*/  STL.64 [R1+0x460], R62 ;  /* 0x0004603e01007387 */ /* 0x0003e80000100a00 */
[----:B----4-:R-:W4:Y:S04]  /*2dd0*/  LDL.LU.64 R26, [R1+0x10f8] ;  /* 0x0010f800011a7983 */ /* 0x010f280000300a00 */
[----:B------:R0:W-:Y:S01]  /*2de0*/  STL.64 [R1+0x458], R60 ;  /* 0x0004583c01007387 */ /* 0x0001e20000100a00 */
[----:B-1----:R-:W-:-:S05]  /*2df0*/  IMAD.WIDE R62, R0, 0x2, R88 ;  /* 0x00000002003e7825 */ /* 0x002fca00078e0258 */
[----:B------:R-:W4:Y:S01]  /*2e00*/  @!P6 LDG.E.U16 R55, desc[UR16][R62.64] ;  /* 0x000000103e37e981 */ /* 0x000f22000c1e1500 */
[----:B0-----:R-:W-:-:S05]  /*2e10*/  IMAD.WIDE R60, R0, 0x2, R90 ;  /* 0x00000002003c7825 */ /* 0x001fca00078e025a */
[----:B------:R-:W4:Y:S01]  /*2e20*/  @!P6 LDG.E.U16 R54, desc[UR16][R60.64] ;  /* 0x000000103c36e981 */ /* 0x000f22000c1e1500 */
[----:B------:R-:W-:-:S03]  /*2e30*/  PRMT R68, RZ, 0x7610, R68 ;  /* 0x00007610ff447816 */ /* 0x000fc60000000044 */
[----:B------:R-:W-:Y:S01]  /*2e40*/  STL [R1+0x1f4], R52 ;  /* 0x0001f43401007387 */ /* 0x000fe20000100800 */
[----:B------:R-:W-:Y:S02]  /*2e50*/  PRMT R65, RZ, 0x7610, R65 ;  /* 0x00007610ff417816 */ /* 0x000fe40000000041 */
[----:B------:R-:W-:Y:S02]  /*2e60*/  PRMT R33, RZ, 0x7610, R33 ;  /* 0x00007610ff217816 */ /* 0x000fe40000000021 */
[----:B------:R-:W-:Y:S02]  /*2e70*/  PRMT R58, RZ, 0x7610, R58 ;  /* 0x00007610ff3a7816 */ /* 0x000fe4000000003a */
[----:B------:R-:W-:Y:S01]  /*2e80*/  PRMT R59, RZ, 0x7610, R59 ;  /* 0x00007610ff3b7816 */ /* 0x000fe2000000003b */
[----:B---3--:R0:W-:Y:S04]  /*2e90*/  STL [R1+0x2b8], R53 ;  /* 0x0002b83501007387 */ /* 0x0081e80000100800 */
[----:B--2---:R-:W-:Y:S04]  /*2ea0*/  STL [R1+0x2bc], R66 ;  /* 0x0002bc4201007387 */ /* 0x004fe80000100800 */
[----:B------:R1:W-:Y:S01]  /*2eb0*/  STL [R1+0x2c0], R67 ;  /* 0x0002c04301007387 */ /* 0x0003e20000100800 */
[----:B0-----:R-:W-:-:S04]  /*2ec0*/  IMAD.WIDE R52, R0, 0x2, R84 ;  /* 0x0000000200347825 */ /* 0x001fc800078e0254 */
[----:B-1----:R-:W-:Y:S01]  /*2ed0*/  IMAD.WIDE R66, R0, 0x2, R86 ;  /* 0x0000000200427825 */ /* 0x002fe200078e0256 */
[----:B------:R0:W-:Y:S03]  /*2ee0*/  STL.64 [R1+0x370], R52 ;  /* 0x0003703401007387 */ /* 0x0001e60000100a00 */
[----:B------:R-:W-:Y:S01]  /*2ef0*/  VIADD R0, R93, 0xfffffff4 ;  /* 0xfffffff45d007836 */ /* 0x000fe20000000000 */
[----:B------:R-:W-:Y:S04]  /*2f00*/  STL.64 [R1+0x368], R66 ;  /* 0x0003684201007387 */ /* 0x000fe80000100a00 */
[----:B------:R-:W2:Y:S04]  /*2f10*/  @!P6 LDG.E.U16 R68, desc[UR16][R52.64] ;  /* 0x000000103444e981 */ /* 0x000ea8000c1e1500 */
[----:B------:R1:W3:Y:S01]  /*2f20*/  @!P6 LDG.E.U16 R65, desc[UR16][R66.64] ;  /* 0x000000104241e981 */ /* 0x0002e2000c1e1500 */
[----:B------:R-:W-:Y:S01]  /*2f30*/  ISETP.GE.U32.AND P6, PT, R0, 0x7fffffb5, PT ;  /* 0x7fffffb50000780c */ /* 0x000fe20003fc6070 */
[----:B------:R-:W-:-:S02]  /*2f40*/  IMAD R0, R92, 0x22, RZ ;  /* 0x000000225c007824 */ /* 0x000fc400078e02ff */
[----:B0-----:R-:W2:Y:S04]  /*2f50*/  LDL.LU.64 R52, [R1+0x10f0] ;  /* 0x0010f00001347983 */ /* 0x001ea80000300a00 */
[----:B------:R0:W-:Y:S04]  /*2f60*/  STL.64 [R1+0x360], R62 ;  /* 0x0003603e01007387 */ /* 0x0001e80000100a00 */
[----:B------:R1:W-:Y:S04]  /*2f70*/  STL.64 [R1+0x358], R60 ;  /* 0x0003583c01007387 */ /* 0x0003e80000100a00 */
[----:B----4-:R-:W-:Y:S04]  /*2f80*/  STL [R1+0xc4], R54 ;  /* 0x0000c43601007387 */ /* 0x010fe80000100800 */
[----:B------:R4:W-:Y:S01]  /*2f90*/  STL [R1+0xc8], R55 ;  /* 0x0000c83701007387 */ /* 0x0009e20000100800 */
[----:B0-----:R-:W-:-:S04]  /*2fa0*/  IMAD.WIDE R62, R0, 0x2, R86 ;  /* 0x00000002003e7825 */ /* 0x001fc800078e0256 */
[C---:B-1----:R-:W-:Y:S01]  /*2fb0*/  IMAD.WIDE R60, R0.reuse, 0x2, R88 ;  /* 0x00000002003c7825 */ /* 0x042fe200078e0258 */
[----:B------:R0:W2:Y:S03]  /*2fc0*/  @!P0 LDG.E.U16 R59, desc[UR16][R62.64] ;  /* 0x000000103e3b8981 */ /* 0x0000a6000c1e1500 */
[C---:B----4-:R-:W-:Y:S01]  /*2fd0*/  IMAD.WIDE R54, R0.reuse, 0x2, R90 ;  /* 0x0000000200367825 */ /* 0x050fe200078e025a */
[----:B------:R1:W4:Y:S04]  /*2fe0*/  @!P0 LDG.E.U16 R58, desc[UR16][R60.64] ;  /* 0x000000103c3a8981 */ /* 0x000328000c1e1500 */
[----:B------:R0:W2:Y:S01]  /*2ff0*/  @!P0 LDG.E.U16 R33, desc[UR16][R54.64] ;  /* 0x0000001036218981 */ /* 0x0000a2000c1e1500 */
[----:B------:R-:W-:Y:S01]  /*3000*/  PRMT R64, RZ, 0x7610, R64 ;  /* 0x00007610ff407816 */ /* 0x000fe20000000040 */
[----:B------:R-:W-:-:S04]  /*3010*/  IMAD.WIDE R66, R0, 0x2, R84 ;  /* 0x0000000200427825 */ /* 0x000fc800078e0254 */
[----:B------:R-:W-:Y:S01]  /*3020*/  VIADD R0, R93, 0xffffffec ;  /* 0xffffffec5d007836 */ /* 0x000fe20000000000 */
[----:B------:R-:W-:Y:S04]  /*3030*/  STL.64 [R1+0x270], R66 ;  /* 0x0002704201007387 */ /* 0x000fe80000100a00 */
[----:B------:R-:W4:Y:S01]  /*3040*/  @!P0 LDG.E.U16 R64, desc[UR16][R66.64] ;  /* 0x0000001042408981 */ /* 0x000f22000c1e1500 */
[----:B------:R-:W-:Y:S01]  /*3050*/  ISETP.GE.U32.AND P0, PT, R0, 0x7fffffad, PT ;  /* 0x7fffffad0000780c */ /* 0x000fe20003f06070 */
[----:B------:R-:W-:Y:S02]  /*3060*/  IMAD R0, R92, 0x2a, RZ ;  /* 0x0000002a5c007824 */ /* 0x000fe400078e02ff */
[----:B------:R0:W-:Y:S01]  /*3070*/  STL.64 [R1+0x268], R62 ;  /* 0x0002683e01007387 */ /* 0x0001e20000100a00 */
[----:B------:R-:W-:-:S03]  /*3080*/  PRMT R32, RZ, 0x7610, R32 ;  /* 0x00007610ff207816 */ /* 0x000fc60000000020 */
[----:B------:R1:W-:Y:S04]  /*3090*/  STL.64 [R1+0x260], R60 ;  /* 0x0002603c01007387 */ /* 0x0003e80000100a00 */
[----:B------:R1:W-:Y:S01]  /*30a0*/  STL.64 [R1+0x258], R54 ;  /* 0x0002583601007387 */ /* 0x0003e20000100a00 */
[----:B------:R-:W-:Y:S01]  /*30b0*/  PRMT R31, RZ, 0x7610, R31 ;  /* 0x00007610ff1f7816 */ /* 0x000fe2000000001f */
[C---:B0-----:R-:W-:Y:S01]  /*30c0*/  IMAD.WIDE R62, R0.reuse, 0x2, R84 ;  /* 0x00000002003e7825 */ /* 0x041fe200078e0254 */
[----:B------:R-:W-:Y:S02]  /*30d0*/  PRMT R30, RZ, 0x7610, R30 ;  /* 0x00007610ff1e7816 */ /* 0x000fe4000000001e */
[----:B------:R-:W-:Y:S01]  /*30e0*/  PRMT R29, RZ, 0x7610, R29 ;  /* 0x00007610ff1d7816 */ /* 0x000fe2000000001d */
[C---:B-1----:R-:W-:Y:S01]  /*30f0*/  IMAD.WIDE R60, R0.reuse, 0x2, R86 ;  /* 0x00000002003c7825 */ /* 0x042fe200078e0256 */
[----:B------:R0:W4:Y:S03]  /*3100*/  @!P1 LDG.E.U16 R32, desc[UR16][R62.64] ;  /* 0x000000103e209981 */ /* 0x000126000c1e1500 */
[C---:B------:R-:W-:Y:S01]  /*3110*/  IMAD.WIDE R54, R0.reuse, 0x2, R90 ;  /* 0x0000000200367825 */ /* 0x040fe200078e025a */
[----:B------:R1:W4:Y:S04]  /*3120*/  @!P1 LDG.E.U16 R31, desc[UR16][R60.64] ;  /* 0x000000103c1f9981 */ /* 0x000328000c1e1500 */
[----:B------:R-:W4:Y:S04]  /*3130*/  @!P1 LDG.E.U16 R29, desc[UR16][R54.64] ;  /* 0x00000010361d9981 */ /* 0x000f28000c1e1500 */
[----:B--2---:R-:W-:Y:S04]  /*3140*/  STL [R1+0x1048], R33 ;  /* 0x0010482101007387 */ /* 0x004fe80000100800 */
[----:B------:R-:W-:Y:S04]  /*3150*/  STL [R1+0xd0], R68 ;  /* 0x0000d04401007387 */ /* 0x000fe80000100800 */
[----:B---3--:R-:W-:Y:S04]  /*3160*/  STL [R1+0xcc], R65 ;  /* 0x0000cc4101007387 */ /* 0x008fe80000100800 */
[----:B----4-:R-:W-:Y:S04]  /*3170*/  STL [R1+0xb8], R58 ;  /* 0x0000b83a01007387 */ /* 0x010fe80000100800 */
[----:B------:R2:W-:Y:S02]  /*3180*/  STL [R1+0xbc], R59 ;  /* 0x0000bc3b01007387 */ /* 0x0005e40000100800 */
[----:B--2---:R-:W-:-:S05]  /*3190*/  IMAD.WIDE R58, R0, 0x2, R88 ;  /* 0x00000002003a7825 */ /* 0x004fca00078e0258 */
[----:B------:R-:W2:Y:S01]  /*31a0*/  @!P1 LDG.E.U16 R30, desc[UR16][R58.64] ;  /* 0x000000103a1e9981 */ /* 0x000ea2000c1e1500 */
[----:B------:R-:W-:Y:S01]  /*31b0*/  VIADD R0, R93, 0xffffffe4 ;  /* 0xffffffe45d007836 */ /* 0x000fe20000000000 */
[----:B------:R-:W-:-:S04]  /*31c0*/  PRMT R28, RZ, 0x7610, R28 ;  /* 0x00007610ff1c7816 */ /* 0x000fc8000000001c */
[----:B------:R-:W-:Y:S01]  /*31d0*/  ISETP.GE.U32.AND P1, PT, R0, 0x7fffffa5, PT ;  /* 0x7fffffa50000780c */ /* 0x000fe20003f26070 */
[----:B------:R-:W-:Y:S01]  /*31e0*/  IMAD R0, R92, 0x32, RZ ;  /* 0x000000325c007824 */ /* 0x000fe200078e02ff */
[----:B------:R0:W-:Y:S01]  /*31f0*/  STL.64 [R1+0x170], R62 ;  /* 0x0001703e01007387 */ /* 0x0001e20000100a00 */
[----:B------:R-:W-:-:S03]  /*3200*/  PRMT R27, RZ, 0x7610, R27 ;  /* 0x00007610ff1b7816 */ /* 0x000fc6000000001b */
[----:B------:R1:W-:Y:S01]  /*3210*/  STL.64 [R1+0x168], R60 ;  /* 0x0001683c01007387 */ /* 0x0003e20000100a00 */
[----:B0-----:R-:W-:-:S04]  /*3220*/  IMAD.WIDE R62, R0, 0x2, R84 ;  /* 0x00000002003e7825 */ /* 0x001fc800078e0254 */
[----:B-1----:R-:W-:Y:S01]  /*3230*/  IMAD.WIDE R60, R0, 0x2, R86 ;  /* 0x00000002003c7825 */ /* 0x002fe200078e0256 */
[----:B------:R0:W3:Y:S04]  /*3240*/  @!P3 LDG.E.U16 R28, desc[UR16][R62.64] ;  /* 0x000000103e1cb981 */ /* 0x0000e8000c1e1500 */
[----:B------:R1:W4:Y:S04]  /*3250*/  @!P3 LDG.E.U16 R27, desc[UR16][R60.64] ;  /* 0x000000103c1bb981 */ /* 0x000328000c1e1500 */
[----:B------:R-:W-:Y:S04]  /*3260*/  STL.64 [R1+0x160], R58 ;  /* 0x0001603a01007387 */ /* 0x000fe80000100a00 */
[----:B------:R-:W-:Y:S01]  /*3270*/  STL [R1+0x104c], R32 ;  /* 0x00104c2001007387 */ /* 0x000fe20000100800 */
[----:B------:R-:W-:-:S03]  /*3280*/  IMAD R66, R92, 0x3a, RZ ;  /* 0x0000003a5c427824 */ /* 0x000fc600078e02ff */
[----:B------:R-:W-:Y:S04]  /*3290*/  STL.64 [R1+0x158], R54 ;  /* 0x0001583601007387 */ /* 0x000fe80000100a00 */
[----:B------:R-:W-:Y:S01]  /*32a0*/  STL [R1+0x1050], R31 ;  /* 0x0010501f01007387 */ /* 0x000fe20000100800 */
[----:B------:R-:W-:Y:S02]  /*32b0*/  PRMT R50, RZ, 0x7610, R50 ;  /* 0x00007610ff327816 */ /* 0x000fe40000000032 */
[----:B------:R-:W-:Y:S02]  /*32c0*/  PRMT R51, RZ, 0x7610, R51 ;  /* 0x00007610ff337816 */ /* 0x000fe40000000033 */
[----:B------:R-:W-:Y:S02]  /*32d0*/  PRMT R52, RZ, 0x7610, R52 ;  /* 0x00007610ff347816 */ /* 0x000fe40000000034 */
[----:B------:R-:W-:Y:S01]  /*32e0*/  PRMT R53, RZ, 0x7610, R53 ;  /* 0x00007610ff357816 */ /* 0x000fe20000000035 */
[----:B--2---:R-:W-:Y:S04]  /*32f0*/  STL [R1+0x1054], R30 ;  /* 0x0010541e01007387 */ /* 0x004fe80000100800 */
[----:B------:R-:W-:Y:S04]  /*3300*/  STL [R1+0x1058], R29 ;  /* 0x0010581d01007387 */ /* 0x000fe80000100800 */
[----:B------:R2:W-:Y:S04]  /*3310*/  STL [R1+0xc0], R64 ;  /* 0x0000c04001007387 */ /* 0x0005e80000100800 */
[----:B------:R0:W-:Y:S04]  /*3320*/  STL.64 [R1+0x70], R62 ;  /* 0x0000703e01007387 */ /* 0x0001e80000100a00 */
[----:B------:R1:W-:Y:S01]  /*3330*/  STL.64 [R1+0x68], R60 ;  /* 0x0000683c01007387 */ /* 0x0003e20000100a00 */
[----:B--2---:R-:W-:-:S05]  /*3340*/  IMAD.WIDE R64, R66, 0x2, R88 ;  /* 0x0000000242407825 */ /* 0x004fca00078e0258 */
[----:B------:R-:W2:Y:S01]  /*3350*/  @!P4 LDG.E.U16 R51, desc[UR16][R64.64] ;  /* 0x000000104033c981 */ /* 0x000ea2000c1e1500 */
[----:B0-----:R-:W-:-:S04]  /*3360*/  IMAD.WIDE R62, R66, 0x2, R86 ;  /* 0x00000002423e7825 */ /* 0x001fc800078e0256 */
[C---:B-1----:R-:W-:Y:S01]  /*3370*/  IMAD.WIDE R60, R66.reuse, 0x2, R84 ;  /* 0x00000002423c7825 */ /* 0x042fe200078e0254 */
[----:B------:R-:W2:Y:S03]  /*3380*/  @!P4 LDG.E.U16 R52, desc[UR16][R62.64] ;  /* 0x000000103e34c981 */ /* 0x000ea6000c1e1500 */
[----:B------:R-:W-:Y:S01]  /*3390*/  IMAD.WIDE R66, R66, 0x2, R90 ;  /* 0x0000000242427825 */ /* 0x000fe200078e025a */
[----:B------:R-:W2:Y:S04]  /*33a0*/  @!P4 LDG.E.U16 R53, desc[UR16][R60.64] ;  /* 0x000000103c35c981 */ /* 0x000ea8000c1e1500 */
[----:B------:R-:W2:Y:S01]  /*33b0*/  @!P4 LDG.E.U16 R50, desc[UR16][R66.64] ;  /* 0x000000104232c981 */ /* 0x000ea2000c1e1500 */
[----:B------:R-:W-:-:S04]  /*33c0*/  IMAD.WIDE R58, R0, 0x2, R88 ;  /* 0x00000002003a7825 */ /* 0x000fc800078e0258 */
[----:B------:R-:W-:Y:S01]  /*33d0*/  IMAD.WIDE R54, R0, 0x2, R90 ;  /* 0x0000000200367825 */ /* 0x000fe200078e025a */
[----:B------:R0:W-:Y:S04]  /*33e0*/  STL.64 [R1+0x60], R58 ;  /* 0x0000603a01007387 */ /* 0x0001e80000100a00 */
[----:B---3--:R-:W-:Y:S01]  /*33f0*/  STL [R1+0x105c], R28 ;  /* 0x00105c1c01007387 */ /* 0x008fe20000100800 */
[----:B------:R-:W-:-:S03]  /*3400*/  PRMT R26, RZ, 0x7610, R26 ;  /* 0x00007610ff1a7816 */ /* 0x000fc6000000001a */
[----:B------:R1:W-:Y:S01]  /*3410*/  STL.64 [R1+0x58], R54 ;  /* 0x0000583601007387 */ /* 0x0003e20000100a00 */
[----:B------:R-:W-:-:S03]  /*3420*/  PRMT R25, RZ, 0x7610, R25 ;  /* 0x00007610ff197816 */ /* 0x000fc60000000019 */
[----:B----4-:R-:W-:Y:S01]  /*3430*/  STL [R1+0x1060], R27 ;  /* 0x0010601b01007387 */ /* 0x010fe20000100800 */
[----:B------:R-:W-:-:S03]  /*3440*/  VIADD R0, R93, 0xffffffdc ;  /* 0xffffffdc5d007836 */ /* 0x000fc60000000000 */
[----:B------:R-:W-:Y:S04]  /*3450*/  STL [R1+0xe90], R60 ;  /* 0x000e903c01007387 */ /* 0x000fe80000100800 */
[----:B------:R-:W-:Y:S04]  /*3460*/  STL [R1+0xfb8], R60 ;  /* 0x000fb83c01007387 */ /* 0x000fe80000100800 */
[----:B------:R-:W-:Y:S04]  /*3470*/  STL [R1+0xe8c], R61 ;  /* 0x000e8c3d01007387 */ /* 0x000fe80000100800 */
[----:B------:R-:W-:Y:S04]  /*3480*/  STL [R1+0xfbc], R61 ;  /* 0x000fbc3d01007387 */ /* 0x000fe80000100800 */
[----:B------:R-:W-:Y:S04]  /*3490*/  STL [R1+0xe98], R62 ;  /* 0x000e983e01007387 */ /* 0x000fe80000100800 */
[----:B------:R-:W-:Y:S04]  /*34a0*/  STL [R1+0xfc0], R62 ;  /* 0x000fc03e01007387 */ /* 0x000fe80000100800 */
[----:B------:R-:W-:Y:S04]  /*34b0*/  STL [R1+0xe94], R63 ;  /* 0x000e943f01007387 */ /* 0x000fe80000100800 */
[----:B------:R0:W3:Y:S04]  /*34c0*/  @!P3 LDG.E.U16 R26, desc[UR16][R58.64] ;  /* 0x000000103a1ab981 */ /* 0x0000e8000c1e1500 */
[----:B------:R1:W4:Y:S01]  /*34d0*/  @!P3 LDG.E.U16 R25, desc[UR16][R54.64] ;  /* 0x000000103619b981 */ /* 0x000322000c1e1500 */
[----:B------:R-:W-:Y:S01]  /*34e0*/  ISETP.GE.U32.AND P3, PT, R0, 0x7fffff9d, PT ;  /* 0x7fffff9d0000780c */ /* 0x000fe20003f66070 */
[----:B------:R-:W-:-:S02]  /*34f0*/  VIADD R0, R93, 0xffffffd4 ;  /* 0xffffffd45d007836 */ /* 0x000fc40000000000 */
[----:B------:R-:W-:Y:S04]  /*3500*/  STL [R1+0xfc4], R63 ;  /* 0x000fc43f01007387 */ /* 0x000fe80000100800 */
[----:B------:R-:W-:Y:S04]  /*3510*/  STL [R1+0xea0], R64 ;  /* 0x000ea04001007387 */ /* 0x000fe80000100800 */
[----:B------:R-:W-:Y:S04]  /*3520*/  STL [R1+0xfc8], R64 ;  /* 0x000fc84001007387 */ /* 0x000fe80000100800 */
[----:B------:R-:W-:Y:S01]  /*3530*/  STL [R1+0xe9c], R65 ;  /* 0x000e9c4101007387 */ /* 0x000fe20000100800 */
[----:B------:R-:W-:-:S03]  /*3540*/  ISETP.GE.U32.AND P4, PT, R0, 0x7fffff95, PT ;  /* 0x7fffff950000780c */ /* 0x000fc60003f86070 */
[----:B------:R-:W-:Y:S01]  /*3550*/  STL [R1+0xfcc], R65 ;  /* 0x000fcc4101007387 */ /* 0x000fe20000100800 */
[----:B------:R-:W-:-:S03]  /*3560*/  IMAD R0, R92, 0x3, RZ ;  /* 0x000000035c007824 */ /* 0x000fc600078e02ff */
[----:B------:R-:W-:Y:S04]  /*3570*/  STL [R1+0xea8], R66 ;  /* 0x000ea84201007387 */ /* 0x000fe80000100800 */
[----:B------:R-:W-:Y:S04]  /*3580*/  STL [R1+0xfd0], R66 ;  /* 0x000fd04201007387 */ /* 0x000fe80000100800 */
[----:B------:R-:W-:Y:S04]  /*3590*/  STL [R1+0xea4], R67 ;  /* 0x000ea44301007387 */ /* 0x000fe80000100800 */
[----:B------:R-:W-:Y:S01]  /*35a0*/  STL [R1+0xfd4], R67 ;  /* 0x000fd44301007387 */ /* 0x000fe20000100800 */
[----:B------:R-:W-:Y:S01]  /*35b0*/  PRMT R57, RZ, 0x7610, R57 ;  /* 0x00007610ff397816 */ /* 0x000fe20000000039 */
[----:B0-----:R-:W-:Y:S01]  /*35c0*/  IMAD.WIDE R58, R0, 0x2, R86 ;  /* 0x00000002003a7825 */ /* 0x001fe200078e0256 */
[----:B------:R-:W-:-:S02]  /*35d0*/  PRMT R46, RZ, 0x7610, R46 ;  /* 0x00007610ff2e7816 */ /* 0x000fc4000000002e */
[----:B------:R-:W-:Y:S01]  /*35e0*/  PRMT R47, RZ, 0x7610, R47 ;  /* 0x00007610ff2f7816 */ /* 0x000fe2000000002f */
[----:B-1----:R-:W-:Y:S01]  /*35f0*/  IMAD.WIDE R54, R0, 0x2, R88 ;  /* 0x0000000200367825 */ /* 0x002fe200078e0258 */
[----:B------:R-:W-:-:S04]  /*3600*/  PRMT R56, RZ, 0x7610, R56 ;  /* 0x00007610ff387816 */ /* 0x000fc80000000038 */
[----:B------:R0:W3:Y:S04]  /*3610*/  @!P5 LDG.E.U16 R47, desc[UR16][R54.64] ;  /* 0x00000010362fd981 */ /* 0x0000e8000c1e1500 */
[----:B------:R-:W3:Y:S04]  /*3620*/  @!P5 LDG.E.U16 R56, desc[UR16][R58.64] ;  /* 0x000000103a38d981 */ /* 0x000ee8000c1e1500 */
[----:B--2---:R-:W-:Y:S04]  /*3630*/  STL [R1+0xd4], R50 ;  /* 0x0000d43201007387 */ /* 0x004fe80000100800 */
[----:B------:R1:W-:Y:S04]  /*3640*/  STL [R1+0xd8], R51 ;  /* 0x0000d83301007387 */ /* 0x0003e80000100800 */
[----:B------:R-:W-:Y:S04]  /*3650*/  STL [R1+0xdc], R52 ;  /* 0x0000dc3401007387 */ /* 0x000fe80000100800 */
[----:B------:R2:W-:Y:S01]  /*3660*/  STL [R1+0xe0], R53 ;  /* 0x0000e03501007387 */ /* 0x0005e20000100800 */
[----:B-1----:R-:W-:-:S04]  /*3670*/  IMAD.WIDE R50, R0, 0x2, R84 ;  /* 0x0000000200327825 */ /* 0x002fc800078e0254 */
[----:B--2---:R-:W-:Y:S01]  /*3680*/  IMAD.WIDE R52, R0, 0x2, R90 ;  /* 0x0000000200347825 */ /* 0x004fe200078e025a */
[----:B------:R1:W-:Y:S04]  /*3690*/  STL.64 [R1+0x650], R50 ;  /* 0x0006503201007387 */ /* 0x0003e80000100a00 */
[----:B------:R2:W-:Y:S04]  /*36a0*/  STL.64 [R1+0x648], R58 ;  /* 0x0006483a01007387 */ /* 0x0005e80000100a00 */
[----:B------:R-:W3:Y:S04]  /*36b0*/  @!P5 LDG.E.U16 R57, desc[UR16][R50.64] ;  /* 0x000000103239d981 */ /* 0x000ee8000c1e1500 */
[----:B------:R0:W3:Y:S04]  /*36c0*/  @!P5 LDG.E.U16 R46, desc[UR16][R52.64] ;  /* 0x00000010342ed981 */ /* 0x0000e8000c1e1500 */
        /* <DEDUP_REMOVED lines=8> */
[----:B-1----:R-:W-:Y:S01]  /*3750*/  IMAD.WIDE R52, R0, 0x2, R90 ;  /* 0x0000000200347825 */ /* 0x002fe200078e025a */
[----:B---3--:R-:W-:Y:S04]  /*3760*/  STL [R1+0x2d4], R46 ;  /* 0x0002d42e01007387 */ /* 0x008fe80000100800 */
[----:B------:R0:W-:Y:S01]  /*3770*/  STL [R1+0x2d8], R47 ;  /* 0x0002d82f01007387 */ /* 0x0001e20000100800 */
[----:B----4-:R-:W-:-:S03]  /*3780*/  PRMT R50, RZ, 0x7610, R50 ;  /* 0x00007610ff327816 */ /* 0x010fc60000000032 */
[----:B------:R-:W-:Y:S01]  /*3790*/  STL [R1+0x2dc], R56 ;  /* 0x0002dc3801007387 */ /* 0x000fe20000100800 */
[----:B------:R-:W-:-:S03]  /*37a0*/  PRMT R51, RZ, 0x7610, R51 ;  /* 0x00007610ff337816 */ /* 0x000fc60000000033 */
[----:B------:R1:W-:Y:S01]  /*37b0*/  STL [R1+0x2e0], R57 ;  /* 0x0002e03901007387 */ /* 0x0003e20000100800 */
[----:B--2---:R-:W-:Y:S01]  /*37c0*/  PRMT R59, RZ, 0x7610, R59 ;  /* 0x00007610ff3b7816 */ /* 0x004fe2000000003b */
[C---:B0-----:R-:W-:Y:S01]  /*37d0*/  IMAD.WIDE R46, R0.reuse, 0x2, R84 ;  /* 0x00000002002e7825 */ /* 0x041fe200078e0254 */
[----:B------:R-:W-:Y:S01]  /*37e0*/  PRMT R58, RZ, 0x7610, R58 ;  /* 0x00007610ff3a7816 */ /* 0x000fe2000000003a */
[----:B------:R-:W2:Y:S04]  /*37f0*/  @!P6 LDG.E.U16 R50, desc[UR16][R52.64] ;  /* 0x000000103432e981 */ /* 0x000ea8000c1e1500 */
[----:B------:R0:W3:Y:S01]  /*3800*/  @!P6 LDG.E.U16 R51, desc[UR16][R54.64] ;  /* 0x000000103633e981 */ /* 0x0000e2000c1e1500 */
[----:B-1----:R-:W-:-:S03]  /*3810*/  IMAD.WIDE R56, R0, 0x2, R86 ;  /* 0x0000000200387825 */ /* 0x002fc600078e0256 */
[----:B------:R1:W-:Y:S04]  /*3820*/  STL.64 [R1+0x550], R46 ;  /* 0x0005502e01007387 */ /* 0x0003e80000100a00 */
[----:B------:R4:W-:Y:S04]  /*3830*/  STL.64 [R1+0x548], R56 ;  /* 0x0005483801007387 */ /* 0x0009e80000100a00 */
[----:B------:R-:W3:Y:S04]  /*3840*/  @!P6 LDG.E.U16 R59, desc[UR16][R46.64] ;  /* 0x000000102e3be981 */ /* 0x000ee8000c1e1500 */
[----:B------:R-:W3:Y:S04]  /*3850*/  @!P6 LDG.E.U16 R58, desc[UR16][R56.64] ;  /* 0x00000010383ae981 */ /* 0x000ee8000c1e1500 */
[----:B-1----:R-:W3:Y:S04]  /*3860*/  LDL.LU.64 R46, [R1+0x10d8] ;  /* 0x0010d800012e7983 */ /* 0x002ee80000300a00 */
[----:B------:R0:W-:Y:S04]  /*3870*/  STL.64 [R1+0x540], R54 ;  /* 0x0005403601007387 */ /* 0x0001e80000100a00 */
[----:B----4-:R-:W4:Y:S01]  /*3880*/  LDL.LU.64 R56, [R1+0x10d0] ;  /* 0x0010d00001387983 */ /* 0x010f220000300a00 */
[----:B------:R-:W-:-:S03]  /*3890*/  VIADD R0, R93, 0xffffffc4 ;  /* 0xffffffc45d007836 */ /* 0x000fc60000000000 */
[----:B------:R1:W-:Y:S02]  /*38a0*/  STL.64 [R1+0x538], R52 ;  /* 0x0005383401007387 */ /* 0x0003e40000100a00 */
[----:B------:R-:W-:Y:S01]  /*38b0*/  ISETP.GE.U32.AND P6, PT, R0, 0x7fffff85, PT ;  /* 0x7fffff850000780c */ /* 0x000fe20003fc6070 */
[----:B------:R-:W-:-:S04]  /*38c0*/  IMAD R0, R92, 0x13, RZ ;  /* 0x000000135c007824 */ /* 0x000fc800078e02ff */
[----:B0-----:R-:W-:-:S04]  /*38d0*/  IMAD.WIDE R54, R0, 0x2, R88 ;  /* 0x0000000200367825 */ /* 0x001fc800078e0258 */
[C---:B-1----:R-:W-:Y:S01]  /*38e0*/  IMAD.WIDE R52, R0.reuse, 0x2, R90 ;  /* 0x0000000200347825 */ /* 0x042fe200078e025a */
[----:B--2---:R-:W-:Y:S04]  /*38f0*/  STL [R1+0x2c4], R50 ;  /* 0x0002c43201007387 */ /* 0x004fe80000100800 */
[----:B---3--:R0:W-:Y:S02]  /*3900*/  STL [R1+0x2c8], R51 ;  /* 0x0002c83301007387 */ /* 0x0081e40000100800 */
[----:B0-----:R-:W-:Y:S02]  /*3910*/  IMAD.WIDE R50, R0, 0x2, R84 ;  /* 0x0000000200327825 */ /* 0x001fe400078e0254 */
[----:B------:R-:W-:Y:S04]  /*3920*/  STL [R1+0x2cc], R58 ;  /* 0x0002cc3a01007387 */ /* 0x000fe80000100800 */
[----:B------:R0:W-:Y:S01]  /*3930*/  STL [R1+0x2d0], R59 ;  /* 0x0002d03b01007387 */ /* 0x0001e20000100800 */
[----:B------:R-:W-:-:S02]  /*3940*/  PRMT R46, RZ, 0x7610, R46 ;  /* 0x00007610ff2e7816 */ /* 0x000fc4000000002e */
[----:B------:R-:W-:Y:S01]  /*3950*/  PRMT R47, RZ, 0x7610, R47 ;  /* 0x00007610ff2f7816 */ /* 0x000fe2000000002f */
[----:B------:R1:W-:Y:S04]  /*3960*/  STL.64 [R1+0x450], R50 ;  /* 0x0004503201007387 */ /* 0x0003e80000100a00 */
[----:B------:R-:W2:Y:S01]  /*3970*/  @!P0 LDG.E.U16 R46, desc[UR16][R52.64] ;  /* 0x00000010342e8981 */ /* 0x000ea2000c1e1500 */
[----:B----4-:R-:W-:Y:S01]  /*3980*/  PRMT R57, RZ, 0x7610, R57 ;  /* 0x00007610ff397816 */ /* 0x010fe20000000039 */
[----:B0-----:R-:W-:Y:S01]  /*3990*/  IMAD.WIDE R58, R0, 0x2, R86 ;  /* 0x00000002003a7825 */ /* 0x001fe200078e0256 */
[----:B------:R-:W-:Y:S01]  /*39a0*/  PRMT R56, RZ, 0x7610, R56 ;  /* 0x00007610ff387816 */ /* 0x000fe20000000038 */
[----:B------:R0:W3:Y:S04]  /*39b0*/  @!P0 LDG.E.U16 R47, desc[UR16][R54.64] ;  /* 0x00000010362f8981 */ /* 0x0000e8000c1e1500 */
        /* <DEDUP_REMOVED lines=56> */
[----:B------:R-:W-:-:S05]  /*3d40*/  VIADD R0, R93, 0xffffffeb ;  /* 0xffffffeb5d007836 */ /* 0x000fca0000000000 */
[----:B------:R-:W-:Y:S01]  /*3d50*/  ISETP.GE.U32.AND P3, PT, R0, 0x7fffffac, PT ;  /* 0x7fffffac0000780c */ /* 0x000fe20003f66070 */
[----:B------:R-:W-:Y:S01]  /*3d60*/  IMAD R0, R92, 0x2b, RZ ;  /* 0x0000002b5c007824 */ /* 0x000fe200078e02ff */
[----:B------:R-:W-:Y:S03]  /*3d70*/  STL.64 [R1+0x238], R52 ;  /* 0x0002383401007387 */ /* 0x000fe60000100a00 */
[C---:B0-----:R-:W-:Y:S01]  /*3d80*/  IMAD.WIDE R54, R0.reuse, 0x2, R84 ;  /* 0x0000000200367825 */ /* 0x041fe200078e0254 */
[----:B--2---:R-:W-:Y:S04]  /*3d90*/  STL [R1+0x1c4], R46 ;  /* 0x0001c42e01007387 */ /* 0x004fe80000100800 */
[----:B---3--:R0:W-:Y:S02]  /*3da0*/  STL [R1+0x1c8], R47 ;  /* 0x0001c82f01007387 */ /* 0x0081e40000100800 */
[----:B0-----:R-:W-:-:S02]  /*3db0*/  IMAD.WIDE R46, R0, 0x2, R86 ;  /* 0x00000002002e7825 */ /* 0x001fc400078e0256 */
[----:B------:R-:W-:Y:S04]  /*3dc0*/  STL [R1+0x1cc], R56 ;  /* 0x0001cc3801007387 */ /* 0x000fe80000100800 */
[----:B------:R-:W-:Y:S04]  /*3dd0*/  STL [R1+0x1d0], R57 ;  /* 0x0001d03901007387 */ /* 0x000fe80000100800 */
[----:B------:R0:W-:Y:S01]  /*3de0*/  STL.64 [R1+0x150], R54 ;  /* 0x0001503601007387 */ /* 0x0001e20000100a00 */
[----:B----4-:R-:W-:Y:S02]  /*3df0*/  PRMT R59, RZ, 0x7610, R59 ;  /* 0x00007610ff3b7816 */ /* 0x010fe4000000003b */
[----:B------:R-:W-:Y:S01]  /*3e00*/  PRMT R58, RZ, 0x7610, R58 ;  /* 0x00007610ff3a7816 */ /* 0x000fe2000000003a */
[----:B------:R1:W-:Y:S04]  /*3e10*/  STL.64 [R1+0x148], R46 ;  /* 0x0001482e01007387 */ /* 0x0003e80000100a00 */
[----:B------:R-:W2:Y:S04]  /*3e20*/  @!P4 LDG.E.U16 R59, desc[UR16][R54.64] ;  /* 0x00000010363bc981 */ /* 0x000ea8000c1e1500 */
[----:B------:R-:W3:Y:S04]  /*3e30*/  @!P4 LDG.E.U16 R58, desc[UR16][R46.64] ;  /* 0x000000102e3ac981 */ /* 0x000ee8000c1e1500 */
[----:B0-----:R-:W4:Y:S01]  /*3e40*/  LDL.LU.64 R54, [R1+0x1098] ;  /* 0x0010980001367983 */ /* 0x001f220000300a00 */
[----:B------:R-:W-:Y:S01]  /*3e50*/  PRMT R51, RZ, 0x7610, R51 ;  /* 0x00007610ff337816 */ /* 0x000fe20000000033 */
[----:B------:R-:W-:Y:S01]  /*3e60*/  IMAD.WIDE R56, R0, 0x2, R88 ;  /* 0x0000000200387825 */ /* 0x000fe200078e0258 */
[----:B------:R-:W-:-:S03]  /*3e70*/  PRMT R50, RZ, 0x7610, R50 ;  /* 0x00007610ff327816 */ /* 0x000fc60000000032 */
[----:B------:R-:W-:Y:S01]  /*3e80*/  IMAD.WIDE R52, R0, 0x2, R90 ;  /* 0x0000000200347825 */ /* 0x000fe200078e025a */
[----:B------:R0:W4:Y:S03]  /*3e90*/  @!P4 LDG.E.U16 R51, desc[UR16][R56.64] ;  /* 0x000000103833c981 */ /* 0x000126000c1e1500 */
[----:B------:R-:W-:Y:S01]  /*3ea0*/  VIADD R0, R93, 0xffffffe3 ;  /* 0xffffffe35d007836 */ /* 0x000fe20000000000 */
[----:B------:R0:W4:Y:S04]  /*3eb0*/  @!P4 LDG.E.U16 R50, desc[UR16][R52.64] ;  /* 0x000000103432c981 */ /* 0x000128000c1e1500 */
[----:B------:R-:W-:Y:S01]  /*3ec0*/  ISETP.GE.U32.AND P4, PT, R0, 0x7fffffa4, PT ;  /* 0x7fffffa40000780c */ /* 0x000fe20003f86070 */
[----:B------:R0:W-:Y:S01]  /*3ed0*/  STL.64 [R1+0x140], R56 ;  /* 0x0001403801007387 */ /* 0x0001e20000100a00 */
[----:B------:R-:W-:-:S03]  /*3ee0*/  IMAD R0, R92, 0x33, RZ ;  /* 0x000000335c007824 */ /* 0x000fc600078e02ff */
[----:B-1----:R-:W4:Y:S04]  /*3ef0*/  LDL.LU.64 R46, [R1+0x1090] ;  /* 0x00109000012e7983 */ /* 0x002f280000300a00 */
[----:B------:R-:W-:Y:S01]  /*3f00*/  STL.64 [R1+0x138], R52 ;  /* 0x0001383401007387 */ /* 0x000fe20000100a00 */
[----:B0-----:R-:W-:-:S03]  /*3f10*/  IMAD.WIDE R56, R0, 0x2, R86 ;  /* 0x0000000200387825 */ /* 0x001fc600078e0256 */
[----:B---3--:R-:W-:Y:S04]  /*3f20*/  STL [R1+0x1bc], R58 ;  /* 0x0001bc3a01007387 */ /* 0x008fe80000100800 */
[----:B--2---:R0:W-:Y:S01]  /*3f30*/  STL [R1+0x1c0], R59 ;  /* 0x0001c03b01007387 */ /* 0x0041e20000100800 */
[----:B----4-:R-:W-:Y:S02]  /*3f40*/  PRMT R54, RZ, 0x7610, R54 ;  /* 0x00007610ff367816 */ /* 0x010fe40000000036 */
[----:B------:R-:W-:-:S04]  /*3f50*/  PRMT R55, RZ, 0x7610, R55 ;  /* 0x00007610ff377816 */ /* 0x000fc80000000037 */
[----:B------:R-:W2:Y:S01]  /*3f60*/  @!P5 LDG.E.U16 R54, desc[UR16][R56.64] ;  /* 0x000000103836d981 */ /* 0x000ea2000c1e1500 */
[----:B0-----:R-:W-:-:S05]  /*3f70*/  IMAD.WIDE R58, R0, 0x2, R84 ;  /* 0x00000002003a7825 */ /* 0x001fca00078e0254 */
[----:B------:R0:W3:Y:S01]  /*3f80*/  @!P5 LDG.E.U16 R55, desc[UR16][R58.64] ;  /* 0x000000103a37d981 */ /* 0x0000e2000c1e1500 */
[----:B------:R-:W-:-:S03]  /*3f90*/  IMAD.WIDE R52, R0, 0x2, R88 ;  /* 0x0000000200347825 */ /* 0x000fc600078e0258 */
[----:B------:R-:W-:Y:S04]  /*3fa0*/  STL [R1+0xf4], R50 ;  /* 0x0000f43201007387 */ /* 0x000fe80000100800 */
[----:B------:R1:W-:Y:S01]  /*3fb0*/  STL [R1+0x1b8], R51 ;  /* 0x0001b83301007387 */ /* 0x0003e20000100800 */
[----:B------:R-:W-:-:S03]  /*3fc0*/  PRMT R47, RZ, 0x7610, R47 ;  /* 0x00007610ff2f7816 */ /* 0x000fc6000000002f */
[----:B------:R0:W-:Y:S01]  /*3fd0*/  STL.64 [R1+0x50], R58 ;  /* 0x0000503a01007387 */ /* 0x0001e20000100a00 */
[----:B-1----:R-:W-:-:S03]  /*3fe0*/  IMAD.WIDE R50, R0, 0x2, R90 ;  /* 0x0000000200327825 */ /* 0x002fc600078e025a */
[----:B------:R1:W-:Y:S01]  /*3ff0*/  STL.64 [R1+0x48], R56 ;  /* 0x0000483801007387 */ /* 0x0003e20000100a00 */
[----:B------:R-:W-:-:S03]  /*4000*/  PRMT R46, RZ, 0x7610, R46 ;  /* 0x00007610ff2e7816 */ /* 0x000fc6000000002e */
[----:B------:R4:W-:Y:S01]  /*4010*/  STL.64 [R1+0x40], R52 ;  /* 0x0000403401007387 */ /* 0x0009e20000100a00 */
[----:B0-----:R-:W-:-:S03]  /*4020*/  IMAD R58, R92, 0x3b, RZ ;  /* 0x0000003b5c3a7824 */ /* 0x001fc600078e02ff */
[----:B------:R-:W-:Y:S01]  /*4030*/  STL.64 [R1+0x38], R50 ;  /* 0x0000383201007387 */ /* 0x000fe20000100a00 */
[----:B------:R-:W-:-:S03]  /*4040*/  PRMT R20, RZ, 0x7610, R20 ;  /* 0x00007610ff147816 */ /* 0x000fc60000000014 */
[----:B------:R4:W3:Y:S01]  /*4050*/  @!P5 LDG.E.U16 R47, desc[UR16][R52.64] ;  /* 0x00000010342fd981 */ /* 0x0008e2000c1e1500 */
[----:B-1----:R-:W-:Y:S01]  /*4060*/  IMAD.WIDE R56, R58, 0x2, R88 ;  /* 0x000000023a387825 */ /* 0x002fe200078e0258 */
[----:B------:R-:W-:Y:S02]  /*4070*/  PRMT R21, RZ, 0x7610, R21 ;  /* 0x00007610ff157816 */ /* 0x000fe40000000015 */
[----:B------:R-:W-:Y:S01]  /*4080*/  PRMT R44, RZ, 0x7610, R44 ;  /* 0x00007610ff2c7816 */ /* 0x000fe2000000002c */
[----:B------:R-:W3:Y:S01]  /*4090*/  @!P5 LDG.E.U16 R46, desc[UR16][R50.64] ;  /* 0x00000010322ed981 */ /* 0x000ee2000c1e1500 */
[----:B------:R-:W-:-:S03]  /*40a0*/  PRMT R45, RZ, 0x7610, R45 ;  /* 0x00007610ff2d7816 */ /* 0x000fc6000000002d */
[----:B------:R-:W3:Y:S01]  /*40b0*/  @!P6 LDG.E.U16 R21, desc[UR16][R56.64] ;  /* 0x000000103815e981 */ /* 0x000ee2000c1e1500 */
[----:B----4-:R-:W-:-:S05]  /*40c0*/  IMAD.WIDE R52, R58, 0x2, R84 ;  /* 0x000000023a347825 */ /* 0x010fca00078e0254 */
        /* <DEDUP_REMOVED lines=8> */
[----:B------:R-:W-:Y:S01]  /*4150*/  STL [R1+0xfd8], R52 ;  /* 0x000fd83401007387 */ /* 0x000fe20000100800 */
[----:B------:R-:W-:-:S03]  /*4160*/  VIADD R0, R93, 0xffffffdb ;  /* 0xffffffdb5d007836 */ /* 0x000fc60000000000 */
[----:B------:R-:W-:Y:S04]  /*4170*/  STL [R1+0xeac], R53 ;  /* 0x000eac3501007387 */ /* 0x000fe80000100800 */
[----:B------:R-:W-:Y:S04]  /*4180*/  STL [R1+0xfdc], R53 ;  /* 0x000fdc3501007387 */ /* 0x000fe80000100800 */
[----:B------:R-:W-:Y:S04]  /*4190*/  STL [R1+0xeb8], R54 ;  /* 0x000eb83601007387 */ /* 0x000fe80000100800 */
[----:B------:R-:W-:Y:S04]  /*41a0*/  STL [R1+0xfe0], R54 ;  /* 0x000fe03601007387 */ /* 0x000fe80000100800 */
[----:B------:R-:W-:Y:S01]  /*41b0*/  STL [R1+0xeb4], R55 ;  /* 0x000eb43701007387 */ /* 0x000fe20000100800 */
[----:B------:R-:W-:-:S03]  /*41c0*/  ISETP.GE.U32.AND P5, PT, R0, 0x7fffff9c, PT ;  /* 0x7fffff9c0000780c */ /* 0x000fc60003fa6070 */
        /* <DEDUP_REMOVED lines=9> */
[----:B------:R-:W-:-:S03]  /*4260*/  IMAD.SHL.U32 R0, R92, 0x4, RZ ;  /* 0x000000045c007824 */ /* 0x000fc600078e00ff */
[----:B------:R-:W-:Y:S04]  /*4270*/  STL [R1+0xec4], R59 ;  /* 0x000ec43b01007387 */ /* 0x000fe80000100800 */
[----:B------:R-:W-:Y:S04]  /*4280*/  STL [R1+0xe8], R47 ;  /* 0x0000e82f01007387 */ /* 0x000fe80000100800 */
[----:B------:R-:W-:Y:S04]  /*4290*/  STL [R1+0xff4], R59 ;  /* 0x000ff43b01007387 */ /* 0x000fe80000100800 */
[----:B------:R0:W-:Y:S01]  /*42a0*/  STL [R1+0xe4], R46 ;  /* 0x0000e42e01007387 */ /* 0x0001e20000100800 */
[----:B------:R-:W-:Y:S01]  /*42b0*/  PRMT R49, RZ, 0x7610, R49 ;  /* 0x00007610ff317816 */ /* 0x000fe20000000031 */
[----:B------:R-:W-:Y:S01]  /*42c0*/  IMAD.WIDE R50, R0, 0x2, R86 ;  /* 0x0000000200327825 */ /* 0x000fe200078e0256 */
[----:B------:R-:W-:-:S02]  /*42d0*/  PRMT R22, RZ, 0x7610, R22 ;  /* 0x00007610ff167816 */ /* 0x000fc40000000016 */
[----:B------:R-:W-:Y:S02]  /*42e0*/  PRMT R23, RZ, 0x7610, R23 ;  /* 0x00007610ff177816 */ /* 0x000fe40000000017 */
[----:B------:R-:W-:Y:S01]  /*42f0*/  PRMT R48, RZ, 0x7610, R48 ;  /* 0x00007610ff307816 */ /* 0x000fe20000000030 */
[----:B0-----:R-:W-:-:S05]  /*4300*/  IMAD.WIDE R46, R0, 0x2, R88 ;  /* 0x00000002002e7825 */ /* 0x001fca00078e0258 */
[----:B------:R-:W4:Y:S04]  /*4310*/  @!P0 LDG.E.U16 R48, desc[UR16][R50.64] ;  /* 0x0000001032308981 */ /* 0x000f28000c1e1500 */
[----:B------:R0:W4:Y:S04]  /*4320*/  @!P0 LDG.E.U16 R23, desc[UR16][R46.64] ;  /* 0x000000102e178981 */ /* 0x000128000c1e1500 */
[----:B---3--:R-:W-:Y:S04]  /*4330*/  STL [R1+0x2e4], R20 ;  /* 0x0002e41401007387 */ /* 0x008fe80000100800 */
[----:B------:R1:W-:Y:S04]  /*4340*/  STL [R1+0x2e8], R21 ;  /* 0x0002e81501007387 */ /* 0x0003e80000100800 */
[----:B--2---:R-:W-:Y:S04]  /*4350*/  STL [R1+0x2ec], R44 ;  /* 0x0002ec2c01007387 */ /* 0x004fe80000100800 */
[----:B----4-:R2:W-:Y:S01]  /*4360*/  STL [R1+0x2f0], R45 ;  /* 0x0002f02d01007387 */ /* 0x0105e20000100800 */
[----:B-1----:R-:W-:-:S04]  /*4370*/  IMAD.WIDE R20, R0, 0x2, R84 ;  /* 0x0000000200147825 */ /* 0x002fc800078e0254 */
[----:B--2---:R-:W-:Y:S01]  /*4380*/  IMAD.WIDE R44, R0, 0x2, R90 ;  /* 0x00000002002c7825 */ /* 0x004fe200078e025a */
[----:B------:R1:W-:Y:S04]  /*4390*/  STL.64 [R1+0x630], R20 ;  /* 0x0006301401007387 */ /* 0x0003e80000100a00 */
[----:B------:R2:W-:Y:S04]  /*43a0*/  STL.64 [R1+0x628], R50 ;  /* 0x0006283201007387 */ /* 0x0005e80000100a00 */
[----:B------:R-:W3:Y:S04]  /*43b0*/  @!P0 LDG.E.U16 R49, desc[UR16][R20.64] ;  /* 0x0000001014318981 */ /* 0x000ee8000c1e1500 */
[----:B------:R4:W3:Y:S04]  /*43c0*/  @!P0 LDG.E.U16 R22, desc[UR16][R44.64] ;  /* 0x000000102c168981 */ /* 0x0008e8000c1e1500 */
[----:B-1----:R-:W3:Y:S04]  /*43d0*/  LDL.LU.64 R20, [R1+0x1088] ;  /* 0x0010880001147983 */ /* 0x002ee80000300a00 */
[----:B------:R0:W-:Y:S04]  /*43e0*/  STL.64 [R1+0x620], R46 ;  /* 0x0006202e01007387 */ /* 0x0001e80000100a00 */
[----:B--2---:R-:W2:Y:S01]  /*43f0*/  LDL.LU.64 R50, [R1+0x1080] ;  /* 0x0010800001327983 */ /* 0x004ea20000300a00 */
[----:B------:R-:W-:-:S03]  /*4400*/  VIADD R0, R93, 0xffffffcb ;  /* 0xffffffcb5d007836 */ /* 0x000fc60000000000 */
[----:B------:R4:W-:Y:S02]  /*4410*/  STL.64 [R1+0x618], R44 ;  /* 0x0006182c01007387 */ /* 0x0009e40000100a00 */
[----:B------:R-:W-:Y:S01]  /*4420*/  ISETP.GE.U32.AND P0, PT, R0, 0x7fffff8c, PT ;  /* 0x7fffff8c0000780c */ /* 0x000fe20003f06070 */
[----:B------:R-:W-:Y:S01]  /*4430*/  IMAD R0, R92, 0xc, RZ ;  /* 0x0000000c5c007824 */ /* 0x000fe200078e02ff */
[----:B------:R-:W-:-:S03]  /*4440*/  PRMT R32, RZ, 0x7610, R32 ;  /* 0x00007610ff207816 */ /* 0x000fc60000000020 */
[----:B0-----:R-:W-:Y:S01]  /*4450*/  IMAD.WIDE R46, R0, 0x2, R88 ;  /* 0x00000002002e7825 */ /* 0x001fe200078e0258 */
[----:B------:R-:W-:-:S03]  /*4460*/  PRMT R33, RZ, 0x7610, R33 ;  /* 0x00007610ff217816 */ /* 0x000fc60000000021 */
[----:B----4-:R-:W-:-:S03]  /*4470*/  IMAD.WIDE R44, R0, 0x2, R90 ;  /* 0x00000002002c7825 */ /* 0x010fc600078e025a */
[----:B------:R0:W4:Y:S04]  /*4480*/  @!P1 LDG.E.U16 R33, desc[UR16][R46.64] ;  /* 0x000000102e219981 */ /* 0x000128000c1e1500 */
[----:B------:R1:W4:Y:S04]  /*4490*/  @!P1 LDG.E.U16 R32, desc[UR16][R44.64] ;  /* 0x000000102c209981 */ /* 0x000328000c1e1500 */
[----:B---3--:R-:W-:Y:S04]  /*44a0*/  STL [R1+0x5bc], R22 ;  /* 0x0005bc1601007387 */ /* 0x008fe80000100800 */
[----:B------:R3:W-:Y:S04]  /*44b0*/  STL [R1+0x5c0], R23 ;  /* 0x0005c01701007387 */ /* 0x0007e80000100800 */
[----:B------:R-:W-:Y:S04]  /*44c0*/  STL [R1+0x5c4], R48 ;  /* 0x0005c43001007387 */ /* 0x000fe80000100800 */
[----:B------:R0:W-:Y:S01]  /*44d0*/  STL [R1+0x5c8], R49 ;  /* 0x0005c83101007387 */ /* 0x0001e20000100800 */
[----:B--2---:R-:W-:Y:S01]  /*44e0*/  PRMT R51, RZ, 0x7610, R51 ;  /* 0x00007610ff337816 */ /* 0x004fe20000000033 */
[----:B---3--:R-:W-:Y:S01]  /*44f0*/  IMAD.WIDE R22, R0, 0x2, R84 ;  /* 0x0000000200167825 */ /* 0x008fe200078e0254 */
[----:B------:R-:W-:-:S03]  /*4500*/  PRMT R50, RZ, 0x7610, R50 ;  /* 0x00007610ff327816 */ /* 0x000fc60000000032 */
[----:B0-----:R-:W-:Y:S01]  /*4510*/  IMAD.WIDE R48, R0, 0x2, R86 ;  /* 0x0000000200307825 */ /* 0x001fe200078e0256 */
[----:B------:R0:W-:Y:S04]  /*4520*/  STL.64 [R1+0x530], R22 ;  /* 0x0005301601007387 */ /* 0x0001e80000100a00 */
[----:B------:R2:W-:Y:S04]  /*4530*/  STL.64 [R1+0x528], R48 ;  /* 0x0005283001007387 */ /* 0x0005e80000100a00 */
[----:B------:R-:W3:Y:S04]  /*4540*/  @!P1 LDG.E.U16 R51, desc[UR16][R22.64] ;  /* 0x0000001016339981 */ /* 0x000ee8000c1e1500 */
[----:B------:R-:W3:Y:S04]  /*4550*/  @!P1 LDG.E.U16 R50, desc[UR16][R48.64] ;  /* 0x0000001030329981 */ /* 0x000ee8000c1e1500 */
[----:B0-----:R-:W4:Y:S04]  /*4560*/  LDL.LU.64 R22, [R1+0x1078] ;  /* 0x0010780001167983 */ /* 0x001f280000300a00 */
[----:B------:R0:W-:Y:S04]  /*4570*/  STL.64 [R1+0x520], R46 ;  /* 0x0005202e01007387 */ /* 0x0001e80000100a00 */
[----:B--2---:R-:W2:Y:S01]  /*4580*/  LDL.LU.64 R48, [R1+0x1070] ;  /* 0x0010700001307983 */ /* 0x004ea20000300a00 */
[----:B------:R-:W-:-:S05]  /*4590*/  VIADD R0, R93, 0xffffffc3 ;  /* 0xffffffc35d007836 */ /* 0x000fca0000000000 */
[----:B------:R-:W-:Y:S01]  /*45a0*/  ISETP.GE.U32.AND P1, PT, R0, 0x7fffff84, PT ;  /* 0x7fffff840000780c */ /* 0x000fe20003f26070 */
[----:B------:R-:W-:Y:S01]  /*45b0*/  IMAD R0, R92, 0x14, RZ ;  /* 0x000000145c007824 */ /* 0x000fe200078e02ff */
[----:B------:R1:W-:Y:S01]  /*45c0*/  STL.64 [R1+0x518], R44 ;  /* 0x0005182c01007387 */ /* 0x0003e20000100a00 */
[----:B------:R-:W-:Y:S02]  /*45d0*/  PRMT R30, RZ, 0x7610, R30 ;  /* 0x00007610ff1e7816 */ /* 0x000fe4000000001e */
[----:B------:R-:W-:Y:S01]  /*45e0*/  PRMT R31, RZ, 0x7610, R31 ;  /* 0x00007610ff1f7816 */ /* 0x000fe2000000001f */
[----:B0-----:R-:W-:-:S05]  /*45f0*/  IMAD.WIDE R46, R0, 0x2, R88 ;  /* 0x00000002002e7825 */ /* 0x001fca00078e0258 */
[----:B------:R0:W2:Y:S01]  /*4600*/  @!P3 LDG.E.U16 R31, desc[UR16][R46.64] ;  /* 0x000000102e1fb981 */ /* 0x0000a2000c1e1500 */
[----:B-1----:R-:W-:-:S03]  /*4610*/  IMAD.WIDE R44, R0, 0x2, R84 ;  /* 0x00000002002c7825 */ /* 0x002fc600078e0254 */
[----:B---3--:R-:W-:Y:S04]  /*4620*/  STL [R1+0x4cc], R50 ;  /* 0x0004cc3201007387 */ /* 0x008fe80000100800 */
[----:B------:R1:W-:Y:S04]  /*4630*/  STL [R1+0x4d0], R51 ;  /* 0x0004d03301007387 */ /* 0x0003e80000100800 */
[----:B----4-:R-:W-:Y:S04]  /*4640*/  STL [R1+0x4c4], R32 ;  /* 0x0004c42001007387 */ /* 0x010fe80000100800 */
[----:B------:R3:W-:Y:S01]  /*4650*/  STL [R1+0x4c8], R33 ;  /* 0x0004c82101007387 */ /* 0x0007e20000100800 */
[----:B--2---:R-:W-:Y:S01]  /*4660*/  PRMT R49, RZ, 0x7610, R49 ;  /* 0x00007610ff317816 */ /* 0x004fe20000000031 */
[C---:B-1----:R-:W-:Y:S01]  /*4670*/  IMAD.WIDE R50, R0.reuse, 0x2, R86 ;  /* 0x0000000200327825 */ /* 0x042fe200078e0256 */
[----:B------:R-:W-:Y:S01]  /*4680*/  PRMT R48, RZ, 0x7610, R48 ;  /* 0x00007610ff307816 */ /* 0x000fe20000000030 */
[----:B------:R1:W-:Y:S02]  /*4690*/  STL.64 [R1+0x430], R44 ;  /* 0x0004302c01007387 */ /* 0x0003e40000100a00 */
[----:B---3--:R-:W-:-:S02]  /*46a0*/  IMAD.WIDE R32, R0, 0x2, R90 ;  /* 0x0000000200207825 */ /* 0x008fc400078e025a */
[----:B------:R-:W-:Y:S04]  /*46b0*/  STL.64 [R1+0x428], R50 ;  /* 0x0004283201007387 */ /* 0x000fe80000100a00 */
[----:B------:R-:W2:Y:S04]  /*46c0*/  @!P3 LDG.E.U16 R49, desc[UR16][R44.64] ;  /* 0x000000102c31b981 */ /* 0x000ea8000c1e1500 */
[----:B------:R-:W3:Y:S04]  /*46d0*/  @!P3 LDG.E.U16 R48, desc[UR16][R50.64] ;  /* 0x000000103230b981 */ /* 0x000ee8000c1e1500 */
[----:B------:R4:W2:Y:S04]  /*46e0*/  @!P3 LDG.E.U16 R30, desc[UR16][R32.64] ;  /* 0x00000010201eb981 */ /* 0x0008a8000c1e1500 */
[----:B-1----:R-:W2:Y:S01]  /*46f0*/  LDL.LU.64 R44, [R1+0x1068] ;  /* 0x00106800012c7983 */ /* 0x002ea20000300a00 */
[----:B------:R-:W-:-:S03]  /*4700*/  VIADD R0, R93, 0xfffffffa ;  /* 0xfffffffa5d007836 */ /* 0x000fc60000000000 */
[----:B------:R0:W-:Y:S02]  /*4710*/  STL.64 [R1+0x420], R46 ;  /* 0x0004202e01007387 */ /* 0x0001e40000100a00 */
[----:B------:R-:W-:Y:S01]  /*4720*/  ISETP.GE.U32.AND P3, PT, R0, 0x7fffffbb, PT ;  /* 0x7fffffbb0000780c */ /* 0x000fe20003f66070 */
[----:B------:R-:W-:Y:S01]  /*4730*/  IMAD R0, R92, 0x1c, RZ ;  /* 0x0000001c5c007824 */ /* 0x000fe200078e02ff */
[----:B------:R4:W-:Y:S01]  /*4740*/  STL.64 [R1+0x418], R32 ;  /* 0x0004182001007387 */ /* 0x0009e20000100a00 */
[----:B------:R-:W-:Y:S02]  /*4750*/  PRMT R28, RZ, 0x7610, R28 ;  /* 0x00007610ff1c7816 */ /* 0x000fe4000000001c */
[----:B------:R-:W-:Y:S01]  /*4760*/  PRMT R29, RZ, 0x7610, R29 ;  /* 0x00007610ff1d7816 */ /* 0x000fe2000000001d */
[----:B0-----:R-:W-:-:S04]  /*4770*/  IMAD.WIDE R46, R0, 0x2, R86 ;  /* 0x00000002002e7825 */ /* 0x001fc800078e0256 */
[----:B----4-:R-:W-:-:S05]  /*4780*/  IMAD.WIDE R32, R0, 0x2, R88 ;  /* 0x0000000200207825 */ /* 0x010fca00078e0258 */
[----:B------:R0:W4:Y:S04]  /*4790*/  @!P4 LDG.E.U16 R29, desc[UR16][R32.64] ;  /* 0x00000010201dc981 */ /* 0x000128000c1e1500 */
[----:B---3--:R-:W-:Y:S04]  /*47a0*/  STL [R1+0x4bc], R48 ;  /* 0x0004bc3001007387 */ /* 0x008fe80000100800 */
[----:B--2---:R1:W-:Y:S01]  /*47b0*/  STL [R1+0x4c0], R49 ;  /* 0x0004c03101007387 */ /* 0x0043e20000100800 */
[----:B------:R-:W-:-:S03]  /*47c0*/  PRMT R44, RZ, 0x7610, R44 ;  /* 0x00007610ff2c7816 */ /* 0x000fc6000000002c */
[----:B------:R-:W-:Y:S01]  /*47d0*/  STL [R1+0x3f4], R30 ;  /* 0x0003f41e01007387 */ /* 0x000fe20000100800 */
[----:B------:R-:W-:-:S03]  /*47e0*/  PRMT R45, RZ, 0x7610, R45 ;  /* 0x00007610ff2d7816 */ /* 0x000fc6000000002d */
[----:B------:R2:W-:Y:S01]  /*47f0*/  STL [R1+0x4b8], R31 ;  /* 0x0004b81f01007387 */ /* 0x0005e20000100800 */
[----:B-1----:R-:W-:-:S03]  /*4800*/  IMAD.WIDE R48, R0, 0x2, R84 ;  /* 0x0000000200307825 */ /* 0x002fc600078e0254 */
[----:B------:R-:W3:Y:S04]  /*4810*/  @!P4 LDG.E.U16 R44, desc[UR16][R46.64] ;  /* 0x000000102e2cc981 */ /* 0x000ee8000c1e1500 */
[----:B------:R-:W4:Y:S01]  /*4820*/  @!P4 LDG.E.U16 R45, desc[UR16][R48.64] ;  /* 0x00000010302dc981 */ /* 0x000f22000c1e1500 */
[----:B--2---:R-:W-:-:S05]  /*4830*/  IMAD.WIDE R30, R0, 0x2, R90 ;  /* 0x00000002001e7825 */ /* 0x004fca00078e025a */
[----:B------:R1:W2:Y:S01]  /*4840*/  @!P4 LDG.E.U16 R28, desc[UR16][R30.64] ;  /* 0x000000101e1cc981 */ /* 0x0002a2000c1e1500 */
[----:B------:R-:W-:-:S03]  /*4850*/  VIADD R0, R93, 0xfffffff2 ;  /* 0xfffffff25d007836 */ /* 0x000fc60000000000 */
[----:B------:R-:W-:Y:S02]  /*4860*/  STL.64 [R1+0x330], R48 ;  /* 0x0003303001007387 */ /* 0x000fe40000100a00 */
[----:B------:R-:W-:Y:S02]  /*4870*/  ISETP.GE.U32.AND P4, PT, R0, 0x7fffffb3, PT ;  /* 0x7fffffb30000780c */ /* 0x000fe40003f86070 */
[----:B------:R-:W-:Y:S01]  /*4880*/  STL.64 [R1+0x328], R46 ;  /* 0x0003282e01007387 */ /* 0x000fe20000100a00 */
[----:B------:R-:W-:-:S03]  /*4890*/  IMAD R0, R92, 0x24, RZ ;  /* 0x000000245c007824 */ /* 0x000fc600078e02ff */
[----:B------:R0:W-:Y:S04]  /*48a0*/  STL.64 [R1+0x320], R32 ;  /* 0x0003202001007387 */ /* 0x0001e80000100a00 */
[----:B------:R1:W-:Y:S01]  /*48b0*/  STL.64 [R1+0x318], R30 ;  /* 0x0003181e01007387 */ /* 0x0003e20000100a00 */
[----:B------:R-:W-:Y:S02]  /*48c0*/  PRMT R34, RZ, 0x7610, R34 ;  /* 0x00007610ff227816 */ /* 0x000fe40000000022 */
[----:B------:R-:W-:Y:S02]  /*48d0*/  PRMT R27, RZ, 0x7610, R27 ;  /* 0x00007610ff1b7816 */ /* 0x000fe4000000001b */
[----:B------:R-:W-:Y:S02]  /*48e0*/  PRMT R24, RZ, 0x7610, R24 ;  /* 0x00007610ff187816 */ /* 0x000fe40000000018 */
[----:B------:R-:W-:Y:S01]  /*48f0*/  PRMT R59, RZ, 0x7610, R59 ;  /* 0x00007610ff3b7816 */ /* 0x000fe2000000003b */
[----:B0-----:R-:W-:-:S04]  /*4900*/  IMAD.WIDE R32, R0, 0x2, R86 ;  /* 0x0000000200207825 */ /* 0x001fc800078e0256 */
[----:B-1----:R-:W-:Y:S01]  /*4910*/  IMAD.WIDE R30, R0, 0x2, R88 ;  /* 0x00000002001e7825 */ /* 0x002fe200078e0258 */
[----:B------:R-:W2:Y:S04]  /*4920*/  @!P5 LDG.E.U16 R27, desc[UR16][R32.64] ;  /* 0x00000010201bd981 */ /* 0x000ea8000c1e1500 */
[----:B------:R-:W2:Y:S01]  /*4930*/  @!P5 LDG.E.U16 R24, desc[UR16][R30.64] ;  /* 0x000000101e18d981 */ /* 0x000ea2000c1e1500 */
[----:B------:R-:W-:Y:S02]  /*4940*/  PRMT R58, RZ, 0x7610, R58 ;  /* 0x00007610ff3a7816 */ /* 0x000fe4000000003a */
[----:B------:R-:W-:Y:S02]  /*4950*/  PRMT R57, RZ, 0x7610, R57 ;  /* 0x00007610ff397816 */ /* 0x000fe40000000039 */
[----:B------:R-:W-:-:S02]  /*4960*/  PRMT R56, RZ, 0x7610, R56 ;  /* 0x00007610ff387816 */ /* 0x000fc40000000038 */
[----:B------:R-:W-:Y:S01]  /*4970*/  PRMT R55, RZ, 0x7610, R55 ;  /* 0x00007610ff377816 */ /* 0x000fe20000000037 */
[----:B---3--:R-:W-:Y:S04]  /*4980*/  STL [R1+0x3ec], R44 ;  /* 0x0003ec2c01007387 */ /* 0x008fe80000100800 */
[----:B----4-:R0:W-:Y:S04]  /*4990*/  STL [R1+0x3f0], R45 ;  /* 0x0003f02d01007387 */ /* 0x0101e80000100800 */
[----:B--2---:R-:W-:Y:S01]  /*49a0*/  STL [R1+0x3e4], R28 ;  /* 0x0003e41c01007387 */ /* 0x004fe20000100800 */
[----:B0-----:R-:W-:-:S03]  /*49b0*/  IMAD.WIDE R44, R0, 0x2, R84 ;  /* 0x00000002002c7825 */ /* 0x001fc600078e0254 */
[----:B------:R0:W-:Y:S04]  /*49c0*/  STL [R1+0x3e8], R29 ;  /* 0x0003e81d01007387 */ /* 0x0001e80000100800 */
[----:B------:R1:W2:Y:S01]  /*49d0*/  @!P5 LDG.E.U16 R34, desc[UR16][R44.64] ;  /* 0x000000102c22d981 */ /* 0x0002a2000c1e1500 */
[----:B0-----:R-:W-:-:S04]  /*49e0*/  IMAD.WIDE R28, R0, 0x2, R90 ;  /* 0x00000002001c7825 */ /* 0x001fc800078e025a */
[----:B------:R-:W-:Y:S01]  /*49f0*/  VIADD R0, R93, 0xffffffea ;  /* 0xffffffea5d007836 */ /* 0x000fe20000000000 */
[----:B------:R0:W3:Y:S04]  /*4a00*/  @!P5 LDG.E.U16 R59, desc[UR16][R28.64] ;  /* 0x000000101c3bd981 */ /* 0x0000e8000c1e1500 */
[----:B------:R-:W-:Y:S01]  /*4a10*/  ISETP.GE.U32.AND P5, PT, R0, 0x7fffffab, PT ;  /* 0x7fffffab0000780c */ /* 0x000fe20003fa6070 */
[----:B------:R-:W-:Y:S01]  /*4a20*/  IMAD R0, R92, 0x2c, RZ ;  /* 0x0000002c5c007824 */ /* 0x000fe200078e02ff */
[----:B------:R1:W-:Y:S04]  /*4a30*/  STL.64 [R1+0x230], R44 ;  /* 0x0002302c01007387 */ /* 0x0003e80000100a00 */
[----:B------:R4:W-:Y:S04]  /*4a40*/  STL.64 [R1+0x228], R32 ;  /* 0x0002282001007387 */ /* 0x0009e80000100a00 */
[----:B------:R0:W-:Y:S01]  /*4a50*/  STL.64 [R1+0x220], R30 ;  /* 0x0002201e01007387 */ /* 0x0001e20000100a00 */
[----:B-1----:R-:W-:-:S03]  /*4a60*/  IMAD.WIDE R44, R0, 0x2, R84 ;  /* 0x00000002002c7825 */ /* 0x002fc600078e0254 */
[----:B------:R1:W-:Y:S01]  /*4a70*/  STL.64 [R1+0x218], R28 ;  /* 0x0002181c01007387 */ /* 0x0003e20000100a00 */
[----:B----4-:R-:W-:-:S03]  /*4a80*/  IMAD.WIDE R32, R0, 0x2, R86 ;  /* 0x0000000200207825 */ /* 0x010fc600078e0256 */
[----:B------:R4:W2:Y:S01]  /*4a90*/  @!P6 LDG.E.U16 R58, desc[UR16][R44.64] ;  /* 0x000000102c3ae981 */ /* 0x0008a2000c1e1500 */
[----:B0-----:R-:W-:-:S03]  /*4aa0*/  IMAD.WIDE R30, R0, 0x2, R88 ;  /* 0x00000002001e7825 */ /* 0x001fc600078e0258 */
[----:B------:R0:W2:Y:S01]  /*4ab0*/  @!P6 LDG.E.U16 R57, desc[UR16][R32.64] ;  /* 0x000000102039e981 */ /* 0x0000a2000c1e1500 */
[----:B-1----:R-:W-:-:S03]  /*4ac0*/  IMAD.WIDE R28, R0, 0x2, R90 ;  /* 0x00000002001c7825 */ /* 0x002fc600078e025a */
[----:B------:R-:W2:Y:S04]  /*4ad0*/  @!P6 LDG.E.U16 R56, desc[UR16][R30.64] ;  /* 0x000000101e38e981 */ /* 0x000ea8000c1e1500 */
[----:B------:R-:W2:Y:S01]  /*4ae0*/  @!P6 LDG.E.U16 R55, desc[UR16][R28.64] ;  /* 0x000000101c37e981 */ /* 0x000ea2000c1e1500 */
[----:B------:R-:W-:Y:S01]  /*4af0*/  VIADD R0, R93, 0xffffffe2 ;  /* 0xffffffe25d007836 */ /* 0x000fe20000000000 */
[----:B------:R-:W-:-:S04]  /*4b00*/  PRMT R54, RZ, 0x7610, R54 ;  /* 0x00007610ff367816 */ /* 0x000fc80000000036 */
[----:B------:R-:W-:Y:S01]  /*4b10*/  ISETP.GE.U32.AND P6, PT, R0, 0x7fffffa3, PT ;  /* 0x7fffffa30000780c */ /* 0x000fe20003fc6070 */
[C---:B------:R-:W-:Y:S01]  /*4b20*/  IMAD R0, R92.reuse, 0x34, RZ ;  /* 0x000000345c007824 */ /* 0x040fe200078e02ff */
[----:B------:R-:W-:Y:S01]  /*4b30*/  PRMT R53, RZ, 0x7610, R53 ;  /* 0x00007610ff357816 */ /* 0x000fe20000000035 */
[----:B------:R-:W-:Y:S01]  /*4b40*/  IMAD R50, R92, 0x3c, RZ ;  /* 0x0000003c5c327824 */ /* 0x000fe200078e02ff */
[----:B------:R-:W-:Y:S02]  /*4b50*/  PRMT R52, RZ, 0x7610, R52 ;  /* 0x00007610ff347816 */ /* 0x000fe40000000034 */
[----:B------:R-:W-:Y:S02]  /*4b60*/  PRMT R67, RZ, 0x7610, R67 ;  /* 0x00007610ff437816 */ /* 0x000fe40000000043 */
[----:B------:R-:W-:Y:S01]  /*4b70*/  PRMT R66, RZ, 0x7610, R66 ;  /* 0x00007610ff427816 */ /* 0x000fe20000000042 */
[----:B------:R-:W-:Y:S01]  /*4b80*/  IMAD.WIDE R46, R50, 0x2, R86 ;  /* 0x00000002322e7825 */ /* 0x000fe200078e0256 */
[----:B------:R-:W-:-:S02]  /*4b90*/  PRMT R65, RZ, 0x7610, R65 ;  /* 0x00007610ff417816 */ /* 0x000fc40000000041 */
[----:B------:R-:W-:Y:S01]  /*4ba0*/  PRMT R64, RZ, 0x7610, R64 ;  /* 0x00007610ff407816 */ /* 0x000fe20000000040 */
[----:B------:R-:W-:-:S03]  /*4bb0*/  IMAD.WIDE R48, R50, 0x2, R88 ;  /* 0x0000000232307825 */ /* 0x000fc600078e0258 */
[----:B------:R-:W2:Y:S01]  /*4bc0*/  @!P1 LDG.E.U16 R65, desc[UR16][R46.64] ;  /* 0x000000102e419981 */ /* 0x000ea2000c1e1500 */
[----:B------:R-:W-:-:S03]  /*4bd0*/  PRMT R63, RZ, 0x7610, R63 ;  /* 0x00007610ff3f7816 */ /* 0x000fc6000000003f */
[----:B------:R-:W2:Y:S04]  /*4be0*/  @!P1 LDG.E.U16 R64, desc[UR16][R48.64] ;  /* 0x0000001030409981 */ /* 0x000ea8000c1e1500 */
[----:B---3--:R-:W-:Y:S04]  /*4bf0*/  STL [R1+0xff8], R59 ;  /* 0x000ff83b01007387 */ /* 0x008fe80000100800 */
[----:B------:R4:W-:Y:S04]  /*4c00*/  STL.64 [R1+0x130], R44 ;  /* 0x0001302c01007387 */ /* 0x0009e80000100a00 */
[----:B------:R0:W-:Y:S04]  /*4c10*/  STL.64 [R1+0x128], R32 ;  /* 0x0001282001007387 */ /* 0x0001e80000100a00 */
[----:B------:R1:W-:Y:S01]  /*4c20*/  STL.64 [R1+0x120], R30 ;  /* 0x0001201e01007387 */ /* 0x0003e20000100a00 */
[----:B----4-:R-:W-:-:S04]  /*4c30*/  IMAD.WIDE R44, R0, 0x2, R84 ;  /* 0x00000002002c7825 */ /* 0x010fc800078e0254 */
[C---:B0-----:R-:W-:Y:S01]  /*4c40*/  IMAD.WIDE R32, R0.reuse, 0x2, R86 ;  /* 0x0000000200207825 */ /* 0x041fe200078e0256 */
[----:B------:R0:W3:Y:S04]  /*4c50*/  @!P0 LDG.E.U16 R54, desc[UR16][R44.64] ;  /* 0x000000102c368981 */ /* 0x0000e8000c1e1500 */
[----:B--2---:R-:W-:Y:S04]  /*4c60*/  STL [R1+0xffc], R58 ;  /* 0x000ffc3a01007387 */ /* 0x004fe80000100800 */
[----:B------:R2:W-:Y:S04]  /*4c70*/  STL.64 [R1+0x118], R28 ;  /* 0x0001181c01007387 */ /* 0x0005e80000100a00 */
[----:B------:R-:W-:Y:S04]  /*4c80*/  STL [R1+0x1000], R57 ;  /* 0x0010003901007387 */ /* 0x000fe80000100800 */
[----:B------:R-:W-:Y:S01]  /*4c90*/  STL [R1+0x1004], R56 ;  /* 0x0010043801007387 */ /* 0x000fe20000100800 */
[----:B-1----:R-:W-:-:S03]  /*4ca0*/  IMAD.WIDE R30, R0, 0x2, R88 ;  /* 0x00000002001e7825 */ /* 0x002fc600078e0258 */
[----:B------:R-:W-:Y:S01]  /*4cb0*/  STL [R1+0x1008], R55 ;  /* 0x0010083701007387 */ /* 0x000fe20000100800 */
[----:B--2---:R-:W-:-:S03]  /*4cc0*/  IMAD.WIDE R28, R0, 0x2, R90 ;  /* 0x00000002001c7825 */ /* 0x004fc600078e025a */
[----:B------:R-:W-:Y:S04]  /*4cd0*/  STL [R1+0x3e0], R34 ;  /* 0x0003e02201007387 */ /* 0x000fe80000100800 */
[----:B------:R-:W-:Y:S04]  /*4ce0*/  STL [R1+0x3dc], R27 ;  /* 0x0003dc1b01007387 */ /* 0x000fe80000100800 */
[----:B------:R-:W-:Y:S04]  /*4cf0*/  STL [R1+0x3d8], R24 ;  /* 0x0003d81801007387 */ /* 0x000fe80000100800 */
[----:B------:R0:W-:Y:S04]  /*4d00*/  STL.64 [R1+0x30], R44 ;  /* 0x0000302c01007387 */ /* 0x0001e80000100a00 */
[----:B------:R1:W2:Y:S04]  /*4d10*/  @!P0 LDG.E.U16 R53, desc[UR16][R32.64] ;  /* 0x0000001020358981 */ /* 0x0002a8000c1e1500 */
[----:B------:R4:W2:Y:S01]  /*4d20*/  @!P0 LDG.E.U16 R52, desc[UR16][R30.64] ;  /* 0x000000101e348981 */ /* 0x0008a2000c1e1500 */
[----:B0-----:R-:W-:-:S03]  /*4d30*/  IMAD.WIDE R44, R50, 0x2, R84 ;  /* 0x00000002322c7825 */ /* 0x001fc600078e0254 */
[----:B------:R0:W2:Y:S04]  /*4d40*/  @!P0 LDG.E.U16 R67, desc[UR16][R28.64] ;  /* 0x000000101c438981 */ /* 0x0000a8000c1e1500 */
[----:B------:R-:W2:Y:S01]  /*4d50*/  @!P1 LDG.E.U16 R66, desc[UR16][R44.64] ;  /* 0x000000102c429981 */ /* 0x000ea2000c1e1500 */
[----:B------:R-:W-:-:S05]  /*4d60*/  IMAD.WIDE R50, R50, 0x2, R90 ;  /* 0x0000000232327825 */ /* 0x000fca00078e025a */
[----:B------:R-:W2:Y:S01]  /*4d70*/  @!P1 LDG.E.U16 R63, desc[UR16][R50.64] ;  /* 0x00000010323f9981 */ /* 0x000ea2000c1e1500 */
[----:B------:R-:W-:-:S03]  /*4d80*/  VIADD R0, R93, 0xffffffda ;  /* 0xffffffda5d007836 */ /* 0x000fc60000000000 */
[----:B------:R1:W-:Y:S04]  /*4d90*/  STL.64 [R1+0x28], R32 ;  /* 0x0000282001007387 */ /* 0x0003e80000100a00 */
[----:B------:R4:W-:Y:S01]  /*4da0*/  STL.64 [R1+0x20], R30 ;  /* 0x0000201e01007387 */ /* 0x0009e20000100a00 */
[----:B------:R-:W-:Y:S01]  /*4db0*/  ISETP.GE.U32.AND P0, PT, R0, 0x7fffff9b, PT ;  /* 0x7fffff9b0000780c */ /* 0x000fe20003f06070 */
[----:B------:R-:W-:Y:S01]  /*4dc0*/  VIADD R0, R93, 0xffffffd2 ;  /* 0xffffffd25d007836 */ /* 0x000fe20000000000 */
[----:B------:R-:W0:Y:S04]  /*4dd0*/  S2R R79, SR_TID.X ;  /* 0x00000000004f7919 */ /* 0x000e280000002100 */
[----:B------:R-:W-:Y:S01]  /*4de0*/  ISETP.GE.U32.AND P1, PT, R0, 0x7fffff93, PT ;  /* 0x7fffff930000780c */ /* 0x000fe20003f26070 */
[----:B------:R-:W-:Y:S01]  /*4df0*/  IMAD R0, R92, 0x5, RZ ;  /* 0x000000055c007824 */ /* 0x000fe200078e02ff */
[----:B------:R-:W-:-:S02]  /*4e00*/  PRMT R62, RZ, 0x7610, R62 ;  /* 0x00007610ff3e7816 */ /* 0x000fc4000000003e */
[----:B------:R-:W-:Y:S01]  /*4e10*/  PRMT R61, RZ, 0x7610, R61 ;  /* 0x00007610ff3d7816 */ /* 0x000fe2000000003d */
[C---:B-1----:R-:W-:Y:S01]  /*4e20*/  IMAD.WIDE R32, R0.reuse, 0x2, R86 ;  /* 0x0000000200207825 */ /* 0x042fe200078e0256 */
[----:B------:R-:W-:Y:S02]  /*4e30*/  PRMT R60, RZ, 0x7610, R60 ;  /* 0x00007610ff3c7816 */ /* 0x000fe4000000003c */
[----:B------:R-:W-:Y:S01]  /*4e40*/  PRMT R75, RZ, 0x7610, R75 ;  /* 0x00007610ff4b7816 */ /* 0x000fe2000000004b */
[----:B----4-:R-:W-:Y:S01]  /*4e50*/  IMAD.WIDE R30, R0, 0x2, R88 ;  /* 0x00000002001e7825 */ /* 0x010fe200078e0258 */
[----:B------:R1:W4:Y:S04]  /*4e60*/  @!P3 LDG.E.U16 R61, desc[UR16][R32.64] ;  /* 0x00000010203db981 */ /* 0x000328000c1e1500 */
        /* <DEDUP_REMOVED lines=9> */
[----:B0-----:R-:W-:Y:S01]  /*4f00*/  LOP3.LUT R24, R79, 0x3f, RZ, 0xc0, !PT ;  /* 0x0000003f4f187812 */ /* 0x001fe200078ec0ff */
[----:B------:R-:W-:-:S04]  /*4f10*/  @!UP1 UIADD3 UR8, UPT, UPT, -UR9, 0x100000, URZ ;  /* 0x0010000009089890 */ /* 0x000fc8000fffe1ff */
[----:B------:R-:W-:Y:S02]  /*4f20*/  @!UP1 USHF.L.U32 UR9, UR8, 0xb, URZ ;  /* 0x0000000b08099899 */ /* 0x000fe400080006ff */
[----:B------:R-:W-:Y:S01]  /*4f30*/  @!UP1 USHF.L.U32 UR8, UR8, 0x1, URZ ;  /* 0x0000000108089899 */ /* 0x000fe200080006ff */
[----:B------:R-:W-:Y:S02]  /*4f40*/  IMAD.SHL.U32 R80, R24, 0x2, RZ ;  /* 0x0000000218507824 */ /* 0x000fe400078e00ff */
[----:B------:R-:W-:Y:S01]  /*4f50*/  IMAD R24, R92, 0x1d, RZ ;  /* 0x0000001d5c187824 */ /* 0x000fe200078e02ff */
[----:B------:R-:W-:Y:S01]  /*4f60*/  VOTEU.ALL UP1, P2 ;  /* 0x0000000000ff7886 */ /* 0x000fe20001020000 */
[----:B------:R-:W-:Y:S02]  /*4f70*/  PRMT R77, RZ, 0x7610, R77 ;  /* 0x00007610ff4d7816 */ /* 0x000fe4000000004d */
[----:B------:R-:W-:Y:S02]  /*4f80*/  PRMT R76, RZ, 0x7610, R76 ;  /* 0x00007610ff4c7816 */ /* 0x000fe4000000004c */
[----:B------:R-:W-:-:S03]  /*4f90*/  PRMT R78, RZ, 0x7610, R78 ;  /* 0x00007610ff4e7816 */ /* 0x000fc6000000004e */
[----:B------:R0:W1:Y:S01]  /*4fa0*/  @!UP1 SYNCS.EXCH.64 URZ, [UR4+0x21008], UR8 ;  /* 0x0210080804ff95b2 */ /* 0x0000620008000100 */
[----:B------:R-:W-:Y:S01]  /*4fb0*/  PRMT R69, RZ, 0x7610, R69 ;  /* 0x00007610ff457816 */ /* 0x000fe20000000045 */
[----:B------:R-:W-:Y:S02]  /*4fc0*/  VIADD R34, R93, 0xfffffff1 ;  /* 0xfffffff15d227836 */ /* 0x000fe40000000000 */
[----:B------:R-:W-:Y:S02]  /*4fd0*/  IMAD R68, R92, 0xe, RZ ;  /* 0x0000000e5c447824 */ /* 0x000fe400078e02ff */
[----:B------:R-:W-:Y:S02]  /*4fe0*/  IMAD.MOV.U32 R59, RZ, RZ, R37 ;  /* 0x000000ffff3b7224 */ /* 0x000fe400078e0025 */
[----:B------:R-:W-:Y:S02]  /*4ff0*/  IMAD.MOV.U32 R58, RZ, RZ, R36 ;  /* 0x000000ffff3a7224 */ /* 0x000fe400078e0024 */
[----:B------:R-:W-:-:S02]  /*5000*/  IMAD.MOV.U32 R27, RZ, RZ, R41 ;  /* 0x000000ffff1b7224 */ /* 0x000fc400078e0029 */
[----:B------:R-:W-:Y:S01]  /*5010*/  IMAD.MOV.U32 R57, RZ, RZ, R59 ;  /* 0x000000ffff397224 */ /* 0x000fe200078e003b */
[----:B0-----:R-:W0:Y:S01]  /*5020*/  LDCU UR8, c[0x0][0x3b0] ;  /* 0x00007600ff0877ac */ /* 0x001e220008000800 */
[----:B---3--:R-:W-:Y:S04]  /*5030*/  STL [R1+0x100c], R54 ;  /* 0x00100c3601007387 */ /* 0x008fe80000100800 */
[----:B------:R3:W-:Y:S02]  /*5040*/  STL.64 [R1+0x18], R28 ;  /* 0x0000181c01007387 */ /* 0x0007e40000100a00 */
[----:B---3--:R-:W-:-:S05]  /*5050*/  IMAD.WIDE R28, R0, 0x2, R90 ;  /* 0x00000002001c7825 */ /* 0x008fca00078e025a */
[----:B------:R3:W4:Y:S04]  /*5060*/  @!P3 LDG.E.U16 R75, desc[UR16][R28.64] ;  /* 0x000000101c4bb981 */ /* 0x000728000c1e1500 */
[----:B--2---:R-:W-:Y:S04]  /*5070*/  STL [R1+0x1010], R53 ;  /* 0x0010103501007387 */ /* 0x004fe80000100800 */
[----:B------:R2:W-:Y:S04]  /*5080*/  STL [R1+0x1014], R52 ;  /* 0x0010143401007387 */ /* 0x0005e80000100800 */
[----:B------:R-:W-:Y:S04]  /*5090*/  STL [R1+0x1018], R67 ;  /* 0x0010184301007387 */ /* 0x000fe80000100800 */
[----:B------:R-:W-:Y:S04]  /*50a0*/  STL [R1+0x101c], R66 ;  /* 0x00101c4201007387 */ /* 0x000fe80000100800 */
[----:B------:R-:W-:Y:S04]  /*50b0*/  STL [R1+0xed0], R44 ;  /* 0x000ed02c01007387 */ /* 0x000fe80000100800 */
[----:B------:R-:W-:Y:S04]  /*50c0*/  STL [R1+0x1020], R44 ;  /* 0x0010202c01007387 */ /* 0x000fe80000100800 */
[----:B------:R-:W-:Y:S04]  /*50d0*/  STL [R1+0xecc], R45 ;  /* 0x000ecc2d01007387 */ /* 0x000fe80000100800 */
[----:B------:R0:W-:Y:S04]  /*50e0*/  STL [R1+0x1024], R45 ;  /* 0x0010242d01007387 */ /* 0x0001e80000100800 */
[----:B------:R-:W-:Y:S04]  /*50f0*/  STL [R1+0x1028], R65 ;  /* 0x0010284101007387 */ /* 0x000fe80000100800 */
[----:B------:R-:W-:Y:S04]  /*5100*/  STL [R1+0xed8], R46 ;  /* 0x000ed82e01007387 */ /* 0x000fe80000100800 */
[----:B------:R-:W-:Y:S04]  /*5110*/  STL [R1+0x102c], R46 ;  /* 0x00102c2e01007387 */ /* 0x000fe80000100800 */
[----:B------:R-:W-:Y:S01]  /*5120*/  STL [R1+0xed4], R47 ;  /* 0x000ed42f01007387 */ /* 0x000fe20000100800 */
[----:B--2---:R-:W-:-:S03]  /*5130*/  IMAD.WIDE R52, R0, 0x2, R84 ;  /* 0x0000000200347825 */ /* 0x004fc600078e0254 */
[----:B------:R-:W-:Y:S01]  /*5140*/  STL [R1+0x1030], R47 ;  /* 0x0010302f01007387 */ /* 0x000fe20000100800 */
        /* <DEDUP_REMOVED lines=9> */
[----:B------:R-:W2:Y:S01]  /*51e0*/  @!P3 LDG.E.U16 R62, desc[UR16][R52.64] ;  /* 0x00000010343eb981 */ /* 0x000ea2000c1e1500 */
[----:B------:R-:W-:Y:S01]  /*51f0*/  ISETP.GE.U32.AND P3, PT, R0, 0x7fffff8b, PT ;  /* 0x7fffff8b0000780c */ /* 0x000fe20003f66070 */
[----:B------:R-:W-:-:S02]  /*5200*/  IMAD R0, R92, 0xd, RZ ;  /* 0x0000000d5c007824 */ /* 0x000fc400078e02ff */
[----:B------:R-:W-:Y:S04]  /*5210*/  STL [R1+0xee4], R51 ;  /* 0x000ee43301007387 */ /* 0x000fe80000100800 */
[----:B------:R-:W-:Y:S01]  /*5220*/  STL.64 [R1+0x610], R52 ;  /* 0x0006103401007387 */ /* 0x000fe20000100a00 */
[----:B0-----:R-:W-:-:S03]  /*5230*/  IMAD.WIDE R44, R0, 0x2, R84 ;  /* 0x00000002002c7825 */ /* 0x001fc600078e0254 */
[----:B------:R1:W-:Y:S04]  /*5240*/  STL.64 [R1+0x608], R32 ;  /* 0x0006082001007387 */ /* 0x0003e80000100a00 */
[----:B------:R0:W-:Y:S04]  /*5250*/  STL.64 [R1+0x600], R30 ;  /* 0x0006001e01007387 */ /* 0x0001e80000100a00 */
[----:B------:R3:W-:Y:S01]  /*5260*/  STL.64 [R1+0x5f8], R28 ;  /* 0x0005f81c01007387 */ /* 0x0007e20000100a00 */
[----:B-1----:R-:W-:-:S03]  /*5270*/  IMAD.WIDE R32, R0, 0x2, R86 ;  /* 0x0000000200207825 */ /* 0x002fc600078e0256 */
[----:B------:R1:W2:Y:S01]  /*5280*/  @!P4 LDG.E.U16 R74, desc[UR16][R44.64] ;  /* 0x000000102c4ac981 */ /* 0x0002a2000c1e1500 */
[----:B0-----:R-:W-:-:S03]  /*5290*/  IMAD.WIDE R30, R0, 0x2, R88 ;  /* 0x00000002001e7825 */ /* 0x001fc600078e0258 */
[----:B------:R0:W2:Y:S01]  /*52a0*/  @!P4 LDG.E.U16 R73, desc[UR16][R32.64] ;  /* 0x000000102049c981 */ /* 0x0000a2000c1e1500 */
[----:B---3--:R-:W-:-:S03]  /*52b0*/  IMAD.WIDE R28, R0, 0x2, R90 ;  /* 0x00000002001c7825 */ /* 0x008fc600078e025a */
[----:B------:R3:W2:Y:S01]  /*52c0*/  @!P4 LDG.E.U16 R72, desc[UR16][R30.64] ;  /* 0x000000101e48c981 */ /* 0x0006a2000c1e1500 */
[----:B------:R-:W-:-:S03]  /*52d0*/  VIADD R0, R93, 0xffffffc2 ;  /* 0xffffffc25d007836 */ /* 0x000fc60000000000 */
[----:B------:R0:W2:Y:S02]  /*52e0*/  @!P4 LDG.E.U16 R71, desc[UR16][R28.64] ;  /* 0x000000101c47c981 */ /* 0x0000a4000c1e1500 */
[----:B------:R-:W-:Y:S02]  /*52f0*/  ISETP.GE.U32.AND P4, PT, R0, 0x7fffff83, PT ;  /* 0x7fffff830000780c */ /* 0x000fe40003f86070 */
[----:B------:R1:W-:Y:S01]  /*5300*/  STL.64 [R1+0x510], R44 ;  /* 0x0005102c01007387 */ /* 0x0003e20000100a00 */
[----:B------:R-:W-:-:S03]  /*5310*/  IMAD R0, R92, 0x15, RZ ;  /* 0x000000155c007824 */ /* 0x000fc600078e02ff */
[----:B------:R0:W-:Y:S04]  /*5320*/  STL.64 [R1+0x508], R32 ;  /* 0x0005082001007387 */ /* 0x0001e80000100a00 */
[----:B------:R3:W-:Y:S04]  /*5330*/  STL.64 [R1+0x500], R30 ;  /* 0x0005001e01007387 */ /* 0x0007e80000100a00 */
[----:B------:R3:W-:Y:S01]  /*5340*/  STL.64 [R1+0x4f8], R28 ;  /* 0x0004f81c01007387 */ /* 0x0007e20000100a00 */
[----:B-1----:R-:W-:-:S04]  /*5350*/  IMAD.WIDE R44, R0, 0x2, R84 ;  /* 0x00000002002c7825 */ /* 0x002fc800078e0254 */
[C---:B0-----:R-:W-:Y:S01]  /*5360*/  IMAD.WIDE R32, R0.reuse, 0x2, R86 ;  /* 0x0000000200207825 */ /* 0x041fe200078e0256 */
[----:B------:R0:W2:Y:S03]  /*5370*/  @!P5 LDG.E.U16 R70, desc[UR16][R44.64] ;  /* 0x000000102c46d981 */ /* 0x0000a6000c1e1500 */
[C---:B---3--:R-:W-:Y:S01]  /*5380*/  IMAD.WIDE R30, R0.reuse, 0x2, R88 ;  /* 0x00000002001e7825 */ /* 0x048fe200078e0258 */
[----:B------:R1:W3:Y:S03]  /*5390*/  @!P5 LDG.E.U16 R83, desc[UR16][R32.64] ;  /* 0x000000102053d981 */ /* 0x0002e6000c1e1500 */
[----:B------:R-:W-:Y:S01]  /*53a0*/  IMAD.WIDE R28, R0, 0x2, R90 ;  /* 0x00000002001c7825 */ /* 0x000fe200078e025a */
[----:B------:R0:W2:Y:S03]  /*53b0*/  @!P5 LDG.E.U16 R82, desc[UR16][R30.64] ;  /* 0x000000101e52d981 */ /* 0x0000a6000c1e1500 */
[----:B------:R-:W-:Y:S01]  /*53c0*/  VIADD R0, R93, 0xfffffff9 ;  /* 0xfffffff95d007836 */ /* 0x000fe20000000000 */
[----:B------:R0:W2:Y:S04]  /*53d0*/  @!P5 LDG.E.U16 R81, desc[UR16][R28.64] ;  /* 0x000000101c51d981 */ /* 0x0000a8000c1e1500 */
[----:B------:R-:W-:-:S02]  /*53e0*/  ISETP.GE.U32.AND P5, PT, R0, 0x7fffffba, PT ;  /* 0x7fffffba0000780c */ /* 0x000fc40003fa6070 */
[----:B------:R-:W-:Y:S01]  /*53f0*/  LOP3.LUT R0, R79, 0x40, RZ, 0xc0, !PT ;  /* 0x000000404f007812 */ /* 0x000fe200078ec0ff */
[----:B------:R0:W-:Y:S04]  /*5400*/  STL.64 [R1+0x410], R44 ;  /* 0x0004102c01007387 */ /* 0x0001e80000100a00 */
[----:B------:R1:W-:Y:S01]  /*5410*/  STL.64 [R1+0x408], R32 ;  /* 0x0004082001007387 */ /* 0x0003e20000100a00 */
[----:B------:R-:W-:-:S03]  /*5420*/  IMAD R0, R0, 0x80, R80 ;  /* 0x0000008000007824 */ /* 0x000fc600078e0250 */
[----:B------:R1:W-:Y:S01]  /*5430*/  STL.64 [R1+0x400], R30 ;  /* 0x0004001e01007387 */ /* 0x0003e20000100a00 */
[----:B0-----:R-:W-:-:S03]  /*5440*/  IMAD.WIDE R44, R24, 0x2, R84 ;  /* 0x00000002182c7825 */ /* 0x001fc600078e0254 */
[----:B------:R0:W-:Y:S01]  /*5450*/  STL.64 [R1+0x3f8], R28 ;  /* 0x0003f81c01007387 */ /* 0x0001e20000100a00 */
[----:B-1----:R-:W-:-:S03]  /*5460*/  IMAD.WIDE R32, R24, 0x2, R86 ;  /* 0x0000000218207825 */ /* 0x002fc600078e0256 */
[----:B------:R-:W-:Y:S01]  /*5470*/  STL.64 [R1+0x310], R44 ;  /* 0x0003102c01007387 */ /* 0x000fe20000100a00 */
[----:B------:R-:W-:-:S03]  /*5480*/  IMAD.WIDE R30, R24, 0x2, R88 ;  /* 0x00000002181e7825 */ /* 0x000fc600078e0258 */
[----:B------:R1:W-:Y:S01]  /*5490*/  STS.U16 [R0+UR4+0x5400], R2 ;  /* 0x0054000200007988 */ /* 0x0003e20008000404 */
[----:B0-----:R-:W-:-:S03]  /*54a0*/  IMAD.WIDE R28, R24, 0x2, R90 ;  /* 0x00000002181c7825 */ /* 0x001fc600078e025a */
[----:B------:R0:W-:Y:S04]  /*54b0*/  STL.64 [R1+0x308], R32 ;  /* 0x0003082001007387 */ /* 0x0001e80000100a00 */
[----:B------:R0:W2:Y:S01]  /*54c0*/  @!P6 LDG.E.U16 R77, desc[UR16][R32.64] ;  /* 0x00000010204de981 */ /* 0x0000a2000c1e1500 */
[----:B-1----:R-:W-:-:S03]  /*54d0*/  IMAD R2, R92, 0x25, RZ ;  /* 0x000000255c027824 */ /* 0x002fc600078e02ff */
[----:B------:R1:W-:Y:S01]  /*54e0*/  STS.U16 [R0+UR4+0x4800], R14 ;  /* 0x0048000e00007988 */ /* 0x0003e20008000404 */
[----:B------:R-:W-:-:S03]  /*54f0*/  IMAD.WIDE R46, R2, 0x2, R84 ;  /* 0x00000002022e7825 */ /* 0x000fc600078e0254 */
[----:B------:R1:W-:Y:S01]  /*5500*/  STS.U16 [R0+UR4+0x4000], R22 ;  /* 0x0040001600007988 */ /* 0x0003e20008000404 */
[----:B0-----:R-:W-:Y:S02]  /*5510*/  IMAD.MOV.U32 R32, RZ, RZ, R42 ;  /* 0x000000ffff207224 */ /* 0x001fe400078e002a */
[C---:B------:R-:W-:Y:S01]  /*5520*/  IMAD R42, R92.reuse, 0x35, RZ ;  /* 0x000000355c2a7824 */ /* 0x040fe200078e02ff */
[----:B------:R0:W2:Y:S01]  /*5530*/  @!P6 LDG.E.U16 R76, desc[UR16][R30.64] ;  /* 0x000000101e4ce981 */ /* 0x0000a2000c1e1500 */
[----:B-1----:R-:W-:-:S03]  /*5540*/  IMAD R14, R92, 0x2d, RZ ;  /* 0x0000002d5c0e7824 */ /* 0x002fc600078e02ff */
[----:B------:R0:W-:Y:S01]  /*5550*/  STL.64 [R1+0x300], R30 ;  /* 0x0003001e01007387 */ /* 0x0001e20000100a00 */
[----:B------:R-:W-:-:S03]  /*5560*/  IMAD R22, R92, 0x6, RZ ;  /* 0x000000065c167824 */ /* 0x000fc600078e02ff */
[----:B------:R1:W-:Y:S01]  /*5570*/  STS.U16 [R0+UR4+0x8800], R13 ;  /* 0x0088000d00007988 */ /* 0x0003e20008000404 */
[----:B------:R-:W-:-:S03]  /*5580*/  IMAD.WIDE R52, R22, 0x2, R84 ;  /* 0x0000000216347825 */ /* 0x000fc600078e0254 */
[----:B------:R1:W2:Y:S01]  /*5590*/  @!P6 LDG.E.U16 R78, desc[UR16][R44.64] ;  /* 0x000000102c4ee981 */ /* 0x0002a2000c1e1500 */
[----:B0-----:R-:W-:-:S03]  /*55a0*/  IMAD.MOV.U32 R31, RZ, RZ, R40 ;  /* 0x000000ffff1f7224 */ /* 0x001fc600078e0028 */
[----:B------:R0:W-:Y:S01]  /*55b0*/  STS.U16 [R0+UR4+0x8c00], R9 ;  /* 0x008c000900007988 */ /* 0x0001e20008000404 */
[----:B-1----:R-:W-:Y:S01]  /*55c0*/  PRMT R13, RZ, 0x7610, R13 ;  /* 0x00007610ff0d7816 */ /* 0x002fe2000000000d */
[----:B------:R-:W-:Y:S02]  /*55d0*/  IMAD R40, R92, 0x3d, RZ ;  /* 0x0000003d5c287824 */ /* 0x000fe400078e02ff */
[----:B------:R1:W-:Y:S01]  /*55e0*/  STL.64 [R1+0x2f8], R28 ;  /* 0x0002f81c01007387 */ /* 0x0003e20000100a00 */
[----:B------:R-:W-:-:S03]  /*55f0*/  IMAD.WIDE R44, R14, 0x2, R84 ;  /* 0x000000020e2c7825 */ /* 0x000fc600078e0254 */
[----:B------:R1:W2:Y:S01]  /*5600*/  @!P6 LDG.E.U16 R69, desc[UR16][R28.64] ;  /* 0x000000101c45e981 */ /* 0x0002a2000c1e1500 */
[----:B0-----:R-:W-:-:S03]  /*5610*/  PRMT R9, RZ, 0x7610, R9 ;  /* 0x00007610ff097816 */ /* 0x001fc60000000009 */
[----:B------:R0:W-:Y:S01]  /*5620*/  STS.U16 [R0+UR4+0x9000], R5 ;  /* 0x0090000500007988 */ /* 0x0001e20008000404 */
[----:B------:R-:W-:Y:S01]  /*5630*/  IMAD.MOV.U32 R33, RZ, RZ, R35 ;  /* 0x000000ffff217224 */ /* 0x000fe200078e0023 */
[----:B------:R-:W-:Y:S01]  /*5640*/  ISETP.GE.U32.AND P6, PT, R34, 0x7fffffb2, PT ;  /* 0x7fffffb22200780c */ /* 0x000fe20003fc6070 */
[--C-:B------:R-:W-:Y:S01]  /*5650*/  IMAD.WIDE R48, R68, 0x2, R84.reuse ;  /* 0x0000000244307825 */ /* 0x100fe200078e0254 */
[----:B------:R-:W-:Y:S03]  /*5660*/  STL.64 [R1+0x210], R46 ;  /* 0x0002102e01007387 */ /* 0x000fe60000100a00 */
[----:B-1----:R-:W-:Y:S01]  /*5670*/  IMAD.WIDE R28, R42, 0x2, R84 ;  /* 0x000000022a1c7825 */ /* 0x002fe200078e0254 */
[----:B------:R1:W-:Y:S01]  /*5680*/  STS.U16 [R0+UR4+0xc00], R11 ;  /* 0x000c000b00007988 */ /* 0x0003e20008000404 */
[----:B0-----:R-:W-:Y:S02]  /*5690*/  PRMT R5, RZ, 0x7610, R5 ;  /* 0x00007610ff057816 */ /* 0x001fe40000000005 */
[----:B------:R-:W-:Y:S01]  /*56a0*/  IMAD.WIDE R34, R40, 0x2, R84 ;  /* 0x0000000228227825 */ /* 0x000fe200078e0254 */
[----:B------:R-:W-:Y:S04]  /*56b0*/  STL.64 [R1+0x110], R44 ;  /* 0x0001102c01007387 */ /* 0x000fe80000100a00 */
[----:B------:R0:W2:Y:S01]  /*56c0*/  @!P0 LDG.E.U16 R13, desc[UR16][R46.64] ;  /* 0x000000102e0d8981 */ /* 0x0000a2000c1e1500 */
[----:B-1----:R-:W-:-:S03]  /*56d0*/  PRMT R11, RZ, 0x7610, R11 ;  /* 0x00007610ff0b7816 */ /* 0x002fc6000000000b */
[----:B------:R1:W-:Y:S04]  /*56e0*/  STS.U16 [R0+UR4+0x4c00], R10 ;  /* 0x004c000a00007988 */ /* 0x0003e80008000404 */
[----:B------:R4:W-:Y:S01]  /*56f0*/  STL.64 [R1+0x10], R28 ;  /* 0x0000101c01007387 */ /* 0x0009e20000100a00 */
[----:B0-----:R-:W-:-:S03]  /*5700*/  IMAD.WIDE R46, R2, 0x2, R86 ;  /* 0x00000002022e7825 */ /* 0x001fc600078e0256 */
[----:B------:R0:W2:Y:S01]  /*5710*/  @!P1 LDG.E.U16 R9, desc[UR16][R44.64] ;  /* 0x000000102c099981 */ /* 0x0000a2000c1e1500 */
[----:B-1----:R-:W-:-:S03]  /*5720*/  PRMT R10, RZ, 0x7610, R10 ;  /* 0x00007610ff0a7816 */ /* 0x002fc6000000000a */
[----:B------:R-:W-:Y:S04]  /*5730*/  STL.64 [R1+0x5f0], R52 ;  /* 0x0005f03401007387 */ /* 0x000fe80000100a00 */
[----:B------:R4:W2:Y:S01]  /*5740*/  @!P3 LDG.E.U16 R5, desc[UR16][R28.64] ;  /* 0x000000101c05b981 */ /* 0x0008a2000c1e1500 */
[----:B0-----:R-:W-:-:S03]  /*5750*/  IMAD.WIDE R44, R2, 0x2, R88 ;  /* 0x00000002022c7825 */ /* 0x001fc600078e0258 */
[----:B------:R-:W-:Y:S04]  /*5760*/  STL.64 [R1+0x4f0], R48 ;  /* 0x0004f03001007387 */ /* 0x000fe80000100a00 */
[----:B------:R-:W-:Y:S01]  /*5770*/  STL [R1+0xef0], R34 ;  /* 0x000ef02201007387 */ /* 0x000fe20000100800 */
[----:B----4-:R-:W-:-:S03]  /*5780*/  IMAD.WIDE R28, R2, 0x2, R90 ;  /* 0x00000002021c7825 */ /* 0x010fc600078e025a */
[----:B------:R0:W-:Y:S04]  /*5790*/  STS.U16 [R0+UR4+0xc800], R12 ;  /* 0x00c8000c00007988 */ /* 0x0001e80008000404 */
[----:B------:R-:W-:Y:S04]  /*57a0*/  STL [R1+0xeec], R35 ;  /* 0x000eec2301007387 */ /* 0x000fe80000100800 */
[----:B------:R1:W-:Y:S01]  /*57b0*/  STS.U16 [R0+UR4+0xcc00], R8 ;  /* 0x00cc000800007988 */ /* 0x0003e20008000404 */
[----:B0-----:R-:W-:-:S03]  /*57c0*/  PRMT R12, RZ, 0x7610, R12 ;  /* 0x00007610ff0c7816 */ /* 0x001fc6000000000c */
[----:B------:R-:W-:Y:S04]  /*57d0*/  STL.64 [R1+0x208], R46 ;  /* 0x0002082e01007387 */ /* 0x000fe80000100a00 */
[----:B------:R0:W-:Y:S01]  /*57e0*/  STS.U16 [R0+UR4+0x1000], R7 ;  /* 0x0010000700007988 */ /* 0x0001e20008000404 */
[----:B-1----:R-:W-:-:S03]  /*57f0*/  PRMT R8, RZ, 0x7610, R8 ;  /* 0x00007610ff087816 */ /* 0x002fc60000000008 */
[----:B------:R1:W-:Y:S04]  /*5800*/  STL.64 [R1+0x200], R44 ;  /* 0x0002002c01007387 */ /* 0x0003e80000100a00 */
[----:B------:R1:W4:Y:S01]  /*5810*/  @!P0 LDG.E.U16 R11, desc[UR16][R44.64] ;  /* 0x000000102c0b8981 */ /* 0x000322000c1e1500 */
[----:B0-----:R-:W-:-:S03]  /*5820*/  PRMT R7, RZ, 0x7610, R7 ;  /* 0x00007610ff077816 */ /* 0x001fc60000000007 */
[----:B------:R0:W-:Y:S04]  /*5830*/  STL.64 [R1+0x1f8], R28 ;  /* 0x0001f81c01007387 */ /* 0x0001e80000100a00 */
[----:B------:R0:W2:Y:S01]  /*5840*/  @!P0 LDG.E.U16 R10, desc[UR16][R28.64] ;  /* 0x000000101c0a8981 */ /* 0x0000a2000c1e1500 */
[----:B-1----:R-:W-:-:S03]  /*5850*/  IMAD.WIDE R44, R14, 0x2, R86 ;  /* 0x000000020e2c7825 */ /* 0x002fc600078e0256 */
[----:B------:R1:W2:Y:S01]  /*5860*/  @!P0 LDG.E.U16 R12, desc[UR16][R46.64] ;  /* 0x000000102e0c8981 */ /* 0x0002a2000c1e1500 */
[----:B0-----:R-:W-:-:S03]  /*5870*/  IMAD.WIDE R28, R14, 0x2, R88 ;  /* 0x000000020e1c7825 */ /* 0x001fc600078e0258 */
[----:B------:R0:W-:Y:S01]  /*5880*/  STS.U16 [R0+UR4+0x1400], R3 ;  /* 0x0014000300007988 */ /* 0x0001e20008000404 */
[----:B-1----:R-:W-:-:S03]  /*5890*/  IMAD.WIDE R46, R14, 0x2, R90 ;  /* 0x000000020e2e7825 */ /* 0x002fc600078e025a */
[----:B------:R1:W-:Y:S04]  /*58a0*/  STL.64 [R1+0x108], R44 ;  /* 0x0001082c01007387 */ /* 0x0003e80000100a00 */
[----:B------:R1:W2:Y:S01]  /*58b0*/  @!P1 LDG.E.U16 R8, desc[UR16][R44.64] ;  /* 0x000000102c089981 */ /* 0x0002a2000c1e1500 */
[----:B0-----:R-:W-:-:S03]  /*58c0*/  PRMT R3, RZ, 0x7610, R3 ;  /* 0x00007610ff037816 */ /* 0x001fc60000000003 */
[----:B------:R0:W-:Y:S01]  /*58d0*/  STL.64 [R1+0x100], R28 ;  /* 0x0001001c01007387 */ /* 0x0001e20000100a00 */
[----:B------:R-:W-:-:S03]  /*58e0*/  IMAD.MOV.U32 R30, RZ, RZ, R32 ;  /* 0x000000ffff1e7224 */ /* 0x000fc600078e0020 */
[----:B------:R0:W2:Y:S01]  /*58f0*/  @!P1 LDG.E.U16 R7, desc[UR16][R28.64] ;  /* 0x000000101c079981 */ /* 0x0000a2000c1e1500 */
[C---:B-1----:R-:W-:Y:S01]  /*5900*/  IMAD.WIDE R44, R42.reuse, 0x2, R86 ;  /* 0x000000022a2c7825 */ /* 0x042fe200078e0256 */
[----:B------:R-:W-:Y:S02]  /*5910*/  PRMT R24, RZ, 0x7610, R24 ;  /* 0x00007610ff187816 */ /* 0x000fe40000000018 */
[----:B------:R-:W-:Y:S01]  /*5920*/  STL.64 [R1+0xf8], R46 ;  /* 0x0000f82e01007387 */ /* 0x000fe20000100a00 */
[----:B------:R-:W-:Y:S02]  /*5930*/  IMAD.MOV.U32 R32, RZ, RZ, R43 ;  /* 0x000000ffff207224 */ /* 0x000fe400078e002b */
[C---:B0-----:R-:W-:Y:S01]  /*5940*/  IMAD.WIDE R28, R42.reuse, 0x2, R88 ;  /* 0x000000022a1c7825 */ /* 0x041fe200078e0258 */
[----:B------:R0:W-:Y:S03]  /*5950*/  STS.U16 [R0+UR4+0x5000], R6 ;  /* 0x0050000600007988 */ /* 0x0001e60008000404 */
[----:B------:R-:W-:Y:S01]  /*5960*/  IMAD.WIDE R42, R42, 0x2, R90 ;  /* 0x000000022a2a7825 */ /* 0x000fe200078e025a */
[----:B------:R-:W-:Y:S03]  /*5970*/  STL.64 [R1+0x8], R44 ;  /* 0x0000082c01007387 */ /* 0x000fe60000100a00 */
[----:B------:R-:W-:Y:S01]  /*5980*/  IMAD.WIDE R36, R40, 0x2, R86 ;  /* 0x0000000228247825 */ /* 0x000fe200078e0256 */
[----:B------:R1:W-:Y:S01]  /*5990*/  STL.64 [R1], R28 ;  /* 0x0000001c01007387 */ /* 0x0003e20000100a00 */
[----:B0-----:R-:W-:-:S03]  /*59a0*/  PRMT R6, RZ, 0x7610, R6 ;  /* 0x00007610ff067816 */ /* 0x001fc60000000006 */
[----:B------:R1:W2:Y:S04]  /*59b0*/  @!P3 LDG.E.U16 R3, desc[UR16][R28.64] ;  /* 0x000000101c03b981 */ /* 0x0002a8000c1e1500 */
[----:B------:R0:W-:Y:S04]  /*59c0*/  STS.U16 [R0+UR4+0xd000], R4 ;  /* 0x00d0000400007988 */ /* 0x0001e80008000404 */
[----:B------:R0:W2:Y:S01]  /*59d0*/  @!P6 LDG.E.U16 R24, desc[UR16][R48.64] ;  /* 0x000000103018e981 */ /* 0x0000a2000c1e1500 */
[----:B-1----:R-:W-:Y:S02]  /*59e0*/  IMAD.MOV.U32 R29, RZ, RZ, R32 ;  /* 0x000000ffff1d7224 */ /* 0x002fe400078e0020 */
[----:B------:R-:W-:Y:S01]  /*59f0*/  IMAD.MOV.U32 R28, RZ, RZ, R33 ;  /* 0x000000ffff1c7224 */ /* 0x000fe200078e0021 */
[----:B------:R-:W-:Y:S01]  /*5a00*/  STL [R1+0xef8], R42 ;  /* 0x000ef82a01007387 */ /* 0x000fe20000100800 */
[----:B0-----:R-:W-:Y:S01]  /*5a10*/  PRMT R4, RZ, 0x7610, R4 ;  /* 0x00007610ff047816 */ /* 0x001fe20000000004 */
[----:B------:R-:W-:-:S02]  /*5a20*/  IMAD.MOV.U32 R33, RZ, RZ, R39 ;  /* 0x000000ffff217224 */ /* 0x000fc400078e0027 */
[----:B------:R-:W-:Y:S01]  /*5a30*/  IMAD.MOV.U32 R32, RZ, RZ, R38 ;  /* 0x000000ffff207224 */ /* 0x000fe200078e0026 */
[----:B------:R0:W-:Y:S01]  /*5a40*/  STS.U16 [R0+UR4+0x400], R19 ;  /* 0x0004001300007988 */ /* 0x0001e20008000404 */
[----:B------:R-:W-:-:S03]  /*5a50*/  IMAD.WIDE R38, R40, 0x2, R88 ;  /* 0x0000000228267825 */ /* 0x000fc600078e0258 */
[----:B------:R-:W-:Y:S01]  /*5a60*/  STL [R1+0xef4], R43 ;  /* 0x000ef42b01007387 */ /* 0x000fe20000100800 */
[----:B------:R-:W-:-:S03]  /*5a70*/  IMAD.WIDE R48, R22, 0x2, R86 ;  /* 0x0000000216307825 */ /* 0x000fc600078e0256 */
[----:B------:R1:W2:Y:S01]  /*5a80*/  @!P1 LDG.E.U16 R6, desc[UR16][R46.64] ;  /* 0x000000102e069981 */ /* 0x0002a2000c1e1500 */
[----:B------:R-:W-:Y:S01]  /*5a90*/  IMAD.WIDE R40, R40, 0x2, R90 ;  /* 0x0000000228287825 */ /* 0x000fe200078e025a */
[----:B0-----:R-:W-:Y:S02]  /*5aa0*/  PRMT R19, RZ, 0x7610, R19 ;  /* 0x00007610ff137816 */ /* 0x001fe40000000013 */
[----:B------:R-:W-:Y:S04]  /*5ab0*/  STL [R1+0xf00], R36 ;  /* 0x000f002401007387 */ /* 0x000fe80000100800 */
[----:B------:R0:W-:Y:S01]  /*5ac0*/  STS.U16 [R0+UR4+0x4400], R18 ;  /* 0x0044001200007988 */ /* 0x0001e20008000404 */
[----:B-1----:R-:W-:-:S03]  /*5ad0*/  IMAD.WIDE R46, R22, 0x2, R88 ;  /* 0x00000002162e7825 */ /* 0x002fc600078e0258 */
[----:B------:R-:W-:Y:S04]  /*5ae0*/  STL [R1+0xefc], R37 ;  /* 0x000efc2501007387 */ /* 0x000fe80000100800 */
[----:B------:R1:W2:Y:S01]  /*5af0*/  @!P3 LDG.E.U16 R4, desc[UR16][R44.64] ;  /* 0x000000102c04b981 */ /* 0x0002a2000c1e1500 */
[----:B0-----:R-:W-:-:S03]  /*5b00*/  PRMT R18, RZ, 0x7610, R18 ;  /* 0x00007610ff127816 */ /* 0x001fc60000000012 */
[----:B------:R-:W-:Y:S04]  /*5b10*/  STL [R1+0xf08], R38 ;  /* 0x000f082601007387 */ /* 0x000fe80000100800 */
[----:B------:R-:W-:Y:S01]  /*5b20*/  STL [R1+0xf04], R39 ;  /* 0x000f042701007387 */ /* 0x000fe20000100800 */
[----:B-1----:R-:W-:-:S03]  /*5b30*/  IMAD.WIDE R44, R22, 0x2, R90 ;  /* 0x00000002162c7825 */ /* 0x002fc600078e025a */
[----:B------:R0:W-:Y:S04]  /*5b40*/  STS.U16 [R0+UR4+0xc000], R20 ;  /* 0x00c0001400007988 */ /* 0x0001e80008000404 */
[----:B------:R-:W-:Y:S04]  /*5b50*/  STL.64 [R1+0x5e8], R48 ;  /* 0x0005e83001007387 */ /* 0x000fe80000100a00 */
[----:B------:R-:W-:Y:S01]  /*5b60*/  STL [R1+0xf10], R40 ;  /* 0x000f102801007387 */ /* 0x000fe20000100800 */
[----:B0-----:R-:W-:-:S03]  /*5b70*/  PRMT R20, RZ, 0x7610, R20 ;  /* 0x00007610ff147816 */ /* 0x001fc60000000014 */
[----:B------:R0:W-:Y:S04]  /*5b80*/  STL.64 [R1+0x5e0], R46 ;  /* 0x0005e02e01007387 */ /* 0x0001e80000100a00 */
[----:B------:R-:W-:Y:S04]  /*5b90*/  STL [R1+0xf0c], R41 ;  /* 0x000f0c2901007387 */ /* 0x000fe80000100800 */
[----:B------:R0:W2:Y:S04]  /*5ba0*/  @!P5 LDG.E.U16 R19, desc[UR16][R46.64] ;  /* 0x000000102e13d981 */ /* 0x0000a8000c1e1500 */
[----:B------:R1:W-:Y:S04]  /*5bb0*/  STL.64 [R1+0x5d8], R44 ;  /* 0x0005d82c01007387 */ /* 0x0003e80000100a00 */
[----:B------:R1:W2:Y:S01]  /*5bc0*/  @!P5 LDG.E.U16 R18, desc[UR16][R44.64] ;  /* 0x000000102c12d981 */ /* 0x0002a2000c1e1500 */
[----:B0-----:R-:W-:-:S03]  /*5bd0*/  IMAD.WIDE R46, R68, 0x2, R86 ;  /* 0x00000002442e7825 */ /* 0x001fc600078e0256 */
[----:B------:R0:W2:Y:S01]  /*5be0*/  @!P5 LDG.E.U16 R20, desc[UR16][R48.64] ;  /* 0x000000103014d981 */ /* 0x0000a2000c1e1500 */
[----:B-1----:R-:W-:-:S03]  /*5bf0*/  IMAD.WIDE R44, R68, 0x2, R88 ;  /* 0x00000002442c7825 */ /* 0x002fc600078e0258 */
[----:B------:R-:W-:Y:S01]  /*5c00*/  STL.64 [R1+0x4e8], R46 ;  /* 0x0004e82e01007387 */ /* 0x000fe20000100a00 */
[----:B0-----:R-:W-:-:S03]  /*5c10*/  IMAD.MOV.U32 R49, RZ, RZ, R58 ;  /* 0x000000ffff317224 */ /* 0x001fc600078e003a */
[----:B------:R-:W-:Y:S01]  /*5c20*/  STL.64 [R1+0x4e0], R44 ;  /* 0x0004e02c01007387 */ /* 0x000fe20000100a00 */
[----:B------:R-:W-:Y:S02]  /*5c30*/  IMAD.MOV.U32 R58, RZ, RZ, R32 ;  /* 0x000000ffff3a7224 */ /* 0x000fe400078e0020 */
[----:B------:R-:W-:Y:S01]  /*5c40*/  IMAD.MOV.U32 R32, RZ, RZ, R33 ;  /* 0x000000ffff207224 */ /* 0x000fe200078e0021 */
[----:B------:R0:W-:Y:S04]  /*5c50*/  STS.U16 [R0+UR4], R23 ;  /* 0x0000001700007988 */ /* 0x0001e80008000404 */
[----:B------:R-:W2:Y:S01]  /*5c60*/  LDL.LU R33, [R1+0x77c] ;  /* 0x00077c0001217983 */ /* 0x000ea20000300800 */
[----:B------:R-:W-:-:S03]  /*5c70*/  PRMT R22, RZ, 0x7610, R22 ;  /* 0x00007610ff167816 */ /* 0x000fc60000000016 */
[----:B------:R-:W3:Y:S01]  /*5c80*/  LDL.LU R59, [R1+0x778] ;  /* 0x00077800013b7983 */ /* 0x000ee20000300800 */
[----:B0-----:R-:W-:-:S03]  /*5c90*/  PRMT R23, RZ, 0x7610, R23 ;  /* 0x00007610ff177816 */ /* 0x001fc60000000017 */
[----:B------:R-:W3:Y:S04]  /*5ca0*/  LDL.LU R48, [R1+0x774] ;  /* 0x0007740001307983 */ /* 0x000ee80000300800 */
[----:B------:R0:W-:Y:S04]  /*5cb0*/  STS.U16 [R0+UR4+0x8000], R21 ;  /* 0x0080001500007988 */ /* 0x0001e80008000404 */
[----:B------:R-:W4:Y:S04]  /*5cc0*/  @!P6 LDG.E.U16 R23, desc[UR16][R46.64] ;  /* 0x000000102e17e981 */ /* 0x000f28000c1e1500 */
[----:B------:R-:W4:Y:S01]  /*5cd0*/  LDL.LU R64, [R1+0x770] ;  /* 0x0007700001407983 */ /* 0x000f220000300800 */
[----:B0-----:R-:W-:-:S03]  /*5ce0*/  PRMT R21, RZ, 0x7610, R21 ;  /* 0x00007610ff157816 */ /* 0x001fc60000000015 */
[----:B------:R0:W4:Y:S04]  /*5cf0*/  @!P6 LDG.E.U16 R22, desc[UR16][R44.64] ;  /* 0x000000102c16e981 */ /* 0x000128000c1e1500 */
[----:B------:R-:W4:Y:S04]  /*5d00*/  LDL.LU R47, [R1+0x76c] ;  /* 0x00076c00012f7983 */ /* 0x000f280000300800 */
[----:B------:R-:W4:Y:S04]  /*5d10*/  LDL.LU R46, [R1+0x768] ;  /* 0x00076800012e7983 */ /* 0x000f280000300800 */
[----:B------:R-:W4:Y:S04]  /*5d20*/  LDL.LU R65, [R1+0x764] ;  /* 0x0007640001417983 */ /* 0x000f280000300800 */
[----:B------:R-:W4:Y:S04]  /*5d30*/  LDL.LU R45, [R1+0x760] ;  /* 0x00076000012d7983 */ /* 0x000f280000300800 */
[----:B------:R-:W4:Y:S04]  /*5d40*/  LDL.LU R44, [R1+0x75c] ;  /* 0x00075c00012c7983 */ /* 0x000f280000300800 */
[----:B------:R-:W4:Y:S04]  /*5d50*/  LDL.LU R66, [R1+0x758] ;  /* 0x0007580001427983 */ /* 0x000f280000300800 */
[----:B------:R-:W4:Y:S04]  /*5d60*/  @!P5 LDG.E.U16 R21, desc[UR16][R52.64] ;  /* 0x000000103415d981 */ /* 0x000f28000c1e1500 */
[----:B------:R-:W4:Y:S04]  /*5d70*/  LDL.LU R67, [R1+0x754] ;  /* 0x0007540001437983 */ /* 0x000f280000300800 */
[----:B------:R-:W4:Y:S04]  /*5d80*/  LDL.LU R52, [R1+0x750] ;  /* 0x0007500001347983 */ /* 0x000f280000300800 */
[----:B------:R-:W4:Y:S04]  /*5d90*/  LDL.LU R53, [R1+0x74c] ;  /* 0x00074c0001357983 */ /* 0x000f280000300800 */
[----:B------:R-:W4:Y:S04]  /*5da0*/  LDL.LU R54, [R1+0x748] ;  /* 0x0007480001367983 */ /* 0x000f280000300800 */
[----:B------:R-:W4:Y:S04]  /*5db0*/  LDL.LU R55, [R1+0x744] ;  /* 0x0007440001377983 */ /* 0x000f280000300800 */
[----:B------:R1:W-:Y:S04]  /*5dc0*/  STS.U16 [R0+UR4+0x9400], R27 ;  /* 0x0094001b00007988 */ /* 0x0003e80008000404 */
[----:B------:R-:W4:Y:S04]  /*5dd0*/  LDL.LU R56, [R1+0x740] ;  /* 0x0007400001387983 */ /* 0x000f280000300800 */
[----:B------:R0:W-:Y:S04]  /*5de0*/  STS.U16 [R0+UR4+0xd400], R28 ;  /* 0x00d4001c00007988 */ /* 0x0001e80008000404 */
[----:B-1----:R-:W4:Y:S04]  /*5df0*/  LDL.LU R27, [R1+0x73c] ;  /* 0x00073c00011b7983 */ /* 0x002f280000300800 */
[----:B------:R1:W-:Y:S04]  /*5e00*/  STS.U16 [R0+UR4+0x1800], R29 ;  /* 0x0018001d00007988 */ /* 0x0003e80008000404 */
[----:B0-----:R-:W4:Y:S04]  /*5e10*/  LDL.LU R28, [R1+0x738] ;  /* 0x00073800011c7983 */ /* 0x001f280000300800 */
[----:B------:R0:W-:Y:S04]  /*5e20*/  STS.U16 [R0+UR4+0x5800], R30 ;  /* 0x0058001e00007988 */ /* 0x0001e80008000404 */
[----:B-1----:R-:W4:Y:S04]  /*5e30*/  LDL.LU R29, [R1+0x734] ;  /* 0x00073400011d7983 */ /* 0x002f280000300800 */
[----:B------:R1:W-:Y:S04]  /*5e40*/  STS.U16 [R0+UR4+0x9800], R31 ;  /* 0x0098001f00007988 */ /* 0x0003e80008000404 */
[----:B0-----:R-:W4:Y:S04]  /*5e50*/  LDL.LU R30, [R1+0x730] ;  /* 0x00073000011e7983 */ /* 0x001f280000300800 */
[----:B-1----:R-:W4:Y:S04]  /*5e60*/  LDL.LU R31, [R1+0x72c] ;  /* 0x00072c00011f7983 */ /* 0x002f280000300800 */
[----:B------:R0:W-:Y:S04]  /*5e70*/  STS.U16 [R0+UR4+0x1c00], R57 ;  /* 0x001c003900007988 */ /* 0x0001e80008000404 */
[----:B------:R1:W-:Y:S04]  /*5e80*/  STS.U16 [R0+UR4+0x5c00], R58 ;  /* 0x005c003a00007988 */ /* 0x0003e80008000404 */
[----:B------:R1:W-:Y:S04]  /*5e90*/  STS.U16 [R0+UR4+0x9c00], R32 ;  /* 0x009c002000007988 */ /* 0x0003e80008000404 */
[----:B0-----:R-:W4:Y:S04]  /*5ea0*/  LDL.LU R57, [R1+0x728] ;  /* 0x0007280001397983 */ /* 0x001f280000300800 */
[----:B-1----:R-:W4:Y:S04]  /*5eb0*/  LDL.LU R58, [R1+0x724] ;  /* 0x00072400013a7983 */ /* 0x002f280000300800 */
[----:B------:R-:W4:Y:S04]  /*5ec0*/  LDL.LU R32, [R1+0x720] ;  /* 0x0007200001207983 */ /* 0x000f280000300800 */
[----:B------:R-:W-:Y:S04]  /*5ed0*/  STS.U16 [R0+UR4+0x8400], R17 ;  /* 0x0084001100007988 */ /* 0x000fe80008000404 */
[----:B------:R-:W-:Y:S04]  /*5ee0*/  STS.U16 [R0+UR4+0xc400], R16 ;  /* 0x00c4001000007988 */ /* 0x000fe80008000404 */
[----:B------:R0:W-:Y:S04]  /*5ef0*/  STS.U16 [R0+UR4+0x800], R15 ;  /* 0x0008000f00007988 */ /* 0x0001e80008000404 */
[----:B------:R-:W-:Y:S01]  /*5f00*/  STS.U16 [R0+UR4+0xd800], R49 ;  /* 0x00d8003100007988 */ /* 0x000fe20008000404 */
[----:B0-----:R-:W-:-:S06]  /*5f10*/  PRMT R15, RZ, 0x7610, R15 ;  /* 0x00007610ff0f7816 */ /* 0x001fcc000000000f */
[----:B------:R-:W4:Y:S04]  /*5f20*/  @!P4 LDG.E.U16 R15, desc[UR16][R38.64] ;  /* 0x00000010260fc981 */ /* 0x000f28000c1e1500 */
[----:B--2---:R0:W-:Y:S02]  /*5f30*/  STS.U16 [R0+UR4+0xdc00], R33 ;  /* 0x00dc002100007988 */ /* 0x0041e40008000404 */
[----:B0-----:R-:W-:-:S05]  /*5f40*/  LOP3.LUT R33, R0, 0x10, RZ, 0x3c, !PT ;  /* 0x0000001000217812 */ /* 0x001fca00078e3cff */
[----:B---3--:R0:W-:Y:S04]  /*5f50*/  STS.U16 [R33+UR4+0x480], R59 ;  /* 0x0004803b21007988 */ /* 0x0081e80008000404 */
[----:B------:R-:W-:Y:S04]  /*5f60*/  STS.U16 [R33+UR4+0x4480], R48 ;  /* 0x0044803021007988 */ /* 0x000fe80008000404 */
[----:B----4-:R-:W-:Y:S04]  /*5f70*/  STS.U16 [R33+UR4+0x8480], R64 ;  /* 0x0084804021007988 */ /* 0x010fe80008000404 */
[----:B0-----:R-:W2:Y:S04]  /*5f80*/  LDL.LU R59, [R1+0x71c] ;  /* 0x00071c00013b7983 */ /* 0x001ea80000300800 */
[----:B------:R-:W-:Y:S04]  /*5f90*/  STS.U16 [R33+UR4+0xc480], R47 ;  /* 0x00c4802f21007988 */ /* 0x000fe80008000404 */
        /* <DEDUP_REMOVED lines=11> */
[----:B------:R0:W-:Y:S04]  /*6050*/  STS.U16 [R33+UR4+0xd080], R27 ;  /* 0x00d0801b21007988 */ /* 0x0001e80008000404 */
[----:B------:R1:W-:Y:S04]  /*6060*/  STS.U16 [R33+UR4+0x1480], R28 ;  /* 0x0014801c21007988 */ /* 0x0003e80008000404 */
[----:B0-----:R-:W3:Y:S04]  /*6070*/  LDL.LU R27, [R1+0x718] ;  /* 0x00071800011b7983 */ /* 0x001ee80000300800 */
[----:B------:R0:W-:Y:S04]  /*6080*/  STS.U16 [R33+UR4+0x5480], R29 ;  /* 0x0054801d21007988 */ /* 0x0001e80008000404 */
[----:B-1----:R-:W4:Y:S04]  /*6090*/  LDL.LU R28, [R1+0x714] ;  /* 0x00071400011c7983 */ /* 0x002f280000300800 */
[----:B------:R1:W-:Y:S04]  /*60a0*/  STS.U16 [R33+UR4+0x9480], R30 ;  /* 0x0094801e21007988 */ /* 0x0003e80008000404 */
[----:B0-----:R-:W4:Y:S04]  /*60b0*/  LDL.LU R29, [R1+0x710] ;  /* 0x00071000011d7983 */ /* 0x001f280000300800 */
[----:B------:R0:W-:Y:S04]  /*60c0*/  STS.U16 [R33+UR4+0xd480], R31 ;  /* 0x00d4801f21007988 */ /* 0x0001e80008000404 */
[----:B-1----:R-:W4:Y:S04]  /*60d0*/  LDL.LU R30, [R1+0x70c] ;  /* 0x00070c00011e7983 */ /* 0x002f280000300800 */
[----:B------:R-:W4:Y:S04]  /*60e0*/  LDL.LU R45, [R1+0x700] ;  /* 0x00070000012d7983 */ /* 0x000f280000300800 */
[----:B0-----:R-:W4:Y:S04]  /*60f0*/  LDL.LU R31, [R1+0x6fc] ;  /* 0x0006fc00011f7983 */ /* 0x001f280000300800 */
[----:B------:R-:W-:Y:S04]  /*6100*/  STS.U16 [R33+UR4+0x1880], R57 ;  /* 0x0018803921007988 */ /* 0x000fe80008000404 */
[----:B------:R-:W-:Y:S04]  /*6110*/  STS.U16 [R33+UR4+0x5880], R58 ;  /* 0x0058803a21007988 */ /* 0x000fe80008000404 */
[----:B------:R0:W-:Y:S04]  /*6120*/  STS.U16 [R33+UR4+0x9880], R32 ;  /* 0x0098802021007988 */ /* 0x0001e80008000404 */
[----:B0-----:R-:W4:Y:S04]  /*6130*/  LDL.LU R32, [R1+0x708] ;  /* 0x0007080001207983 */ /* 0x001f280000300800 */
[----:B------:R-:W4:Y:S04]  /*6140*/  LDL.LU R38, [R1+0x704] ;  /* 0x0007040001267983 */ /* 0x000f280000300800 */
        /* <DEDUP_REMOVED lines=18> */
[----:B--2---:R0:W-:Y:S04]  /*6270*/  STS.U16 [R33+UR4+0xd880], R59 ;  /* 0x00d8803b21007988 */ /* 0x0041e80008000404 */
[----:B0-----:R-:W2:Y:S04]  /*6280*/  LDL.LU R59, [R1+0xb8] ;  /* 0x0000b800013b7983 */ /* 0x001ea80000300800 */
[----:B---3--:R0:W-:Y:S04]  /*6290*/  STS.U16 [R33+UR4+0x1c80], R27 ;  /* 0x001c801b21007988 */ /* 0x0081e80008000404 */
[----:B----4-:R1:W-:Y:S04]  /*62a0*/  STS.U16 [R33+UR4+0x5c80], R28 ;  /* 0x005c801c21007988 */ /* 0x0103e80008000404 */
[----:B0-----:R-:W3:Y:S04]  /*62b0*/  LDL.LU R27, [R1+0x1060] ;  /* 0x00106000011b7983 */ /* 0x001ee80000300800 */
[----:B------:R0:W-:Y:S04]  /*62c0*/  STS.U16 [R33+UR4+0x9c80], R29 ;  /* 0x009c801d21007988 */ /* 0x0001e80008000404 */
[----:B-1----:R-:W4:Y:S04]  /*62d0*/  LDL.LU R28, [R1+0x105c] ;  /* 0x00105c00011c7983 */ /* 0x002f280000300800 */
[----:B------:R1:W-:Y:S04]  /*62e0*/  STS.U16 [R33+UR4+0xdc80], R30 ;  /* 0x00dc801e21007988 */ /* 0x0003e80008000404 */
[----:B------:R-:W-:Y:S04]  /*62f0*/  STS.U16 [R33+UR4+0x80], R45 ;  /* 0x0000802d21007988 */ /* 0x000fe80008000404 */
[----:B------:R1:W-:Y:S04]  /*6300*/  STS.U16 [R33+UR4+0x4080], R31 ;  /* 0x0040801f21007988 */ /* 0x0003e80008000404 */
[----:B0-----:R-:W3:Y:S04]  /*6310*/  LDL.LU R29, [R1+0x1058] ;  /* 0x00105800011d7983 */ /* 0x001ee80000300800 */
[----:B-1----:R-:W3:Y:S01]  /*6320*/  LDL.LU R30, [R1+0x1054] ;  /* 0x00105400011e7983 */ /* 0x002ee20000300800 */
[----:B------:R-:W-:-:S05]  /*6330*/  VIADD R31, R93, 0xffffffe9 ;  /* 0xffffffe95d1f7836 */ /* 0x000fca0000000000 */
[----:B------:R-:W-:Y:S02]  /*6340*/  ISETP.GE.U32.AND P0, PT, R31, 0x7fffffaa, PT ;  /* 0x7fffffaa1f00780c */ /* 0x000fe40003f06070 */
[----:B------:R-:W3:Y:S04]  /*6350*/  LDL.LU R31, [R1+0x1050] ;  /* 0x00105000011f7983 */ /* 0x000ee80000300800 */
[----:B------:R0:W-:Y:S04]  /*6360*/  STS.U16 [R33+UR4+0x8080], R32 ;  /* 0x0080802021007988 */ /* 0x0001e80008000404 */
[----:B------:R1:W-:Y:S04]  /*6370*/  STS.U16 [R33+UR4+0xc080], R38 ;  /* 0x00c0802621007988 */ /* 0x0003e80008000404 */
[----:B0-----:R-:W3:Y:S04]  /*6380*/  LDL.LU R32, [R1+0x104c] ;  /* 0x00104c0001207983 */ /* 0x001ee80000300800 */
[----:B-1----:R-:W3:Y:S01]  /*6390*/  LDL.LU R33, [R1+0x1048] ;  /* 0x0010480001217983 */ /* 0x002ee20000300800 */
[----:B------:R-:W-:-:S05]  /*63a0*/  LOP3.LUT R45, R0, 0x20, RZ, 0x3c, !PT ;  /* 0x00000020002d7812 */ /* 0x000fca00078e3cff */
        /* <DEDUP_REMOVED lines=18> */
[----:B0-----:R-:W4:Y:S04]  /*64d0*/  LDL.LU R58, [R1+0xdc] ;  /* 0x0000dc00013a7983 */ /* 0x001f280000300800 */
[----:B--2---:R0:W-:Y:S04]  /*64e0*/  STS.U16 [R45+UR4+0x9100], R59 ;  /* 0x0091003b2d007988 */ /* 0x0041e80008000404 */
[----:B0-----:R-:W2:Y:S04]  /*64f0*/  LDL.LU R59, [R1+0xd4] ;  /* 0x0000d400013b7983 */ /* 0x001ea80000300800 */
[----:B------:R-:W2:Y:S04]  /*6500*/  LDL.LU R38, [R1+0x2d8] ;  /* 0x0002d80001267983 */ /* 0x000ea80000300800 */
        /* <DEDUP_REMOVED lines=17> */
[----:B---3--:R0:W-:Y:S04]  /*6620*/  STS.U16 [R45+UR4+0xd100], R33 ;  /* 0x00d100212d007988 */ /* 0x0081e80008000404 */
[----:B------:R1:W-:Y:S04]  /*6630*/  STS.U16 [R45+UR4+0x1500], R32 ;  /* 0x001500202d007988 */ /* 0x0003e80008000404 */
[----:B------:R3:W-:Y:S04]  /*6640*/  STS.U16 [R45+UR4+0x5500], R31 ;  /* 0x0055001f2d007988 */ /* 0x0007e80008000404 */
[----:B0-----:R-:W2:Y:S04]  /*6650*/  LDL.LU R33, [R1+0x2dc] ;  /* 0x0002dc0001217983 */ /* 0x001ea80000300800 */
[----:B-1----:R-:W2:Y:S01]  /*6660*/  LDL.LU R32, [R1+0x2e0] ;  /* 0x0002e00001207983 */ /* 0x002ea20000300800 */
[----:B---3--:R-:W-:-:S05]  /*6670*/  LOP3.LUT R31, R0, 0x20, RZ, 0x3c, !PT ;  /* 0x00000020001f7812 */ /* 0x008fca00078e3cff */
[----:B------:R0:W-:Y:S04]  /*6680*/  STS.U16 [R31+UR4+0x9500], R30 ;  /* 0x0095001e1f007988 */ /* 0x0001e80008000404 */
[----:B------:R1:W-:Y:S04]  /*6690*/  STS.U16 [R31+UR4+0xd500], R29 ;  /* 0x00d5001d1f007988 */ /* 0x0003e80008000404 */
[----:B0-----:R-:W3:Y:S04]  /*66a0*/  LDL.LU R30, [R1+0xd8] ;  /* 0x0000d800011e7983 */ /* 0x001ee80000300800 */
[----:B-1----:R-:W2:Y:S04]  /*66b0*/  LDL.LU R29, [R1+0xe0] ;  /* 0x0000e000011d7983 */ /* 0x002ea80000300800 */
[----:B----4-:R-:W-:Y:S04]  /*66c0*/  STS.U16 [R31+UR4+0x1900], R28 ;  /* 0x0019001c1f007988 */ /* 0x010fe80008000404 */
[----:B------:R-:W-:Y:S04]  /*66d0*/  STS.U16 [R31+UR4+0x5900], R27 ;  /* 0x0059001b1f007988 */ /* 0x000fe80008000404 */
[----:B------:R-:W-:Y:S04]  /*66e0*/  STS.U16 [R31+UR4+0x9900], R26 ;  /* 0x0099001a1f007988 */ /* 0x000fe80008000404 */
[----:B------:R-:W-:Y:S01]  /*66f0*/  STS.U16 [R31+UR4+0xd900], R25 ;  /* 0x00d900191f007988 */ /* 0x000fe20008000404 */
[----:B------:R-:W-:-:S03]  /*6700*/  LOP3.LUT R45, R0, 0x30, RZ, 0x3c, !PT ;  /* 0x00000030002d7812 */ /* 0x000fc600078e3cff */
[----:B--2---:R-:W-:Y:S04]  /*6710*/  STS.U16 [R31+UR4+0x1d00], R29 ;  /* 0x001d001d1f007988 */ /* 0x004fe80008000404 */
[----:B------:R0:W-:Y:S04]  /*6720*/  STS.U16 [R31+UR4+0x5d00], R58 ;  /* 0x005d003a1f007988 */ /* 0x0001e80008000404 */
[----:B---3--:R-:W-:Y:S04]  /*6730*/  STS.U16 [R31+UR4+0x9d00], R30 ;  /* 0x009d001e1f007988 */ /* 0x008fe80008000404 */
[----:B------:R1:W-:Y:S04]  /*6740*/  STS.U16 [R31+UR4+0xdd00], R59 ;  /* 0x00dd003b1f007988 */ /* 0x0003e80008000404 */
[----:B0-----:R-:W2:Y:S04]  /*6750*/  LDL.LU R58, [R1+0x1c0] ;  /* 0x0001c000013a7983 */ /* 0x001ea80000300800 */
[----:B-1----:R-:W3:Y:S04]  /*6760*/  LDL.LU R59, [R1+0x1bc] ;  /* 0x0001bc00013b7983 */ /* 0x002ee80000300800 */
[----:B------:R-:W-:Y:S04]  /*6770*/  STS.U16 [R45+UR4+0x180], R32 ;  /* 0x000180202d007988 */ /* 0x000fe80008000404 */
[----:B------:R-:W-:Y:S04]  /*6780*/  STS.U16 [R45+UR4+0x4180], R33 ;  /* 0x004180212d007988 */ /* 0x000fe80008000404 */
[----:B------:R-:W-:Y:S04]  /*6790*/  STS.U16 [R45+UR4+0x8180], R38 ;  /* 0x008180262d007988 */ /* 0x000fe80008000404 */
[----:B------:R0:W-:Y:S04]  /*67a0*/  STS.U16 [R45+UR4+0xc180], R50 ;  /* 0x00c180322d007988 */ /* 0x0001e80008000404 */
[----:B------:R1:W-:Y:S04]  /*67b0*/  STS.U16 [R45+UR4+0x580], R63 ;  /* 0x0005803f2d007988 */ /* 0x0003e80008000404 */
[----:B------:R4:W-:Y:S04]  /*67c0*/  STS.U16 [R45+UR4+0x4580], R49 ;  /* 0x004580312d007988 */ /* 0x0009e80008000404 */
[----:B0-----:R-:W3:Y:S04]  /*67d0*/  LDL.LU R50, [R1+0x1b8] ;  /* 0x0001b80001327983 */ /* 0x001ee80000300800 */
[----:B-1----:R-:W3:Y:S04]  /*67e0*/  LDL.LU R63, [R1+0xf4] ;  /* 0x0000f400013f7983 */ /* 0x002ee80000300800 */
[----:B------:R0:W-:Y:S04]  /*67f0*/  STS.U16 [R45+UR4+0x8580], R48 ;  /* 0x008580302d007988 */ /* 0x0001e80008000404 */
[----:B----4-:R-:W4:Y:S04]  /*6800*/  LDL.LU R49, [R1+0xf0] ;  /* 0x0000f00001317983 */ /* 0x010f280000300800 */
[----:B------:R1:W-:Y:S04]  /*6810*/  STS.U16 [R45+UR4+0xc580], R64 ;  /* 0x00c580402d007988 */ /* 0x0003e80008000404 */
[----:B0-----:R-:W4:Y:S04]  /*6820*/  LDL.LU R48, [R1+0xec] ;  /* 0x0000ec0001307983 */ /* 0x001f280000300800 */
[----:B------:R0:W-:Y:S04]  /*6830*/  STS.U16 [R45+UR4+0x980], R47 ;  /* 0x0009802f2d007988 */ /* 0x0001e80008000404 */
[----:B-1----:R-:W4:Y:S04]  /*6840*/  LDL.LU R64, [R1+0xe8] ;  /* 0x0000e80001407983 */ /* 0x002f280000300800 */
[----:B------:R-:W4:Y:S04]  /*6850*/  LDL.LU R25, [R1+0xe4] ;  /* 0x0000e40001197983 */ /* 0x000f280000300800 */
[----:B------:R1:W-:Y:S04]  /*6860*/  STS.U16 [R45+UR4+0x4980], R46 ;  /* 0x0049802e2d007988 */ /* 0x0003e80008000404 */
[----:B0-----:R-:W4:Y:S04]  /*6870*/  LDL.LU R47, [R1+0x2f0] ;  /* 0x0002f000012f7983 */ /* 0x001f280000300800 */
        /* <DEDUP_REMOVED lines=21> */
[----:B--2---:R0:W-:Y:S04]  /*69d0*/  STS.U16 [R45+UR4+0x1580], R58 ;  /* 0x0015803a2d007988 */ /* 0x0041e80008000404 */
[----:B---3--:R1:W-:Y:S04]  /*69e0*/  STS.U16 [R45+UR4+0x5580], R59 ;  /* 0x0055803b2d007988 */ /* 0x0083e80008000404 */
[----:B0-----:R-:W2:Y:S04]  /*69f0*/  LDL.LU R58, [R1+0x4c0] ;  /* 0x0004c000013a7983 */ /* 0x001ea80000300800 */
[----:B-1----:R-:W3:Y:S04]  /*6a00*/  LDL.LU R59, [R1+0x4bc] ;  /* 0x0004bc00013b7983 */ /* 0x002ee80000300800 */
[----:B------:R-:W3:Y:S04]  /*6a10*/  LDL.LU R26, [R1+0x4b8] ;  /* 0x0004b800011a7983 */ /* 0x000ee80000300800 */
[----:B------:R-:W3:Y:S04]  /*6a20*/  LDL.LU R27, [R1+0x3f4] ;  /* 0x0003f400011b7983 */ /* 0x000ee80000300800 */
[----:B------:R-:W3:Y:S04]  /*6a30*/  LDL.LU R28, [R1+0x3f0] ;  /* 0x0003f000011c7983 */ /* 0x000ee80000300800 */
[----:B------:R-:W3:Y:S04]  /*6a40*/  LDL.LU R29, [R1+0x3ec] ;  /* 0x0003ec00011d7983 */ /* 0x000ee80000300800 */
[----:B------:R-:W3:Y:S04]  /*6a50*/  LDL.LU R30, [R1+0x3e8] ;  /* 0x0003e800011e7983 */ /* 0x000ee80000300800 */
[----:B------:R-:W3:Y:S04]  /*6a60*/  LDL.LU R31, [R1+0x3e4] ;  /* 0x0003e400011f7983 */ /* 0x000ee80000300800 */
[----:B------:R-:W3:Y:S04]  /*6a70*/  LDL.LU R32, [R1+0x3e0] ;  /* 0x0003e00001207983 */ /* 0x000ee80000300800 */
[----:B------:R-:W3:Y:S04]  /*6a80*/  LDL.LU R33, [R1+0x3dc] ;  /* 0x0003dc0001217983 */ /* 0x000ee80000300800 */
[----:B------:R0:W-:Y:S04]  /*6a90*/  STS.U16 [R45+UR4+0x9580], R50 ;  /* 0x009580322d007988 */ /* 0x0001e80008000404 */
[----:B------:R-:W3:Y:S04]  /*6aa0*/  LDL.LU R38, [R1+0x3d8] ;  /* 0x0003d80001267983 */ /* 0x000ee80000300800 */
[----:B------:R1:W-:Y:S04]  /*6ab0*/  STS.U16 [R45+UR4+0xd580], R63 ;  /* 0x00d5803f2d007988 */ /* 0x0003e80008000404 */
[----:B0-----:R-:W3:Y:S04]  /*6ac0*/  LDL.LU R50, [R1+0x1044] ;  /* 0x0010440001327983 */ /* 0x001ee80000300800 */
[----:B----4-:R0:W-:Y:S04]  /*6ad0*/  STS.U16 [R45+UR4+0x1980], R49 ;  /* 0x001980312d007988 */ /* 0x0101e80008000404 */
[----:B-1----:R-:W4:Y:S04]  /*6ae0*/  LDL.LU R63, [R1+0x1040] ;  /* 0x00104000013f7983 */ /* 0x002f280000300800 */
[----:B------:R1:W-:Y:S04]  /*6af0*/  STS.U16 [R45+UR4+0x5980], R48 ;  /* 0x005980302d007988 */ /* 0x0003e80008000404 */
[----:B0-----:R-:W4:Y:S04]  /*6b00*/  LDL.LU R49, [R1+0x103c] ;  /* 0x00103c0001317983 */ /* 0x001f280000300800 */
[----:B------:R0:W-:Y:S04]  /*6b10*/  STS.U16 [R45+UR4+0x9980], R64 ;  /* 0x009980402d007988 */ /* 0x0001e80008000404 */
[----:B-1----:R-:W4:Y:S04]  /*6b20*/  LDL.LU R48, [R1+0x1038] ;  /* 0x0010380001307983 */ /* 0x002f280000300800 */
[----:B------:R1:W-:Y:S04]  /*6b30*/  STS.U16 [R45+UR4+0xd980], R25 ;  /* 0x00d980192d007988 */ /* 0x0003e80008000404 */
[----:B0-----:R-:W4:Y:S04]  /*6b40*/  LDL.LU R64, [R1+0x1034] ;  /* 0x0010340001407983 */ /* 0x001f280000300800 */
[----:B------:R0:W-:Y:S01]  /*6b50*/  STS.U16 [R45+UR4+0x1d80], R47 ;  /* 0x001d802f2d007988 */ /* 0x0001e20008000404 */
[----:B-1----:R-:W-:-:S03]  /*6b60*/  LOP3.LUT R25, R0, 0x40, RZ, 0x3c, !PT ;  /* 0x0000004000197812 */ /* 0x002fc600078e3cff */
[----:B------:R1:W-:Y:S04]  /*6b70*/  STS.U16 [R45+UR4+0x5d80], R46 ;  /* 0x005d802e2d007988 */ /* 0x0003e80008000404 */
[----:B------:R1:W-:Y:S04]  /*6b80*/  STS.U16 [R45+UR4+0x9d80], R65 ;  /* 0x009d80412d007988 */ /* 0x0003e80008000404 */
[----:B0-----:R-:W4:Y:S04]  /*6b90*/  LDL.LU R47, [R1+0x1030] ;  /* 0x00103000012f7983 */ /* 0x001f280000300800 */
[----:B-1----:R-:W4:Y:S04]  /*6ba0*/  LDL.LU R46, [R1+0x102c] ;  /* 0x00102c00012e7983 */ /* 0x002f280000300800 */
[----:B------:R-:W4:Y:S04]  /*6bb0*/  LDL.LU R65, [R1+0x1028] ;  /* 0x0010280001417983 */ /* 0x000f280000300800 */
[----:B------:R0:W-:Y:S04]  /*6bc0*/  STS.U16 [R45+UR4+0xdd80], R44 ;  /* 0x00dd802c2d007988 */ /* 0x0001e80008000404 */
[----:B------:R1:W-:Y:S04]  /*6bd0*/  STS.U16 [R25+UR4+0x200], R66 ;  /* 0x0002004219007988 */ /* 0x0003e80008000404 */
[----:B------:R1:W-:Y:S04]  /*6be0*/  STS.U16 [R25+UR4+0x4200], R67 ;  /* 0x0042004319007988 */ /* 0x0003e80008000404 */
[----:B0-----:R-:W4:Y:S04]  /*6bf0*/  LDL.LU R45, [R1+0x1024] ;  /* 0x00102400012d7983 */ /* 0x001f280000300800 */
[----:B------:R-:W4:Y:S04]  /*6c00*/  LDL.LU R44, [R1+0x1020] ;  /* 0x00102000012c7983 */ /* 0x000f280000300800 */
[----:B-1----:R-:W4:Y:S04]  /*6c10*/  LDL.LU R66, [R1+0x101c] ;  /* 0x00101c0001427983 */ /* 0x002f280000300800 */
[----:B------:R-:W4:Y:S04]  /*6c20*/  LDL.LU R67, [R1+0x1018] ;  /* 0x0010180001437983 */ /* 0x000f280000300800 */
[----:B------:R0:W-:Y:S04]  /*6c30*/  STS.U16 [R25+UR4+0x8200], R52 ;  /* 0x0082003419007988 */ /* 0x0001e80008000404 */
        /* <DEDUP_REMOVED lines=9> */
[----:B-1----:R-:W4:Y:S04]  /*6cd0*/  LDL.LU R56, [R1+0x1004] ;  /* 0x0010040001387983 */ /* 0x002f280000300800 */
[----:B------:R-:W4:Y:S01]  /*6ce0*/  LDL.LU R57, [R1+0x1000] ;  /* 0x0010000001397983 */ /* 0x000f220000300800 */
[----:B------:R-:W-:-:S06]  /*6cf0*/  PRMT R2, RZ, 0x7610, R2 ;  /* 0x00007610ff027816 */ /* 0x000fcc0000000002 */
[----:B------:R-:W4:Y:S04]  /*6d00*/  @!P3 LDG.E.U16 R2, desc[UR16][R42.64] ;  /* 0x000000102a02b981 */ /* 0x000f28000c1e1500 */
[----:B--2---:R0:W-:Y:S04]  /*6d10*/  STS.U16 [R25+UR4+0xa00], R58 ;  /* 0x000a003a19007988 */ /* 0x0041e80008000404 */
[----:B---3--:R1:W-:Y:S04]  /*6d20*/  STS.U16 [R25+UR4+0x4a00], R59 ;  /* 0x004a003b19007988 */ /* 0x0083e80008000404 */
[----:B0-----:R-:W2:Y:S04]  /*6d30*/  LDL.LU R58, [R1+0xffc] ;  /* 0x000ffc00013a7983 */ /* 0x001ea80000300800 */
[----:B-1----:R-:W3:Y:S04]  /*6d40*/  LDL.LU R59, [R1+0xff8] ;  /* 0x000ff800013b7983 */ /* 0x002ee80000300800 */
[----:B------:R0:W-:Y:S04]  /*6d50*/  STS.U16 [R25+UR4+0x8a00], R26 ;  /* 0x008a001a19007988 */ /* 0x0001e80008000404 */
[----:B------:R-:W-:Y:S04]  /*6d60*/  STS.U16 [R25+UR4+0xca00], R27 ;  /* 0x00ca001b19007988 */ /* 0x000fe80008000404 */
[----:B------:R-:W-:Y:S04]  /*6d70*/  STS.U16 [R25+UR4+0xe00], R28 ;  /* 0x000e001c19007988 */ /* 0x000fe80008000404 */
[----:B------:R-:W-:Y:S04]  /*6d80*/  STS.U16 [R25+UR4+0x4e00], R29 ;  /* 0x004e001d19007988 */ /* 0x000fe80008000404 */
[----:B------:R-:W-:Y:S04]  /*6d90*/  STS.U16 [R25+UR4+0x8e00], R30 ;  /* 0x008e001e19007988 */ /* 0x000fe80008000404 */
[----:B------:R-:W-:Y:S04]  /*6da0*/  STS.U16 [R25+UR4+0xce00], R31 ;  /* 0x00ce001f19007988 */ /* 0x000fe80008000404 */
[----:B------:R-:W-:Y:S04]  /*6db0*/  STS.U16 [R25+UR4+0x1200], R32 ;  /* 0x0012002019007988 */ /* 0x000fe80008000404 */
[----:B------:R-:W-:Y:S04]  /*6dc0*/  STS.U16 [R25+UR4+0x5200], R33 ;  /* 0x0052002119007988 */ /* 0x000fe80008000404 */
[----:B------:R-:W-:Y:S01]  /*6dd0*/  STS.U16 [R25+UR4+0x9200], R38 ;  /* 0x0092002619007988 */ /* 0x000fe20008000404 */
[----:B0-----:R-:W-:-:S03]  /*6de0*/  LOP3.LUT R26, R0, 0x50, RZ, 0x3c, !PT ;  /* 0x00000050001a7812 */ /* 0x001fc600078e3cff */
[----:B---3--:R0:W-:Y:S04]  /*6df0*/  STS.U16 [R25+UR4+0xd200], R59 ;  /* 0x00d2003b19007988 */ /* 0x0081e80008000404 */
[----:B--2---:R1:W-:Y:S04]  /*6e00*/  STS.U16 [R25+UR4+0x1600], R58 ;  /* 0x0016003a19007988 */ /* 0x0043e80008000404 */
[----:B----4-:R2:W-:Y:S04]  /*6e10*/  STS.U16 [R25+UR4+0x5600], R57 ;  /* 0x0056003919007988 */ /* 0x0105e80008000404 */
[----:B------:R3:W-:Y:S04]  /*6e20*/  STS.U16 [R25+UR4+0x9600], R56 ;  /* 0x0096003819007988 */ /* 0x0007e80008000404 */
        /* <DEDUP_REMOVED lines=13> */
[----:B0-----:R-:W4:Y:S04]  /*6f00*/  LDL.LU R59, [R1+0xff4] ;  /* 0x000ff400013b7983 */ /* 0x001f280000300800 */
[----:B------:R0:W-:Y:S04]  /*6f10*/  STS.U16 [R26+UR4+0x680], R74 ;  /* 0x0006804a1a007988 */ /* 0x0001e80008000404 */
[----:B-1----:R-:W4:Y:S04]  /*6f20*/  LDL.LU R58, [R1+0xff0] ;  /* 0x000ff000013a7983 */ /* 0x002f280000300800 */
[----:B------:R1:W-:Y:S04]  /*6f30*/  STS.U16 [R26+UR4+0x4680], R73 ;  /* 0x004680491a007988 */ /* 0x0003e80008000404 */
[----:B--2---:R-:W2:Y:S04]  /*6f40*/  LDL.LU R57, [R1+0xfec] ;  /* 0x000fec0001397983 */ /* 0x004ea80000300800 */
[----:B------:R0:W-:Y:S04]  /*6f50*/  STS.U16 [R26+UR4+0x8680], R72 ;  /* 0x008680481a007988 */ /* 0x0001e80008000404 */
[----:B---3--:R-:W3:Y:S04]  /*6f60*/  LDL.LU R56, [R1+0xfe8] ;  /* 0x000fe80001387983 */ /* 0x008ee80000300800 */
[----:B------:R-:W-:Y:S04]  /*6f70*/  STS.U16 [R26+UR4+0xc680], R71 ;  /* 0x00c680471a007988 */ /* 0x000fe80008000404 */
[----:B----4-:R-:W4:Y:S04]  /*6f80*/  LDL.LU R55, [R1+0xfe4] ;  /* 0x000fe40001377983 */ /* 0x010f280000300800 */
[----:B------:R-:W-:Y:S04]  /*6f90*/  STS.U16 [R26+UR4+0xa80], R70 ;  /* 0x000a80461a007988 */ /* 0x000fe80008000404 */
[----:B------:R-:W2:Y:S04]  /*6fa0*/  LDL.LU R54, [R1+0xfe0] ;  /* 0x000fe00001367983 */ /* 0x000ea80000300800 */
        /* <DEDUP_REMOVED lines=23> */
[----:B0-----:R-:W2:Y:S04]  /*7120*/  LDL.LU R74, [R1+0xfb0] ;  /* 0x000fb000014a7983 */ /* 0x001ea80000300800 */
[----:B------:R0:W-:Y:S04]  /*7130*/  STS.U16 [R26+UR4+0x5680], R8 ;  /* 0x005680081a007988 */ /* 0x0001e80008000404 */
[----:B-1----:R-:W2:Y:S04]  /*7140*/  LDL.LU R73, [R1+0xfac] ;  /* 0x000fac0001497983 */ /* 0x002ea80000300800 */
[----:B------:R-:W-:Y:S04]  /*7150*/  STS.U16 [R26+UR4+0x9680], R7 ;  /* 0x009680071a007988 */ /* 0x000fe80008000404 */
[----:B------:R-:W2:Y:S04]  /*7160*/  LDL.LU R72, [R1+0xfa8] ;  /* 0x000fa80001487983 */ /* 0x000ea80000300800 */
[----:B------:R1:W-:Y:S01]  /*7170*/  STS.U16 [R26+UR4+0xd680], R6 ;  /* 0x00d680061a007988 */ /* 0x0003e20008000404 */
[----:B0-----:R-:W-:-:S03]  /*7180*/  IMAD.WIDE R8, R68, 0x2, R90 ;  /* 0x0000000244087825 */ /* 0x001fc600078e025a */
[----:B------:R-:W2:Y:S04]  /*7190*/  LDL.LU R71, [R1+0xfa4] ;  /* 0x000fa40001477983 */ /* 0x000ea80000300800 */
[----:B------:R0:W-:Y:S01]  /*71a0*/  STS.U16 [R26+UR4+0x1a80], R5 ;  /* 0x001a80051a007988 */ /* 0x0001e20008000404 */
[----:B-1----:R-:W-:-:S03]  /*71b0*/  PRMT R6, RZ, 0x7610, R6 ;  /* 0x00007610ff067816 */ /* 0x002fc60000000006 */
[----:B------:R-:W2:Y:S04]  /*71c0*/  LDL.LU R70, [R1+0xfa0] ;  /* 0x000fa00001467983 */ /* 0x000ea80000300800 */
[----:B------:R-:W-:Y:S04]  /*71d0*/  STS.U16 [R26+UR4+0x5a80], R4 ;  /* 0x005a80041a007988 */ /* 0x000fe80008000404 */
[----:B------:R-:W2:Y:S04]  /*71e0*/  LDL.LU R83, [R1+0xf9c] ;  /* 0x000f9c0001537983 */ /* 0x000ea80000300800 */
[----:B------:R-:W-:Y:S04]  /*71f0*/  STS.U16 [R26+UR4+0x9a80], R3 ;  /* 0x009a80031a007988 */ /* 0x000fe80008000404 */
[----:B------:R-:W2:Y:S04]  /*7200*/  LDL.LU R82, [R1+0xf98] ;  /* 0x000f980001527983 */ /* 0x000ea80000300800 */
[----:B------:R1:W-:Y:S04]  /*7210*/  STS.U16 [R26+UR4+0xda80], R2 ;  /* 0x00da80021a007988 */ /* 0x0003e80008000404 */
[----:B------:R-:W2:Y:S01]  /*7220*/  LDL.LU R81, [R1+0xf94] ;  /* 0x000f940001517983 */ /* 0x000ea20000300800 */
[----:B0-----:R-:W-:-:S03]  /*7230*/  PRMT R5, RZ, 0x7610, R5 ;  /* 0x00007610ff057816 */ /* 0x001fc60000000005 */
[----:B------:R-:W2:Y:S01]  /*7240*/  LDL.LU R78, [R1+0xf90] ;  /* 0x000f9000014e7983 */ /* 0x000ea20000300800 */
[----:B-1----:R-:W-:-:S03]  /*7250*/  IMAD R2, R92, 0x16, RZ ;  /* 0x000000165c027824 */ /* 0x002fc600078e02ff */
[----:B------:R-:W2:Y:S01]  /*7260*/  LDL.LU R77, [R1+0xf8c] ;  /* 0x000f8c00014d7983 */ /* 0x000ea20000300800 */
[----:B------:R-:W-:-:S03]  /*7270*/  IMAD.WIDE R10, R2, 0x2, R84 ;  /* 0x00000002020a7825 */ /* 0x000fc600078e0254 */
[----:B------:R-:W2:Y:S04]  /*7280*/  LDL.LU R76, [R1+0xf88] ;  /* 0x000f8800014c7983 */ /* 0x000ea80000300800 */
[----:B------:R0:W-:Y:S04]  /*7290*/  STL.64 [R1+0x4d8], R8 ;  /* 0x0004d80801007387 */ /* 0x0001e80000100a00 */
[----:B------:R0:W2:Y:S01]  /*72a0*/  @!P6 LDG.E.U16 R6, desc[UR16][R8.64] ;  /* 0x000000100806e981 */ /* 0x0000a2000c1e1500 */
[----:B------:R-:W-:-:S03]  /*72b0*/  PRMT R4, RZ, 0x7610, R4 ;  /* 0x00007610ff047816 */ /* 0x000fc60000000004 */
[----:B------:R-:W-:Y:S01]  /*72c0*/  STL [R1+0xf7c], R80 ;  /* 0x000f7c5001007387 */ /* 0x000fe20000100800 */
[----:B0-----:R-:W-:-:S03]  /*72d0*/  IMAD.WIDE R8, R2, 0x2, R86 ;  /* 0x0000000202087825 */ /* 0x001fc600078e0256 */
[----:B------:R-:W-:Y:S04]  /*72e0*/  STL.64 [R1+0x3f0], R10 ;  /* 0x0003f00a01007387 */ /* 0x000fe80000100a00 */
[----:B------:R0:W-:Y:S04]  /*72f0*/  STL.64 [R1+0x3e8], R8 ;  /* 0x0003e80801007387 */ /* 0x0001e80000100a00 */
[----:B------:R0:W2:Y:S02]  /*7300*/  @!P0 LDG.E.U16 R5, desc[UR16][R8.64] ;  /* 0x0000001008058981 */ /* 0x0000a4000c1e1500 */
[----:B0-----:R-:W-:-:S05]  /*7310*/  IMAD.WIDE R8, R2, 0x2, R88 ;  /* 0x0000000202087825 */ /* 0x001fca00078e0258 */
[----:B------:R-:W2:Y:S01]  /*7320*/  @!P0 LDG.E.U16 R4, desc[UR16][R8.64] ;  /* 0x0000001008048981 */ /* 0x000ea2000c1e1500 */
[----:B------:R-:W-:-:S03]  /*7330*/  PRMT R3, RZ, 0x7610, R3 ;  /* 0x00007610ff037816 */ /* 0x000fc60000000003 */
[----:B------:R-:W-:Y:S01]  /*7340*/  STL.64 [R1+0x3e0], R8 ;  /* 0x0003e00801007387 */ /* 0x000fe20000100a00 */
[----:B------:R-:W-:Y:S02]  /*7350*/  PRMT R17, RZ, 0x7610, R17 ;  /* 0x00007610ff117816 */ /* 0x000fe40000000011 */
[----:B------:R-:W-:Y:S02]  /*7360*/  PRMT R16, RZ, 0x7610, R16 ;  /* 0x00007610ff107816 */ /* 0x000fe40000000010 */
[----:B------:R-:W-:Y:S02]  /*7370*/  PRMT R14, RZ, 0x7610, R14 ;  /* 0x00007610ff0e7816 */ /* 0x000fe4000000000e */
[----:B------:R-:W3:Y:S04]  /*7380*/  @!P4 LDG.E.U16 R17, desc[UR16][R34.64] ;  /* 0x000000102211c981 */ /* 0x000ee8000c1e1500 */
[----:B------:R-:W3:Y:S04]  /*7390*/  @!P4 LDG.E.U16 R16, desc[UR16][R36.64] ;  /* 0x000000102410c981 */ /* 0x000ee8000c1e1500 */
[----:B------:R-:W3:Y:S04]  /*73a0*/  @!P4 LDG.E.U16 R14, desc[UR16][R40.64] ;  /* 0x00000010280ec981 */ /* 0x000ee8000c1e1500 */
[----:B--2---:R-:W-:Y:S04]  /*73b0*/  STL [R1+0x6c4], R4 ;  /* 0x0006c40401007387 */ /* 0x004fe80000100800 */
[----:B------:R0:W-:Y:S02]  /*73c0*/  STL [R1+0x6a0], R5 ;  /* 0x0006a00501007387 */ /* 0x0001e40000100800 */
[----:B0-----:R-:W-:-:S05]  /*73d0*/  IMAD.WIDE R4, R2, 0x2, R90 ;  /* 0x0000000202047825 */ /* 0x001fca00078e025a */
[----:B------:R-:W2:Y:S01]  /*73e0*/  @!P0 LDG.E.U16 R3, desc[UR16][R4.64] ;  /* 0x0000001004038981 */ /* 0x000ea2000c1e1500 */
[----:B------:R-:W-:Y:S01]  /*73f0*/  VIADD R2, R93, 0xffffffe1 ;  /* 0xffffffe15d027836 */ /* 0x000fe20000000000 */
[----:B------:R-:W-:-:S04]  /*7400*/  PRMT R7, RZ, 0x7610, R7 ;  /* 0x00007610ff077816 */ /* 0x000fc80000000007 */
[----:B------:R-:W-:Y:S01]  /*7410*/  ISETP.GE.U32.AND P4, PT, R2, 0x7fffffa2, PT ;  /* 0x7fffffa20200780c */ /* 0x000fe20003f86070 */
[C---:B------:R-:W-:Y:S01]  /*7420*/  VIADD R2, R93.reuse, 0xfffffff8 ;  /* 0xfffffff85d027836 */ /* 0x040fe20000000000 */
[----:B------:R-:W-:Y:S04]  /*7430*/  STL.64 [R1+0x3d8], R4 ;  /* 0x0003d80401007387 */ /* 0x000fe80000100a00 */
[----:B------:R-:W-:Y:S01]  /*7440*/  ISETP.GE.U32.AND P1, PT, R2, 0x7fffffb9, PT ;  /* 0x7fffffb90200780c */ /* 0x000fe20003f26070 */
[----:B------:R-:W-:Y:S01]  /*7450*/  VIADD R2, R93, 0xffffffe0 ;  /* 0xffffffe05d027836 */ /* 0x000fe20000000000 */
[----:B------:R-:W3:Y:S01]  /*7460*/  @!P0 LDG.E.U16 R7, desc[UR16][R10.64] ;  /* 0x000000100a078981 */ /* 0x000ee2000c1e1500 */
[----:B------:R-:W-:-:S03]  /*7470*/  PRMT R82, RZ, 0x7610, R82 ;  /* 0x00007610ff527816 */ /* 0x000fc60000000052 */
[----:B------:R-:W-:Y:S01]  /*7480*/  ISETP.GE.U32.AND P0, PT, R2, 0x7fffffa1, PT ;  /* 0x7fffffa10200780c */ /* 0x000fe20003f06070 */
[C---:B------:R-:W-:Y:S01]  /*7490*/  IMAD R2, R92.reuse, 0x7, RZ ;  /* 0x000000075c027824 */ /* 0x040fe200078e02ff */
[----:B------:R-:W-:Y:S01]  /*74a0*/  PRMT R43, RZ, 0x7610, R43 ;  /* 0x00007610ff2b7816 */ /* 0x000fe2000000002b */
[----:B--2---:R0:W-:Y:S02]  /*74b0*/  STL [R1+0x6b8], R3 ;  /* 0x0006b80301007387 */ /* 0x0041e40000100800 */
[----:B0-----:R-:W-:-:S04]  /*74c0*/  IMAD R3, R92, 0x1e, RZ ;  /* 0x0000001e5c037824 */ /* 0x001fc800078e02ff */
[----:B------:R-:W-:-:S04]  /*74d0*/  IMAD.WIDE R4, R3, 0x2, R84 ;  /* 0x0000000203047825 */ /* 0x000fc800078e0254 */
[----:B------:R-:W-:Y:S01]  /*74e0*/  IMAD.WIDE R8, R3, 0x2, R86 ;  /* 0x0000000203087825 */ /* 0x000fe200078e0256 */
[----:B------:R-:W-:Y:S04]  /*74f0*/  STL.64 [R1+0x2f0], R4 ;  /* 0x0002f00401007387 */ /* 0x000fe80000100a00 */
[----:B------:R0:W-:Y:S04]  /*7500*/  STL.64 [R1+0x2e8], R8 ;  /* 0x0002e80801007387 */ /* 0x0001e80000100a00 */
[----:B------:R0:W2:Y:S02]  /*7510*/  @!P4 LDG.E.U16 R82, desc[UR16][R8.64] ;  /* 0x000000100852c981 */ /* 0x0000a4000c1e1500 */
[----:B0-----:R-:W-:-:S05]  /*7520*/  IMAD.WIDE R8, R2, 0x2, R84 ;  /* 0x0000000202087825 */ /* 0x001fca00078e0254 */
[----:B------:R-:W2:Y:S01]  /*7530*/  @!P1 LDG.E.U16 R43, desc[UR16][R8.64] ;  /* 0x00000010082b9981 */ /* 0x000ea2000c1e1500 */
[----:B------:R-:W-:-:S03]  /*7540*/  PRMT R80, RZ, 0x7610, R80 ;  /* 0x00007610ff507816 */ /* 0x000fc60000000050 */
[----:B---3--:R-:W-:Y:S04]  /*7550*/  STS.U16 [R26+UR4+0x1e80], R17 ;  /* 0x001e80111a007988 */ /* 0x008fe80008000404 */
[----:B------:R0:W3:Y:S01]  /*7560*/  @!P4 LDG.E.U16 R80, desc[UR16][R4.64] ;  /* 0x000000100450c981 */ /* 0x0000e2000c1e1500 */
[----:B------:R-:W-:-:S03]  /*7570*/  PRMT R34, RZ, 0x7610, R34 ;  /* 0x00007610ff227816 */ /* 0x000fc60000000022 */
[----:B------:R-:W-:Y:S01]  /*7580*/  STS.U16 [R26+UR4+0x5e80], R16 ;  /* 0x005e80101a007988 */ /* 0x000fe20008000404 */
[----:B0-----:R-:W-:-:S03]  /*7590*/  VIADD R5, R93, 0xfffffff0 ;  /* 0xfffffff05d057836 */ /* 0x001fc60000000000 */
[----:B------:R-:W-:Y:S01]  /*75a0*/  STS.U16 [R26+UR4+0x9e80], R15 ;  /* 0x009e800f1a007988 */ /* 0x000fe20008000404 */
[----:B------:R-:W-:-:S03]  /*75b0*/  PRMT R35, RZ, 0x7610, R35 ;  /* 0x00007610ff237816 */ /* 0x000fc60000000023 */
[----:B------:R0:W-:Y:S01]  /*75c0*/  STS.U16 [R26+UR4+0xde80], R14 ;  /* 0x00de800e1a007988 */ /* 0x0001e20008000404 */
[----:B------:R-:W-:Y:S01]  /*75d0*/  ISETP.GE.U32.AND P6, PT, R5, 0x7fffffb1, PT ;  /* 0x7fffffb10500780c */ /* 0x000fe20003fc6070 */
[C---:B------:R-:W-:Y:S01]  /*75e0*/  IMAD.WIDE R12, R2.reuse, 0x2, R88 ;  /* 0x00000002020c7825 */ /* 0x040fe200078e0258 */
[----:B------:R-:W-:Y:S01]  /*75f0*/  PRMT R83, RZ, 0x7610, R83 ;  /* 0x00007610ff537816 */ /* 0x000fe20000000053 */
[----:B------:R-:W-:Y:S02]  /*7600*/  STL [R1+0x6a8], R7 ;  /* 0x0006a80701007387 */ /* 0x000fe40000100800 */
[C---:B------:R-:W-:Y:S02]  /*7610*/  IMAD.WIDE R10, R2.reuse, 0x2, R90 ;  /* 0x00000002020a7825 */ /* 0x040fe400078e025a */
[----:B------:R1:W-:Y:S02]  /*7620*/  STL.64 [R1+0x5d0], R8 ;  /* 0x0005d00801007387 */ /* 0x0003e40000100a00 */
[----:B0-----:R-:W-:Y:S01]  /*7630*/  IMAD.WIDE R14, R2, 0x2, R86 ;  /* 0x00000002020e7825 */ /* 0x001fe200078e0256 */
[----:B------:R-:W-:Y:S01]  /*7640*/  PRMT R50, RZ, 0x7610, R50 ;  /* 0x00007610ff327816 */ /* 0x000fe20000000032 */
[----:B------:R-:W3:Y:S02]  /*7650*/  @!P1 LDG.E.U16 R35, desc[UR16][R12.64] ;  /* 0x000000100c239981 */ /* 0x000ee4000c1e1500 */
[----:B------:R-:W-:Y:S01]  /*7660*/  IMAD R2, R92, 0xf, RZ ;  /* 0x0000000f5c027824 */ /* 0x000fe200078e02ff */
[----:B------:R-:W-:Y:S01]  /*7670*/  PRMT R51, RZ, 0x7610, R51 ;  /* 0x00007610ff337816 */ /* 0x000fe20000000033 */
[----:B------:R0:W3:Y:S01]  /*7680*/  @!P1 LDG.E.U16 R34, desc[UR16][R14.64] ;  /* 0x000000100e229981 */ /* 0x0000e2000c1e1500 */
[----:B-1----:R-:W-:-:S03]  /*7690*/  IMAD.WIDE R8, R3, 0x2, R88 ;  /* 0x0000000203087825 */ /* 0x002fc600078e0258 */
[----:B------:R1:W4:Y:S01]  /*76a0*/  @!P1 LDG.E.U16 R50, desc[UR16][R10.64] ;  /* 0x000000100a329981 */ /* 0x000322000c1e1500 */
[----:B------:R-:W-:-:S03]  /*76b0*/  IMAD.WIDE R16, R2, 0x2, R84 ;  /* 0x0000000202107825 */ /* 0x000fc600078e0254 */
[----:B------:R-:W4:Y:S04]  /*76c0*/  @!P4 LDG.E.U16 R83, desc[UR16][R8.64] ;  /* 0x000000100853c981 */ /* 0x000f28000c1e1500 */
[----:B------:R-:W4:Y:S01]  /*76d0*/  @!P6 LDG.E.U16 R51, desc[UR16][R16.64] ;  /* 0x000000101033e981 */ /* 0x000f22000c1e1500 */
[----:B------:R-:W-:-:S03]  /*76e0*/  PRMT R48, RZ, 0x7610, R48 ;  /* 0x00007610ff307816 */ /* 0x000fc60000000030 */
[----:B------:R0:W-:Y:S01]  /*76f0*/  STL.64 [R1+0x5c8], R14 ;  /* 0x0005c80e01007387 */ /* 0x0001e20000100a00 */
[----:B------:R-:W-:Y:S01]  /*7700*/  PRMT R49, RZ, 0x7610, R49 ;  /* 0x00007610ff317816 */ /* 0x000fe20000000031 */
[----:B0-----:R-:W-:-:S05]  /*7710*/  IMAD.WIDE R14, R2, 0x2, R86 ;  /* 0x00000002020e7825 */ /* 0x001fca00078e0256 */
[----:B------:R0:W4:Y:S04]  /*7720*/  @!P6 LDG.E.U16 R48, desc[UR16][R14.64] ;  /* 0x000000100e30e981 */ /* 0x000128000c1e1500 */
[----:B--2---:R-:W-:Y:S04]  /*7730*/  STL [R1+0xf14], R43 ;  /* 0x000f142b01007387 */ /* 0x004fe80000100800 */
[----:B------:R-:W-:Y:S04]  /*7740*/  STL.64 [R1+0x5c0], R12 ;  /* 0x0005c00c01007387 */ /* 0x000fe80000100a00 */
[----:B------:R1:W-:Y:S02]  /*7750*/  STL.64 [R1+0x5b8], R10 ;  /* 0x0005b80a01007387 */ /* 0x0003e40000100a00 */
[----:B-1----:R-:W-:-:S05]  /*7760*/  IMAD.WIDE R10, R2, 0x2, R88 ;  /* 0x00000002020a7825 */ /* 0x002fca00078e0258 */
[----:B------:R1:W2:Y:S01]  /*7770*/  @!P6 LDG.E.U16 R49, desc[UR16][R10.64] ;  /* 0x000000100a31e981 */ /* 0x0002a2000c1e1500 */
[----:B------:R-:W-:Y:S02]  /*7780*/  VIADD R4, R93, 0xffffffe8 ;  /* 0xffffffe85d047836 */ /* 0x000fe40000000000 */
[----:B------:R-:W-:Y:S01]  /*7790*/  IMAD.WIDE R12, R3, 0x2, R90 ;  /* 0x00000002030c7825 */ /* 0x000fe200078e025a */
[----:B------:R-:W-:Y:S02]  /*77a0*/  PRMT R46, RZ, 0x7610, R46 ;  /* 0x00007610ff2e7816 */ /* 0x000fe4000000002e */
[----:B------:R-:W-:Y:S02]  /*77b0*/  ISETP.GE.U32.AND P5, PT, R4, 0x7fffffa9, PT ;  /* 0x7fffffa90400780c */ /* 0x000fe40003fa6070 */
[----:B------:R-:W-:Y:S01]  /*77c0*/  PRMT R71, RZ, 0x7610, R71 ;  /* 0x00007610ff477816 */ /* 0x000fe20000000047 */
[----:B---3--:R-:W-:Y:S04]  /*77d0*/  STL [R1+0xf1c], R34 ;  /* 0x000f1c2201007387 */ /* 0x008fe80000100800 */
[----:B------:R3:W-:Y:S04]  /*77e0*/  STL.64 [R1+0x2e0], R8 ;  /* 0x0002e00801007387 */ /* 0x0007e80000100a00 */
[----:B------:R-:W-:Y:S04]  /*77f0*/  STL [R1+0xf70], R35 ;  /* 0x000f702301007387 */ /* 0x000fe80000100800 */
[----:B----4-:R-:W-:Y:S04]  /*7800*/  STL.64 [R1+0xf80], R82 ;  /* 0x000f805201007387 */ /* 0x010fe80000100a00 */
[----:B------:R-:W-:Y:S01]  /*7810*/  STL.64 [R1+0x4d0], R16 ;  /* 0x0004d01001007387 */ /* 0x000fe20000100a00 */
[----:B---3--:R-:W-:-:S03]  /*7820*/  IMAD.WIDE R8, R2, 0x2, R90 ;  /* 0x0000000202087825 */ /* 0x008fc600078e025a */
[----:B------:R0:W-:Y:S01]  /*7830*/  STL.64 [R1+0x4c8], R14 ;  /* 0x0004c80e01007387 */ /* 0x0001e20000100a00 */
[----:B------:R-:W-:-:S03]  /*7840*/  IMAD R2, R92, 0x17, RZ ;  /* 0x000000175c027824 */ /* 0x000fc600078e02ff */
[----:B------:R-:W-:Y:S01]  /*7850*/  STL.64 [R1+0x2d8], R12 ;  /* 0x0002d80c01007387 */ /* 0x000fe20000100a00 */
[----:B------:R-:W-:-:S03]  /*7860*/  PRMT R47, RZ, 0x7610, R47 ;  /* 0x00007610ff2f7816 */ /* 0x000fc6000000002f */
[----:B------:R-:W-:Y:S01]  /*7870*/  STL.64 [R1+0xf20], R50 ;  /* 0x000f203201007387 */ /* 0x000fe20000100a00 */
[----:B------:R-:W-:Y:S02]  /*7880*/  PRMT R44, RZ, 0x7610, R44 ;  /* 0x00007610ff2c7816 */ /* 0x000fe4000000002c */
[----:B------:R-:W-:Y:S01]  /*7890*/  PRMT R45, RZ, 0x7610, R45 ;  /* 0x00007610ff2d7816 */ /* 0x000fe2000000002d */
[----:B------:R1:W-:Y:S01]  /*78a0*/  STL.64 [R1+0x4c0], R10 ;  /* 0x0004c00a01007387 */ /* 0x0003e20000100a00 */
[----:B------:R-:W-:Y:S01]  /*78b0*/  PRMT R58, RZ, 0x7610, R58 ;  /* 0x00007610ff3a7816 */ /* 0x000fe2000000003a */
[C---:B0-----:R-:W-:Y:S02]  /*78c0*/  IMAD.WIDE R14, R2.reuse, 0x2, R84 ;  /* 0x00000002020e7825 */ /* 0x041fe400078e0254 */
[----:B------:R0:W-:Y:S04]  /*78d0*/  STL.64 [R1+0x4b8], R8 ;  /* 0x0004b80801007387 */ /* 0x0001e80000100a00 */
[----:B------:R3:W4:Y:S04]  /*78e0*/  @!P4 LDG.E.U16 R71, desc[UR16][R12.64] ;  /* 0x000000100c47c981 */ /* 0x000728000c1e1500 */
[----:B------:R0:W4:Y:S01]  /*78f0*/  @!P6 LDG.E.U16 R46, desc[UR16][R8.64] ;  /* 0x00000010082ee981 */ /* 0x000122000c1e1500 */
[----:B-1----:R-:W-:-:S03]  /*7900*/  IMAD.WIDE R10, R2, 0x2, R88 ;  /* 0x00000002020a7825 */ /* 0x002fc600078e0258 */
[----:B------:R1:W4:Y:S01]  /*7910*/  @!P5 LDG.E.U16 R47, desc[UR16][R14.64] ;  /* 0x000000100e2fd981 */ /* 0x000322000c1e1500 */
[----:B---3--:R-:W-:-:S03]  /*7920*/  IMAD.WIDE R12, R2, 0x2, R86 ;  /* 0x00000002020c7825 */ /* 0x008fc600078e0256 */
[----:B------:R-:W3:Y:S01]  /*7930*/  @!P5 LDG.E.U16 R45, desc[UR16][R10.64] ;  /* 0x000000100a2dd981 */ /* 0x000ee2000c1e1500 */
[----:B0-----:R-:W-:-:S03]  /*7940*/  IMAD.WIDE R8, R2, 0x2, R90 ;  /* 0x0000000202087825 */ /* 0x001fc600078e025a */
[----:B------:R0:W3:Y:S01]  /*7950*/  @!P5 LDG.E.U16 R44, desc[UR16][R12.64] ;  /* 0x000000100c2cd981 */ /* 0x0000e2000c1e1500 */
[----:B------:R-:W-:-:S03]  /*7960*/  VIADD R2, R93, 0xffffffc9 ;  /* 0xffffffc95d027836 */ /* 0x000fc60000000000 */
[----:B------:R0:W3:Y:S02]  /*7970*/  @!P5 LDG.E.U16 R58, desc[UR16][R8.64] ;  /* 0x00000010083ad981 */ /* 0x0000e4000c1e1500 */
[----:B------:R-:W-:Y:S01]  /*7980*/  ISETP.GE.U32.AND P5, PT, R2, 0x7fffff8a, PT ;  /* 0x7fffff8a0200780c */ /* 0x000fe20003fa6070 */
[----:B------:R-:W-:Y:S01]  /*7990*/  IMAD R2, R92, 0x1f, RZ ;  /* 0x0000001f5c027824 */ /* 0x000fe200078e02ff */
[----:B------:R-:W-:-:S03]  /*79a0*/  PRMT R59, RZ, 0x7610, R59 ;  /* 0x00007610ff3b7816 */ /* 0x000fc6000000003b */
[----:B------:R-:W-:-:S05]  /*79b0*/  IMAD.WIDE R16, R2, 0x2, R84 ;  /* 0x0000000202107825 */ /* 0x000fca00078e0254 */
[----:B------:R-:W3:Y:S04]  /*79c0*/  @!P0 LDG.E.U16 R59, desc[UR16][R16.64] ;  /* 0x00000010103b8981 */ /* 0x000ee8000c1e1500 */
[----:B--2---:R-:W-:Y:S04]  /*79d0*/  STL.64 [R1+0xf28], R48 ;  /* 0x000f283001007387 */ /* 0x004fe80000100a00 */
[----:B------:R-:W2:Y:S01]  /*79e0*/  LDL.LU R38, [R1+0x6a4] ;  /* 0x0006a40001267983 */ /* 0x000ea20000300800 */
[C---:B------:R-:W-:Y:S02]  /*79f0*/  VIADD R4, R93.reuse, 0xffffffd8 ;  /* 0xffffffd85d047836 */ /* 0x040fe40000000000 */
[----:B------:R-:W-:Y:S01]  /*7a00*/  VIADD R3, R93, 0xffffffd0 ;  /* 0xffffffd05d037836 */ /* 0x000fe20000000000 */
[----:B------:R1:W-:Y:S02]  /*7a10*/  STL.64 [R1+0x3d0], R14 ;  /* 0x0003d00e01007387 */ /* 0x0003e40000100a00 */
[----:B------:R-:W-:-:S02]  /*7a20*/  ISETP.GE.U32.AND P3, PT, R4, 0x7fffff99, PT ;  /* 0x7fffff990400780c */ /* 0x000fc40003f66070 */
[----:B------:R0:W-:Y:S01]  /*7a30*/  STL.64 [R1+0x3c8], R12 ;  /* 0x0003c80c01007387 */ /* 0x0001e20000100a00 */
[----:B------:R-:W-:Y:S01]  /*7a40*/  ISETP.GE.U32.AND P6, PT, R3, 0x7fffff91, PT ;  /* 0x7fffff910300780c */ /* 0x000fe20003fc6070 */
[C---:B------:R-:W-:Y:S02]  /*7a50*/  VIADD R4, R93.reuse, 0xffffffd1 ;  /* 0xffffffd15d047836 */ /* 0x040fe40000000000 */
[----:B------:R0:W-:Y:S01]  /*7a60*/  STL.64 [R1+0x3c0], R10 ;  /* 0x0003c00a01007387 */ /* 0x0001e20000100a00 */
[----:B------:R-:W-:Y:S02]  /*7a70*/  IMAD R3, R92, 0x26, RZ ;  /* 0x000000265c037824 */ /* 0x000fe400078e02ff */
[----:B------:R-:W-:Y:S01]  /*7a80*/  VIADD R5, R93, 0xffffffd9 ;  /* 0xffffffd95d057836 */ /* 0x000fe20000000000 */
[----:B------:R-:W-:Y:S01]  /*7a90*/  PRMT R56, RZ, 0x7610, R56 ;  /* 0x00007610ff387816 */ /* 0x000fe20000000038 */
[----:B-1----:R-:W-:Y:S01]  /*7aa0*/  IMAD.WIDE R14, R3, 0x2, R84 ;  /* 0x00000002030e7825 */ /* 0x002fe200078e0254 */
[----:B------:R-:W-:-:S03]  /*7ab0*/  PRMT R57, RZ, 0x7610, R57 ;  /* 0x00007610ff397816 */ /* 0x000fc60000000039 */
[----:B0-----:R-:W-:Y:S01]  /*7ac0*/  IMAD.WIDE R12, R2, 0x2, R86 ;  /* 0x00000002020c7825 */ /* 0x001fe200078e0256 */
[----:B------:R-:W-:-:S03]  /*7ad0*/  PRMT R54, RZ, 0x7610, R54 ;  /* 0x00007610ff367816 */ /* 0x000fc60000000036 */
[----:B------:R-:W-:Y:S01]  /*7ae0*/  IMAD.WIDE R10, R2, 0x2, R88 ;  /* 0x00000002020a7825 */ /* 0x000fe200078e0258 */
[----:B------:R-:W-:Y:S01]  /*7af0*/  ISETP.GE.U32.AND P4, PT, R4, 0x7fffff92, PT ;  /* 0x7fffff920400780c */ /* 0x000fe20003f86070 */
[----:B------:R0:W2:Y:S01]  /*7b00*/  @!P0 LDG.E.U16 R56, desc[UR16][R12.64] ;  /* 0x000000100c388981 */ /* 0x0000a2000c1e1500 */
[----:B------:R-:W-:Y:S01]  /*7b10*/  ISETP.GE.U32.AND P1, PT, R5, 0x7fffff9a, PT ;  /* 0x7fffff9a0500780c */ /* 0x000fe20003f26070 */
[----:B------:R-:W-:Y:S02]  /*7b20*/  VIADD R4, R93, 0xffffffc8 ;  /* 0xffffffc85d047836 */ /* 0x000fe40000000000 */
[----:B------:R1:W2:Y:S01]  /*7b30*/  @!P0 LDG.E.U16 R57, desc[UR16][R10.64] ;  /* 0x000000100a398981 */ /* 0x0002a2000c1e1500 */
[----:B------:R-:W-:Y:S02]  /*7b40*/  PRMT R43, RZ, 0x7610, R43 ;  /* 0x00007610ff2b7816 */ /* 0x000fe4000000002b */
[----:B------:R-:W-:Y:S02]  /*7b50*/  PRMT R81, RZ, 0x7610, R81 ;  /* 0x00007610ff517816 */ /* 0x000fe40000000051 */
[----:B------:R-:W-:-:S05]  /*7b60*/  LOP3.LUT R25, R0, 0x60, RZ, 0x3c, !PT ;  /* 0x0000006000197812 */ /* 0x000fca00078e3cff */
[----:B------:R-:W2:Y:S04]  /*7b70*/  @!P1 LDG.E.U16 R43, desc[UR16][R14.64] ;  /* 0x000000100e2b9981 */ /* 0x000ea8000c1e1500 */
[----:B----4-:R-:W-:Y:S04]  /*7b80*/  STL.64 [R1+0xf38], R46 ;  /* 0x000f382e01007387 */ /* 0x010fe80000100a00 */
[----:B------:R4:W-:Y:S04]  /*7b90*/  STL.64 [R1+0x3b8], R8 ;  /* 0x0003b80801007387 */ /* 0x0009e80000100a00 */
[----:B---3--:R3:W-:Y:S01]  /*7ba0*/  STL.64 [R1+0xf48], R44 ;  /* 0x000f482c01007387 */ /* 0x0087e20000100a00 */
[----:B----4-:R-:W-:-:S03]  /*7bb0*/  IMAD.WIDE R8, R2, 0x2, R90 ;  /* 0x0000000202087825 */ /* 0x010fc600078e025a */
[----:B------:R-:W-:Y:S04]  /*7bc0*/  STL.64 [R1+0x2d0], R16 ;  /* 0x0002d01001007387 */ /* 0x000fe80000100a00 */
[----:B------:R-:W-:Y:S01]  /*7bd0*/  STL.64 [R1+0x1f0], R14 ;  /* 0x0001f00e01007387 */ /* 0x000fe20000100a00 */
[----:B---3--:R-:W-:-:S03]  /*7be0*/  PRMT R44, RZ, 0x7610, R44 ;  /* 0x00007610ff2c7816 */ /* 0x008fc6000000002c */
[----:B------:R0:W-:Y:S04]  /*7bf0*/  STL.64 [R1+0x2c8], R12 ;  /* 0x0002c80c01007387 */ /* 0x0001e80000100a00 */
[----:B------:R3:W4:Y:S01]  /*7c00*/  @!P0 LDG.E.U16 R54, desc[UR16][R8.64] ;  /* 0x0000001008368981 */ /* 0x000722000c1e1500 */
[----:B------:R-:W-:-:S03]  /*7c10*/  ISETP.GE.U32.AND P0, PT, R4, 0x7fffff89, PT ;  /* 0x7fffff890400780c */ /* 0x000fc60003f06070 */
[----:B------:R1:W-:Y:S04]  /*7c20*/  STL.64 [R1+0xf58], R58 ;  /* 0x000f583a01007387 */ /* 0x0003e80000100a00 */
[----:B------:R3:W-:Y:S01]  /*7c30*/  STL.64 [R1+0x2c0], R10 ;  /* 0x0002c00a01007387 */ /* 0x0007e20000100a00 */
[----:B0-----:R-:W-:-:S03]  /*7c40*/  IMAD.WIDE R12, R3, 0x2, R86 ;  /* 0x00000002030c7825 */ /* 0x001fc600078e0256 */
[----:B------:R0:W-:Y:S01]  /*7c50*/  STL.64 [R1+0x2b8], R8 ;  /* 0x0002b80801007387 */ /* 0x0001e20000100a00 */
[----:B-1----:R-:W-:Y:S01]  /*7c60*/  PRMT R58, RZ, 0x7610, R58 ;  /* 0x00007610ff3a7816 */ /* 0x002fe2000000003a */
[----:B---3--:R-:W-:-:S05]  /*7c70*/  IMAD.WIDE R10, R3, 0x2, R88 ;  /* 0x00000002030a7825 */ /* 0x008fca00078e0258 */
[----:B------:R1:W3:Y:S01]  /*7c80*/  @!P1 LDG.E.U16 R58, desc[UR16][R12.64] ;  /* 0x000000100c3a9981 */ /* 0x0002e2000c1e1500 */
[----:B0-----:R-:W-:-:S03]  /*7c90*/  IMAD.WIDE R8, R3, 0x2, R90 ;  /* 0x0000000203087825 */ /* 0x001fc600078e025a */
[----:B------:R0:W3:Y:S04]  /*7ca0*/  @!P1 LDG.E.U16 R81, desc[UR16][R10.64] ;  /* 0x000000100a519981 */ /* 0x0000e8000c1e1500 */
[----:B------:R0:W3:Y:S04]  /*7cb0*/  @!P1 LDG.E.U16 R44, desc[UR16][R8.64] ;  /* 0x00000010082c9981 */ /* 0x0000e8000c1e1500 */
[----:B------:R-:W-:Y:S04]  /*7cc0*/  STL.64 [R1+0x1e8], R12 ;  /* 0x0001e80c01007387 */ /* 0x000fe80000100a00 */
[----:B------:R-:W-:Y:S04]  /*7cd0*/  STL.64 [R1+0x1e0], R10 ;  /* 0x0001e00a01007387 */ /* 0x000fe80000100a00 */
[----:B------:R-:W-:Y:S01]  /*7ce0*/  STL.64 [R1+0x1d8], R8 ;  /* 0x0001d80801007387 */ /* 0x000fe20000100a00 */
[----:B------:R-:W-:Y:S01]  /*7cf0*/  IMAD R5, R92, 0x2f, RZ ;  /* 0x0000002f5c057824 */ /* 0x000fe200078e02ff */
[----:B------:R-:W-:-:S02]  /*7d00*/  PRMT R55, RZ, 0x7610, R55 ;  /* 0x00007610ff377816 */ /* 0x000fc40000000037 */
[----:B------:R-:W-:Y:S01]  /*7d10*/  STS.U16 [R25+UR4+0x300], R21 ;  /* 0x0003001519007988 */ /* 0x000fe20008000404 */
[----:B------:R-:W-:-:S03]  /*7d20*/  PRMT R52, RZ, 0x7610, R52 ;  /* 0x00007610ff347816 */ /* 0x000fc60000000034 */
[----:B------:R-:W-:Y:S01]  /*7d30*/  STS.U16 [R25+UR4+0x4300], R20 ;  /* 0x0043001419007988 */ /* 0x000fe20008000404 */
[----:B------:R-:W-:-:S03]  /*7d40*/  PRMT R53, RZ, 0x7610, R53 ;  /* 0x00007610ff357816 */ /* 0x000fc60000000035 */
[----:B------:R-:W-:Y:S04]  /*7d50*/  STS.U16 [R25+UR4+0x8300], R19 ;  /* 0x0083001319007988 */ /* 0x000fe80008000404 */
[----:B------:R0:W-:Y:S04]  /*7d60*/  STS.U16 [R25+UR4+0xc300], R18 ;  /* 0x00c3001219007988 */ /* 0x0001e80008000404 */
[----:B------:R-:W-:Y:S04]  /*7d70*/  STS.U16 [R25+UR4+0x700], R24 ;  /* 0x0007001819007988 */ /* 0x000fe80008000404 */
[----:B------:R-:W-:Y:S01]  /*7d80*/  STS.U16 [R25+UR4+0x4700], R23 ;  /* 0x0047001719007988 */ /* 0x000fe20008000404 */
[----:B0-----:R-:W-:-:S03]  /*7d90*/  IMAD.WIDE R18, R5, 0x2, R84 ;  /* 0x0000000205127825 */ /* 0x001fc600078e0254 */
[----:B------:R0:W-:Y:S01]  /*7da0*/  STS.U16 [R25+UR4+0x8700], R22 ;  /* 0x0087001619007988 */ /* 0x0001e20008000404 */
[----:B--2---:R-:W-:-:S05]  /*7db0*/  IABS R2, R38 ;  /* 0x0000002600027213 */ /* 0x004fca0000000000 */
[----:B------:R-:W-:-:S04]  /*7dc0*/  IMAD.MOV.U32 R68, RZ, RZ, R2 ;  /* 0x000000ffff447224 */ /* 0x000fc800078e0002 */
[----:B------:R-:W2:Y:S01]  /*7dd0*/  I2F.RP R4, R68 ;  /* 0x0000004400047306 */ /* 0x000ea20000209400 */
[----:B------:R-:W-:-:S05]  /*7de0*/  VIADD R2, R93, 0xffffffc1 ;  /* 0xffffffc15d027836 */ /* 0x000fca0000000000 */
[----:B------:R-:W-:Y:S01]  /*7df0*/  ISETP.GE.U32.AND P1, PT, R2, 0x7fffff82, PT ;  /* 0x7fffff820200780c */ /* 0x000fe20003f26070 */
[----:B------:R-:W-:-:S04]  /*7e00*/  IMAD R2, R92, 0x27, RZ ;  /* 0x000000275c027824 */ /* 0x000fc800078e02ff */
[----:B------:R-:W-:-:S04]  /*7e10*/  IMAD.WIDE R14, R2, 0x2, R84 ;  /* 0x00000002020e7825 */ /* 0x000fc800078e0254 */
[----:B-1----:R-:W-:-:S04]  /*7e20*/  IMAD.WIDE R12, R2, 0x2, R86 ;  /* 0x00000002020c7825 */ /* 0x002fc800078e0256 */
[----:B------:R-:W-:-:S04]  /*7e30*/  IMAD.WIDE R10, R2, 0x2, R88 ;  /* 0x00000002020a7825 */ /* 0x000fc800078e0258 */
[----:B------:R-:W-:Y:S01]  /*7e40*/  IMAD.WIDE R8, R2, 0x2, R90 ;  /* 0x0000000202087825 */ /* 0x000fe200078e025a */
[----:B------:R1:W-:Y:S01]  /*7e50*/  STL.64 [R1+0x1d0], R14 ;  /* 0x0001d00e01007387 */ /* 0x0003e20000100a00 */
[----:B--2---:R2:W0:Y:S03]  /*7e60*/  MUFU.RCP R2, R4 ;  /* 0x0000000400027308 */ /* 0x0044260000001000 */
[----:B------:R0:W-:Y:S04]  /*7e70*/  STL.64 [R1+0x1c8], R12 ;  /* 0x0001c80c01007387 */ /* 0x0001e80000100a00 */
[----:B------:R1:W3:Y:S01]  /*7e80*/  @!P3 LDG.E.U16 R55, desc[UR16][R14.64] ;  /* 0x000000100e37b981 */ /* 0x0002e2000c1e1500 */
[----:B--2---:R-:W-:-:S03]  /*7e90*/  IMAD R4, R92, 0x2e, RZ ;  /* 0x0000002e5c047824 */ /* 0x004fc600078e02ff */
[----:B------:R2:W3:Y:S01]  /*7ea0*/  @!P3 LDG.E.U16 R52, desc[UR16][R12.64] ;  /* 0x000000100c34b981 */ /* 0x0004e2000c1e1500 */
[----:B------:R-:W-:-:S03]  /*7eb0*/  IMAD.WIDE R28, R4, 0x2, R84 ;  /* 0x00000002041c7825 */ /* 0x000fc600078e0254 */
[----:B------:R1:W-:Y:S01]  /*7ec0*/  STL.64 [R1+0x1c0], R10 ;  /* 0x0001c00a01007387 */ /* 0x0003e20000100a00 */
[----:B------:R-:W-:-:S03]  /*7ed0*/  IMAD.WIDE R26, R4, 0x2, R86 ;  /* 0x00000002041a7825 */ /* 0x000fc600078e0256 */
[----:B------:R2:W-:Y:S01]  /*7ee0*/  STL.64 [R1+0x1b8], R8 ;  /* 0x0001b80801007387 */ /* 0x0005e20000100a00 */
[----:B0-----:R-:W-:-:S03]  /*7ef0*/  IMAD.WIDE R22, R4, 0x2, R88 ;  /* 0x0000000204167825 */ /* 0x001fc600078e0258 */
[----:B------:R0:W-:Y:S01]  /*7f00*/  STL.64 [R1+0xf0], R28 ;  /* 0x0000f01c01007387 */ /* 0x0001e20000100a00 */
[----:B------:R-:W-:-:S03]  /*7f10*/  IMAD.WIDE R20, R4, 0x2, R90 ;  /* 0x0000000204147825 */ /* 0x000fc600078e025a */
[----:B------:R0:W3:Y:S01]  /*7f20*/  @!P3 LDG.E.U16 R53, desc[UR16][R10.64] ;  /* 0x000000100a35b981 */ /* 0x0000e2000c1e1500 */
[----:B-1----:R-:W-:-:S03]  /*7f30*/  IMAD.WIDE R14, R5, 0x2, R86 ;  /* 0x00000002050e7825 */ /* 0x002fc600078e0256 */
[----:B------:R-:W-:Y:S01]  /*7f40*/  STL.64 [R1+0xd0], R18 ;  /* 0x0000d01201007387 */ /* 0x000fe20000100a00 */
[----:B--2---:R-:W-:-:S03]  /*7f50*/  IMAD.WIDE R12, R5, 0x2, R88 ;  /* 0x00000002050c7825 */ /* 0x004fc600078e0258 */
[----:B------:R1:W-:Y:S01]  /*7f60*/  STL.64 [R1+0xe8], R26 ;  /* 0x0000e81a01007387 */ /* 0x0003e20000100a00 */
[----:B0-----:R-:W-:-:S03]  /*7f70*/  IMAD.WIDE R10, R5, 0x2, R90 ;  /* 0x00000002050a7825 */ /* 0x001fc600078e025a */
[----:B------:R-:W-:Y:S04]  /*7f80*/  STL.64 [R1+0xe0], R22 ;  /* 0x0000e01601007387 */ /* 0x000fe80000100a00 */
[----:B------:R-:W-:Y:S04]  /*7f90*/  STL.64 [R1+0xd8], R20 ;  /* 0x0000d81401007387 */ /* 0x000fe80000100a00 */
[----:B------:R-:W-:Y:S04]  /*7fa0*/  STL.64 [R1+0xc8], R14 ;  /* 0x0000c80e01007387 */ /* 0x000fe80000100a00 */
[----:B------:R-:W-:Y:S04]  /*7fb0*/  STL.64 [R1+0xc0], R12 ;  /* 0x0000c00c01007387 */ /* 0x000fe80000100a00 */
[----:B------:R-:W-:Y:S04]  /*7fc0*/  STL.64 [R1+0xb8], R10 ;  /* 0x0000b80a01007387 */ /* 0x000fe80000100a00 */
[----:B------:R-:W2:Y:S04]  /*7fd0*/  LDL.LU R47, [R1+0x6a8] ;  /* 0x0006a800012f7983 */ /* 0x000ea80000300800 */
[----:B------:R-:W3:Y:S04]  /*7fe0*/  LDL.LU R35, [R1+0x6a0] ;  /* 0x0006a00001237983 */ /* 0x000ee80000300800 */
[----:B------:R-:W4:Y:S04]  /*7ff0*/  LDL.LU R69, [R1+0x6b0] ;  /* 0x0006b00001457983 */ /* 0x000f280000300800 */
[----:B------:R-:W4:Y:S04]  /*8000*/  LDL.LU R49, [R1+0x6c4] ;  /* 0x0006c40001317983 */ /* 0x000f280000300800 */
[----:B------:R-:W4:Y:S01]  /*8010*/  LDL.LU R34, [R1+0x6b8] ;  /* 0x0006b80001227983 */ /* 0x000f220000300800 */
[----:B------:R-:W-:-:S04]  /*8020*/  VIADD R2, R2, 0xffffffe ;  /* 0x0ffffffe02027836 */ /* 0x000fc80000000000 */
[----:B------:R-:W0:Y:S01]  /*8030*/  F2I.FTZ.U32.TRUNC.NTZ R83, R2 ;  /* 0x0000000200537305 */ /* 0x000e22000021f000 */
[----:B------:R-:W-:Y:S01]  /*8040*/  PRMT R66, RZ, 0x7610, R66 ;  /* 0x00007610ff427816 */ /* 0x000fe20000000042 */
[C---:B------:R-:W-:Y:S02]  /*8050*/  IMAD R16, R92.reuse, 0x37, RZ ;  /* 0x000000375c107824 */ /* 0x040fe400078e02ff */
[C---:B------:R-:W-:Y:S02]  /*8060*/  IMAD R24, R92.reuse, 0x3e, RZ ;  /* 0x0000003e5c187824 */ /* 0x040fe400078e02ff */
[C---:B------:R-:W-:Y:S01]  /*8070*/  IMAD R32, R92.reuse, 0x3f, RZ ;  /* 0x0000003f5c207824 */ /* 0x040fe200078e02ff */
[----:B------:R0:W4:Y:S01]  /*8080*/  @!P3 LDG.E.U16 R66, desc[UR16][R8.64] ;  /* 0x000000100842b981 */ /* 0x000122000c1e1500 */
[----:B------:R-:W-:Y:S02]  /*8090*/  IMAD.MOV.U32 R82, RZ, RZ, RZ ;  /* 0x000000ffff527224 */ /* 0x000fe400078e00ff */
[----:B0-----:R-:W-:-:S02]  /*80a0*/  IMAD R8, R92, 0x36, RZ ;  /* 0x000000365c087824 */ /* 0x001fc400078e02ff */
[----:B------:R-:W-:-:S04]  /*80b0*/  IMAD.MOV R92, RZ, RZ, -R83 ;  /* 0x000000ffff5c7224 */ /* 0x000fc800078e0a53 */
[----:B------:R-:W-:-:S04]  /*80c0*/  IMAD R92, R92, R68, RZ ;  /* 0x000000445c5c7224 */ /* 0x000fc800078e02ff */
[----:B------:R-:W-:Y:S02]  /*80d0*/  IMAD.HI.U32 R92, R83, R92, R82 ;  /* 0x0000005c535c7227 */ /* 0x000fe400078e0052 */
[----:B------:R-:W4:Y:S01]  /*80e0*/  LDL.LU.64 R82, [R1+0xf80] ;  /* 0x000f800001527983 */ /* 0x000f220000300a00 */
[----:B------:R-:W-:Y:S01]  /*80f0*/  LOP3.LUT R51, R0, 0x60, RZ, 0x3c, !PT ;  /* 0x0000006000337812 */ /* 0x000fe200078e3cff */
[----:B------:R-:W-:-:S05]  /*8100*/  IMAD.MOV.U32 R45, RZ, RZ, R6 ;  /* 0x000000ffff2d7224 */ /* 0x000fca00078e0006 */
[----:B------:R-:W-:Y:S01]  /*8110*/  STS.U16 [R51+UR4+0xc700], R45 ;  /* 0x00c7002d33007988 */ /* 0x000fe20008000404 */
[----:B------:R-:W-:Y:S01]  /*8120*/  VIADD R3, R93, 0xffffffc0 ;  /* 0xffffffc05d037836 */ /* 0x000fe20000000000 */
[----:B------:R-:W-:Y:S02]  /*8130*/  PRMT R78, RZ, 0x7610, R78 ;  /* 0x00007610ff4e7816 */ /* 0x000fe4000000004e */
[----:B------:R-:W-:Y:S02]  /*8140*/  PRMT R46, RZ, 0x7610, R46 ;  /* 0x00007610ff2e7816 */ /* 0x000fe4000000002e */
[----:B------:R-:W-:Y:S01]  /*8150*/  ISETP.GE.U32.AND P3, PT, R3, 0x7fffff81, PT ;  /* 0x7fffff810300780c */ /* 0x000fe20003f66070 */
[----:B------:R-:W-:Y:S01]  /*8160*/  IMAD.WIDE R30, R32, 0x2, R88 ;  /* 0x00000002201e7825 */ /* 0x000fe200078e0258 */
[----:B------:R0:W4:Y:S01]  /*8170*/  @!P4 LDG.E.U16 R78, desc[UR16][R28.64] ;  /* 0x000000101c4ec981 */ /* 0x000122000c1e1500 */
[----:B------:R-:W-:Y:S02]  /*8180*/  PRMT R76, RZ, 0x7610, R76 ;  /* 0x00007610ff4c7816 */ /* 0x000fe4000000004c */
[----:B------:R-:W-:Y:S01]  /*8190*/  PRMT R48, RZ, 0x7610, R48 ;  /* 0x00007610ff307816 */ /* 0x000fe20000000030 */
[----:B------:R1:W4:Y:S01]  /*81a0*/  @!P4 LDG.E.U16 R46, desc[UR16][R26.64] ;  /* 0x000000101a2ec981 */ /* 0x000322000c1e1500 */
[----:B------:R-:W-:-:S02]  /*81b0*/  PRMT R75, RZ, 0x7610, R75 ;  /* 0x00007610ff4b7816 */ /* 0x000fc4000000004b */
[----:B------:R-:W-:Y:S01]  /*81c0*/  PRMT R72, RZ, 0x7610, R72 ;  /* 0x00007610ff487816 */ /* 0x000fe20000000048 */
[----:B------:R-:W4:Y:S01]  /*81d0*/  @!P4 LDG.E.U16 R76, desc[UR16][R22.64] ;  /* 0x00000010164cc981 */ /* 0x000f22000c1e1500 */
[----:B------:R-:W-:Y:S01]  /*81e0*/  PRMT R73, RZ, 0x7610, R73 ;  /* 0x00007610ff497816 */ /* 0x000fe20000000049 */
[C---:B0-----:R-:W-:Y:S01]  /*81f0*/  IMAD.WIDE R28, R32.reuse, 0x2, R86 ;  /* 0x00000002201c7825 */ /* 0x041fe200078e0256 */
[----:B------:R-:W-:Y:S01]  /*8200*/  PRMT R70, RZ, 0x7610, R70 ;  /* 0x00007610ff467816 */ /* 0x000fe20000000046 */
[----:B------:R-:W4:Y:S02]  /*8210*/  @!P4 LDG.E.U16 R48, desc[UR16][R20.64] ;  /* 0x000000101430c981 */ /* 0x000f24000c1e1500 */
[C---:B-1----:R-:W-:Y:S01]  /*8220*/  IMAD.WIDE R26, R32.reuse, 0x2, R84 ;  /* 0x00000002201a7825 */ /* 0x042fe200078e0254 */
[----:B------:R-:W-:Y:S01]  /*8230*/  PRMT R64, RZ, 0x7610, R64 ;  /* 0x00007610ff407816 */ /* 0x000fe20000000040 */
[----:B------:R-:W4:Y:S02]  /*8240*/  @!P3 LDG.E.U16 R72, desc[UR16][R28.64] ;  /* 0x000000101c48b981 */ /* 0x000f24000c1e1500 */
[----:B------:R-:W-:Y:S01]  /*8250*/  IMAD.WIDE R32, R32, 0x2, R90 ;  /* 0x0000000220207825 */ /* 0x000fe200078e025a */
[----:B------:R-:W-:Y:S01]  /*8260*/  PRMT R65, RZ, 0x7610, R65 ;  /* 0x00007610ff417816 */ /* 0x000fe20000000041 */
[----:B------:R-:W4:Y:S01]  /*8270*/  @!P3 LDG.E.U16 R75, desc[UR16][R26.64] ;  /* 0x000000101a4bb981 */ /* 0x000f22000c1e1500 */
[----:B------:R-:W-:-:S03]  /*8280*/  PRMT R62, RZ, 0x7610, R62 ;  /* 0x00007610ff3e7816 */ /* 0x000fc6000000003e */
[----:B------:R-:W4:Y:S04]  /*8290*/  @!P3 LDG.E.U16 R73, desc[UR16][R30.64] ;  /* 0x000000101e49b981 */ /* 0x000f28000c1e1500 */
[----:B------:R-:W4:Y:S01]  /*82a0*/  @!P3 LDG.E.U16 R70, desc[UR16][R32.64] ;  /* 0x000000102046b981 */ /* 0x000f22000c1e1500 */
[----:B------:R-:W-:Y:S02]  /*82b0*/  PRMT R63, RZ, 0x7610, R63 ;  /* 0x00007610ff3f7816 */ /* 0x000fe4000000003f */
[----:B------:R-:W-:Y:S01]  /*82c0*/  PRMT R60, RZ, 0x7610, R60 ;  /* 0x00007610ff3c7816 */ /* 0x000fe2000000003c */
[----:B------:R-:W4:Y:S01]  /*82d0*/  @!P6 LDG.E.U16 R64, desc[UR16][R14.64] ;  /* 0x000000100e40e981 */ /* 0x000f22000c1e1500 */
[----:B------:R-:W-:Y:S02]  /*82e0*/  PRMT R61, RZ, 0x7610, R61 ;  /* 0x00007610ff3d7816 */ /* 0x000fe4000000003d */
[----:B------:R-:W-:Y:S01]  /*82f0*/  PRMT R74, RZ, 0x7610, R74 ;  /* 0x00007610ff4a7816 */ /* 0x000fe2000000004a */
[----:B------:R-:W4:Y:S04]  /*8300*/  @!P6 LDG.E.U16 R65, desc[UR16][R12.64] ;  /* 0x000000100c41e981 */ /* 0x000f28000c1e1500 */
[----:B------:R0:W4:Y:S04]  /*8310*/  @!P6 LDG.E.U16 R62, desc[UR16][R10.64] ;  /* 0x000000100a3ee981 */ /* 0x000128000c1e1500 */
[----:B--2---:R-:W-:Y:S04]  /*8320*/  STS.U16 [R51+UR4+0xb00], R47 ;  /* 0x000b002f33007988 */ /* 0x004fe80008000404 */
[----:B---3--:R1:W-:Y:S02]  /*8330*/  STS.U16 [R51+UR4+0x4b00], R35 ;  /* 0x004b002333007988 */ /* 0x0083e40008000404 */
[----:B-1----:R-:W-:-:S04]  /*8340*/  SHF.R.U32.HI R35, RZ, 0x6, R79 ;  /* 0x00000006ff237819 */ /* 0x002fc8000001164f */
[----:B------:R-:W-:Y:S01]  /*8350*/  SGXT.U32 R45, R35, 0x1 ;  /* 0x00000001232d781a */ /* 0x000fe20000000000 */
[----:B----4-:R-:W-:Y:S01]  /*8360*/  IMAD.SHL.U32 R35, R69, 0x10, RZ ;  /* 0x0000001045237824 */ /* 0x010fe200078e00ff */
[----:B------:R-:W-:Y:S04]  /*8370*/  STS.U16 [R51+UR4+0x8b00], R49 ;  /* 0x008b003133007988 */ /* 0x000fe80008000404 */
[----:B------:R-:W-:Y:S04]  /*8380*/  STS.U16 [R51+UR4+0xcb00], R34 ;  /* 0x00cb002233007988 */ /* 0x000fe80008000404 */
[----:B------:R-:W-:Y:S04]  /*8390*/  STL [R1+0xe24], R35 ;  /* 0x000e242301007387 */ /* 0x000fe80000100800 */
[----:B------:R1:W-:Y:S04]  /*83a0*/  STS.U16 [R51+UR4+0xf00], R80 ;  /* 0x000f005033007988 */ /* 0x0003e80008000404 */
[----:B-1----:R-:W2:Y:S01]  /*83b0*/  LDL.LU R80, [R1+0xf7c] ;  /* 0x000f7c0001507983 */ /* 0x002ea20000300800 */
[----:B------:R-:W-:-:S04]  /*83c0*/  LOP3.LUT R69, R35, R45, RZ, 0xfc, !PT ;  /* 0x0000002d23457212 */ /* 0x000fc800078efcff */
[----:B------:R-:W-:-:S05]  /*83d0*/  IABS R35, R69 ;  /* 0x0000004500237213 */ /* 0x000fca0000000000 */
[----:B------:R-:W-:-:S04]  /*83e0*/  IMAD.MOV.U32 R45, RZ, RZ, R35 ;  /* 0x000000ffff2d7224 */ /* 0x000fc800078e0023 */
[----:B------:R-:W-:Y:S01]  /*83f0*/  IMAD.HI.U32 R35, R92, R45, RZ ;  /* 0x0000002d5c237227 */ /* 0x000fe200078e00ff */
[----:B------:R-:W-:-:S03]  /*8400*/  LOP3.LUT R47, R69, 0x2, RZ, 0xfc, !PT ;  /* 0x00000002452f7812 */ /* 0x000fc600078efcff */
[----:B------:R-:W-:-:S04]  /*8410*/  IMAD.MOV R35, RZ, RZ, -R35 ;  /* 0x000000ffff237224 */ /* 0x000fc800078e0a23 */
[----:B------:R-:W-:Y:S01]  /*8420*/  IMAD R35, R68, R35, R45 ;  /* 0x0000002344237224 */ /* 0x000fe200078e022d */
[----:B------:R-:W-:-:S05]  /*8430*/  IABS R45, R47 ;  /* 0x0000002f002d7213 */ /* 0x000fca0000000000 */
[----:B------:R-:W-:Y:S01]  /*8440*/  IMAD.HI.U32 R34, R92, R45, RZ ;  /* 0x0000002d5c227227 */ /* 0x000fe200078e00ff */
[----:B------:R-:W-:-:S03]  /*8450*/  LOP3.LUT R49, R69, 0x4, RZ, 0xfc, !PT ;  /* 0x0000000445317812 */ /* 0x000fc600078efcff */
[----:B------:R-:W-:-:S04]  /*8460*/  IMAD.MOV R34, RZ, RZ, -R34 ;  /* 0x000000ffff227224 */ /* 0x000fc800078e0a22 */
[C---:B------:R-:W-:Y:S01]  /*8470*/  IMAD R45, R68.reuse, R34, R45 ;  /* 0x00000022442d7224 */ /* 0x040fe200078e022d */
[----:B------:R-:W-:Y:S02]  /*8480*/  IABS R34, R49 ;  /* 0x0000003100227213 */ /* 0x000fe40000000000 */
[----:B------:R-:W-:Y:S02]  /*8490*/  ISETP.GE.AND P3, PT, R47, RZ, PT ;  /* 0x000000ff2f00720c */ /* 0x000fe40003f66270 */
[----:B------:R-:W-:Y:S01]  /*84a0*/  ISETP.GT.U32.AND P4, PT, R68, R35, PT ;  /* 0x000000234400720c */ /* 0x000fe20003f84070 */
[----:B------:R-:W-:Y:S02]  /*84b0*/  IMAD.MOV.U32 R47, RZ, RZ, R34 ;  /* 0x000000ffff2f7224 */ /* 0x000fe400078e0022 */
[----:B0-----:R-:W-:-:S04]  /*84c0*/  IMAD.WIDE R10, R16, 0x2, R84 ;  /* 0x00000002100a7825 */ /* 0x001fc800078e0254 */
[----:B------:R-:W-:-:S04]  /*84d0*/  IMAD.WIDE R12, R16, 0x2, R86 ;  /* 0x00000002100c7825 */ /* 0x000fc800078e0256 */
[----:B------:R-:W-:Y:S01]  /*84e0*/  IMAD.WIDE R14, R16, 0x2, R88 ;  /* 0x00000002100e7825 */ /* 0x000fe200078e0258 */
[----:B------:R-:W-:Y:S01]  /*84f0*/  LOP3.LUT R59, R69, 0x6, RZ, 0xfc, !PT ;  /* 0x00000006453b7812 */ /* 0x000fe200078efcff */
[----:B------:R-:W3:Y:S02]  /*8500*/  @!P0 LDG.E.U16 R63, desc[UR16][R10.64] ;  /* 0x000000100a3f8981 */ /* 0x000ee4000c1e1500 */
[----:B------:R-:W-:Y:S01]  /*8510*/  IMAD.HI.U32 R34, R92, R47, RZ ;  /* 0x0000002f5c227227 */ /* 0x000fe200078e00ff */
[----:B------:R-:W-:Y:S01]  /*8520*/  PRMT R67, RZ, 0x7610, R67 ;  /* 0x00007610ff437816 */ /* 0x000fe20000000043 */
[----:B------:R-:W4:Y:S02]  /*8530*/  @!P0 LDG.E.U16 R60, desc[UR16][R12.64] ;  /* 0x000000100c3c8981 */ /* 0x000f24000c1e1500 */
[----:B------:R-:W-:Y:S02]  /*8540*/  IMAD.WIDE R16, R16, 0x2, R90 ;  /* 0x0000000210107825 */ /* 0x000fe400078e025a */
[----:B------:R-:W3:Y:S02]  /*8550*/  @!P0 LDG.E.U16 R61, desc[UR16][R14.64] ;  /* 0x000000100e3d8981 */ /* 0x000ee4000c1e1500 */
[----:B------:R-:W-:-:S02]  /*8560*/  IMAD.MOV R34, RZ, RZ, -R34 ;  /* 0x000000ffff227224 */ /* 0x000fc400078e0a22 */
[----:B------:R-:W3:Y:S01]  /*8570*/  @!P0 LDG.E.U16 R74, desc[UR16][R16.64] ;  /* 0x00000010104a8981 */ /* 0x000ee2000c1e1500 */
[----:B------:R-:W-:Y:S01]  /*8580*/  ISETP.GE.AND P0, PT, R49, RZ, PT ;  /* 0x000000ff3100720c */ /* 0x000fe20003f06270 */
[----:B------:R-:W-:Y:S01]  /*8590*/  IMAD R49, R68, R34, R47 ;  /* 0x0000002244317224 */ /* 0x000fe200078e022f */
[----:B------:R-:W-:Y:S01]  /*85a0*/  IABS R34, R59 ;  /* 0x0000003b00227213 */ /* 0x000fe20000000000 */
[----:B------:R-:W-:Y:S01]  /*85b0*/  @!P4 IMAD.IADD R35, R35, 0x1, -R68 ;  /* 0x000000012323c824 */ /* 0x000fe200078e0a44 */
[----:B------:R-:W-:Y:S01]  /*85c0*/  PRMT R50, RZ, 0x7610, R50 ;  /* 0x00007610ff327816 */ /* 0x000fe20000000032 */
[C---:B------:R-:W-:Y:S01]  /*85d0*/  IMAD.WIDE R2, R8.reuse, 0x2, R84 ;  /* 0x0000000208027825 */ /* 0x040fe200078e0254 */
[----:B------:R-:W-:Y:S01]  /*85e0*/  PRMT R41, RZ, 0x7610, R41 ;  /* 0x00007610ff297816 */ /* 0x000fe20000000029 */
[----:B------:R0:W3:Y:S01]  /*85f0*/  @!P6 LDG.E.U16 R67, desc[UR16][R18.64] ;  /* 0x000000101243e981 */ /* 0x0000e2000c1e1500 */
[----:B------:R-:W-:Y:S01]  /*8600*/  PRMT R77, RZ, 0x7610, R77 ;  /* 0x00007610ff4d7816 */ /* 0x000fe2000000004d */
[C---:B------:R-:W-:Y:S01]  /*8610*/  IMAD.WIDE R4, R8.reuse, 0x2, R86 ;  /* 0x0000000208047825 */ /* 0x040fe200078e0256 */
[----:B------:R-:W-:Y:S01]  /*8620*/  PRMT R40, RZ, 0x7610, R40 ;  /* 0x00007610ff287816 */ /* 0x000fe20000000028 */
[----:B------:R-:W3:Y:S02]  /*8630*/  @!P5 LDG.E.U16 R50, desc[UR16][R2.64] ;  /* 0x000000100232d981 */ /* 0x000ee4000c1e1500 */
[----:B------:R-:W-:Y:S01]  /*8640*/  IMAD.WIDE R6, R8, 0x2, R88 ;  /* 0x0000000208067825 */ /* 0x000fe200078e0258 */
[----:B------:R-:W-:Y:S01]  /*8650*/  ISETP.GT.U32.AND P6, PT, R68, R35, PT ;  /* 0x000000234400720c */ /* 0x000fe20003fc4070 */
[----:B------:R-:W3:Y:S02]  /*8660*/  @!P5 LDG.E.U16 R41, desc[UR16][R4.64] ;  /* 0x000000100429d981 */ /* 0x000ee4000c1e1500 */
[----:B------:R-:W-:-:S02]  /*8670*/  IMAD.WIDE R8, R8, 0x2, R90 ;  /* 0x0000000208087825 */ /* 0x000fc400078e025a */
[----:B------:R-:W3:Y:S02]  /*8680*/  @!P5 LDG.E.U16 R77, desc[UR16][R6.64] ;  /* 0x00000010064dd981 */ /* 0x000ee4000c1e1500 */
[----:B------:R-:W-:Y:S02]  /*8690*/  IMAD.MOV.U32 R47, RZ, RZ, R34 ;  /* 0x000000ffff2f7224 */ /* 0x000fe400078e0022 */
[----:B------:R-:W3:Y:S01]  /*86a0*/  @!P5 LDG.E.U16 R40, desc[UR16][R8.64] ;  /* 0x000000100828d981 */ /* 0x000ee2000c1e1500 */
[----:B------:R-:W-:Y:S01]  /*86b0*/  ISETP.GE.AND P5, PT, R69, RZ, PT ;  /* 0x000000ff4500720c */ /* 0x000fe20003fa6270 */
[----:B------:R-:W-:Y:S02]  /*86c0*/  IMAD.HI.U32 R34, R92, R47, RZ ;  /* 0x0000002f5c227227 */ /* 0x000fe400078e00ff */
[----:B------:R1:W-:Y:S02]  /*86d0*/  STS.U16 [R51+UR4+0x4f00], R82 ;  /* 0x004f005233007988 */ /* 0x0003e40008000404 */
[----:B------:R-:W-:Y:S01]  /*86e0*/  IMAD.MOV R34, RZ, RZ, -R34 ;  /* 0x000000ffff227224 */ /* 0x000fe200078e0a22 */
[----:B------:R-:W-:Y:S01]  /*86f0*/  PRMT R39, RZ, 0x7610, R39 ;  /* 0x00007610ff277816 */ /* 0x000fe20000000027 */
[----:B0-----:R-:W-:Y:S01]  /*8700*/  IMAD.WIDE R18, R24, 0x2, R84 ;  /* 0x0000000218127825 */ /* 0x001fe200078e0254 */
[----:B------:R-:W-:-:S02]  /*8710*/  PRMT R36, RZ, 0x7610, R36 ;  /* 0x00007610ff247816 */ /* 0x000fc40000000024 */
[----:B------:R-:W-:Y:S01]  /*8720*/  PRMT R37, RZ, 0x7610, R37 ;  /* 0x00007610ff257816 */ /* 0x000fe20000000025 */
[C---:B------:R-:W-:Y:S01]  /*8730*/  IMAD.WIDE R20, R24.reuse, 0x2, R86 ;  /* 0x0000000218147825 */ /* 0x040fe200078e0256 */
[----:B------:R-:W-:Y:S01]  /*8740*/  PRMT R42, RZ, 0x7610, R42 ;  /* 0x00007610ff2a7816 */ /* 0x000fe2000000002a */
[----:B------:R-:W3:Y:S01]  /*8750*/  @!P1 LDG.E.U16 R39, desc[UR16][R18.64] ;  /* 0x0000001012279981 */ /* 0x000ee2000c1e1500 */
[----:B-1----:R-:W-:Y:S01]  /*8760*/  LOP3.LUT R82, R69, 0x8, RZ, 0xfc, !PT ;  /* 0x0000000845527812 */ /* 0x002fe200078efcff */
[C---:B------:R-:W-:Y:S02]  /*8770*/  IMAD.WIDE R22, R24.reuse, 0x2, R88 ;  /* 0x0000000218167825 */ /* 0x040fe400078e0258 */
[----:B------:R-:W3:Y:S02]  /*8780*/  @!P1 LDG.E.U16 R36, desc[UR16][R20.64] ;  /* 0x0000001014249981 */ /* 0x000ee4000c1e1500 */
[----:B------:R-:W-:Y:S02]  /*8790*/  IMAD.WIDE R24, R24, 0x2, R90 ;  /* 0x0000000218187825 */ /* 0x000fe400078e025a */
[----:B------:R-:W3:Y:S02]  /*87a0*/  @!P1 LDG.E.U16 R37, desc[UR16][R22.64] ;  /* 0x0000001016259981 */ /* 0x000ee4000c1e1500 */
[----:B------:R-:W-:Y:S01]  /*87b0*/  IMAD R34, R68, R34, R47 ;  /* 0x0000002244227224 */ /* 0x000fe200078e022f */
[----:B------:R-:W-:Y:S01]  /*87c0*/  IABS R47, R82 ;  /* 0x00000052002f7213 */ /* 0x000fe20000000000 */
[----:B------:R-:W-:Y:S01]  /*87d0*/  @!P6 IMAD.IADD R35, R35, 0x1, -R68 ;  /* 0x000000012323e824 */ /* 0x000fe200078e0a44 */
[----:B------:R-:W3:Y:S01]  /*87e0*/  @!P1 LDG.E.U16 R42, desc[UR16][R24.64] ;  /* 0x00000010182a9981 */ /* 0x000ee2000c1e1500 */
[----:B------:R-:W-:-:S02]  /*87f0*/  ISETP.GE.AND P1, PT, R59, RZ, PT ;  /* 0x000000ff3b00720c */ /* 0x000fc40003f26270 */
[----:B------:R-:W-:Y:S01]  /*8800*/  @!P5 IMAD.MOV R35, RZ, RZ, -R35 ;  /* 0x000000ffff23d224 */ /* 0x000fe200078e0a23 */
[C---:B------:R-:W-:Y:S01]  /*8810*/  ISETP.GT.U32.AND P5, PT, R68.reuse, R49, PT ;  /* 0x000000314400720c */ /* 0x040fe20003fa4070 */
[----:B------:R-:W-:Y:S01]  /*8820*/  IMAD.MOV.U32 R59, RZ, RZ, R47 ;  /* 0x000000ffff3b7224 */ /* 0x000fe200078e002f */
[----:B------:R-:W-:-:S03]  /*8830*/  ISETP.GT.U32.AND P4, PT, R68, R45, PT ;  /* 0x0000002d4400720c */ /* 0x000fc60003f84070 */
[----:B------:R-:W-:Y:S01]  /*8840*/  IMAD.HI.U32 R47, R92, R59, RZ ;  /* 0x0000003b5c2f7227 */ /* 0x000fe200078e00ff */
[----:B------:R-:W-:Y:S02]  /*8850*/  ISETP.GE.AND P6, PT, R82, RZ, PT ;  /* 0x000000ff5200720c */ /* 0x000fe40003fc6270 */
[----:B------:R-:W-:Y:S01]  /*8860*/  LOP3.LUT R82, R69, 0xa, RZ, 0xfc, !PT ;  /* 0x0000000a45527812 */ /* 0x000fe200078efcff */
[----:B------:R-:W-:-:S04]  /*8870*/  IMAD.MOV R47, RZ, RZ, -R47 ;  /* 0x000000ffff2f7224 */ /* 0x000fc800078e0a2f */
[----:B------:R-:W-:Y:S01]  /*8880*/  IMAD R59, R68, R47, R59 ;  /* 0x0000002f443b7224 */ /* 0x000fe200078e023b */
[----:B------:R-:W-:Y:S01]  /*8890*/  IABS R47, R82 ;  /* 0x00000052002f7213 */ /* 0x000fe20000000000 */
[--C-:B------:R-:W-:Y:S01]  /*88a0*/  @!P5 IMAD.IADD R49, R49, 0x1, -R68.reuse ;  /* 0x000000013131d824 */ /* 0x100fe200078e0a44 */
[----:B------:R-:W-:Y:S01]  /*88b0*/  STS.U16 [R51+UR4+0x8f00], R83 ;  /* 0x008f005333007988 */ /* 0x000fe20008000404 */
[----:B------:R-:W-:-:S03]  /*88c0*/  @!P4 IMAD.IADD R45, R45, 0x1, -R68 ;  /* 0x000000012d2dc824 */ /* 0x000fc600078e0a44 */
[----:B------:R0:W-:Y:S01]  /*88d0*/  STS.U16 [R51+UR4+0xcf00], R71 ;  /* 0x00cf004733007988 */ /* 0x0001e20008000404 */
[C---:B------:R-:W-:Y:S02]  /*88e0*/  ISETP.GT.U32.AND P5, PT, R68.reuse, R49, PT ;  /* 0x000000314400720c */ /* 0x040fe40003fa4070 */
[----:B------:R-:W-:Y:S01]  /*88f0*/  ISETP.GT.U32.AND P4, PT, R68, R45, PT ;  /* 0x0000002d4400720c */ /* 0x000fe20003f84070 */
[----:B0-----:R-:W-:Y:S01]  /*8900*/  IMAD.MOV.U32 R71, RZ, RZ, R47 ;  /* 0x000000ffff477224 */ /* 0x001fe200078e002f */
[----:B------:R0:W-:Y:S03]  /*8910*/  STS.U16 [R51+UR4+0x1300], R43 ;  /* 0x0013002b33007988 */ /* 0x0001e60008000404 */
[----:B------:R-:W-:-:S04]  /*8920*/  IMAD.HI.U32 R47, R92, R71, RZ ;  /* 0x000000475c2f7227 */ /* 0x000fc800078e00ff */
[----:B------:R-:W-:Y:S01]  /*8930*/  IMAD.MOV R47, RZ, RZ, -R47 ;  /* 0x000000ffff2f7224 */ /* 0x000fe200078e0a2f */
[C---:B0-----:R-:W-:Y:S02]  /*8940*/  LOP3.LUT R43, R69.reuse, 0xc, RZ, 0xfc, !PT ;  /* 0x0000000c452b7812 */ /* 0x041fe400078efcff */
[----:B------:R-:W-:Y:S01]  /*8950*/  LOP3.LUT R69, R69, 0xe, RZ, 0xfc, !PT ;  /* 0x0000000e45457812 */ /* 0x000fe200078efcff */
[----:B------:R-:W-:Y:S02]  /*8960*/  IMAD R47, R68, R47, R71 ;  /* 0x0000002f442f7224 */ /* 0x000fe400078e0247 */
[--C-:B------:R-:W-:Y:S01]  /*8970*/  @!P5 IMAD.IADD R49, R49, 0x1, -R68.reuse ;  /* 0x000000013131d824 */ /* 0x100fe200078e0a44 */
[----:B------:R-:W-:Y:S02]  /*8980*/  ISETP.GE.AND P5, PT, R43, RZ, PT ;  /* 0x000000ff2b00720c */ /* 0x000fe40003fa6270 */
[----:B------:R-:W-:Y:S02]  /*8990*/  IABS R71, R69 ;  /* 0x0000004500477213 */ /* 0x000fe40000000000 */
[----:B------:R-:W-:Y:S01]  /*89a0*/  IABS R43, R43 ;  /* 0x0000002b002b7213 */ /* 0x000fe20000000000 */
[----:B------:R-:W-:-:S02]  /*89b0*/  @!P4 IMAD.IADD R45, R45, 0x1, -R68 ;  /* 0x000000012d2dc824 */ /* 0x000fc400078e0a44 */
[----:B------:R-:W-:Y:S02]  /*89c0*/  IMAD.MOV.U32 R83, RZ, RZ, R71 ;  /* 0x000000ffff537224 */ /* 0x000fe400078e0047 */
[----:B------:R-:W-:-:S04]  /*89d0*/  IMAD.HI.U32 R71, R92, R43, RZ ;  /* 0x0000002b5c477227 */ /* 0x000fc800078e00ff */
[----:B------:R-:W-:Y:S01]  /*89e0*/  @!P3 IMAD.MOV R45, RZ, RZ, -R45 ;  /* 0x000000ffff2db224 */ /* 0x000fe200078e0a2d */
[----:B------:R-:W-:Y:S01]  /*89f0*/  ISETP.GE.AND P3, PT, R82, RZ, PT ;  /* 0x000000ff5200720c */ /* 0x000fe20003f66270 */
[----:B------:R-:W-:-:S04]  /*8a00*/  IMAD.HI.U32 R82, R92, R83, RZ ;  /* 0x000000535c527227 */ /* 0x000fc800078e00ff */
[----:B------:R-:W-:Y:S02]  /*8a10*/  IMAD.MOV R92, RZ, RZ, -R71 ;  /* 0x000000ffff5c7224 */ /* 0x000fe400078e0a47 */
[----:B------:R-:W-:Y:S01]  /*8a20*/  IMAD.MOV R82, RZ, RZ, -R82 ;  /* 0x000000ffff527224 */ /* 0x000fe200078e0a52 */
[----:B------:R-:W3:Y:S01]  /*8a30*/  LDL.LU R71, [R1+0xf78] ;  /* 0x000f780001477983 */ /* 0x000ee20000300800 */
[----:B------:R-:W-:Y:S01]  /*8a40*/  IMAD R43, R68, R92, R43 ;  /* 0x0000005c442b7224 */ /* 0x000fe200078e022b */
[----:B------:R-:W-:-:S04]  /*8a50*/  SHF.R.S32.HI R92, RZ, 0x6, R79 ;  /* 0x00000006ff5c7819 */ /* 0x000fc8000001144f */
[----:B------:R-:W-:Y:S01]  /*8a60*/  SGXT R92, R92, 0x1 ;  /* 0x000000015c5c781a */ /* 0x000fe20000000200 */
[C---:B------:R-:W-:Y:S02]  /*8a70*/  IMAD R83, R68.reuse, R82, R83 ;  /* 0x0000005244537224 */ /* 0x040fe400078e0253 */
[----:B------:R-:W-:Y:S01]  /*8a80*/  @!P0 IMAD.MOV R49, RZ, RZ, -R49 ;  /* 0x000000ffff318224 */ /* 0x000fe200078e0a31 */
[----:B------:R-:W-:Y:S01]  /*8a90*/  ISETP.GT.U32.AND P0, PT, R68, R47, PT ;  /* 0x0000002f4400720c */ /* 0x000fe20003f04070 */
[----:B------:R-:W-:-:S12]  /*8aa0*/  VIADD R79, R93, 0x3f ;  /* 0x0000003f5d4f7836 */ /* 0x000fd80000000000 */
[----:B------:R-:W-:Y:S01]  /*8ab0*/  @!P0 IMAD.IADD R47, R47, 0x1, -R68 ;  /* 0x000000012f2f8824 */ /* 0x000fe200078e0a44 */
[----:B------:R-:W-:Y:S02]  /*8ac0*/  ISETP.GT.AND P0, PT, R79, 0x3f, PT ;  /* 0x0000003f4f00780c */ /* 0x000fe40003f04270 */
[----:B--2---:R-:W-:Y:S02]  /*8ad0*/  LOP3.LUT R82, R80, 0x90, R92, 0x78, !PT ;  /* 0x0000009050527812 */ /* 0x004fe400078e785c */
[----:B------:R-:W0:Y:S02]  /*8ae0*/  S2R R92, SR_TID.X ;  /* 0x00000000005c7919 */ /* 0x000e240000002100 */
[----:B0-----:R-:W-:-:S04]  /*8af0*/  LOP3.LUT R92, R92, 0x3f, RZ, 0xc0, !PT ;  /* 0x0000003f5c5c7812 */ /* 0x001fc800078ec0ff */
[----:B------:R-:W-:Y:S02]  /*8b00*/  ISETP.LT.AND P0, PT, R92, R93, P0 ;  /* 0x0000005d5c00720c */ /* 0x000fe40000701270 */
[----:B------:R-:W2:Y:S01]  /*8b10*/  LDL.LU R93, [R1+0xf74] ;  /* 0x000f7400015d7983 */ /* 0x000ea20000300800 */
[----:B------:R-:W-:-:S13]  /*8b20*/  ISETP.GT.U32.AND P4, PT, R68, R34, PT ;  /* 0x000000224400720c */ /* 0x000fda0003f84070 */
[----:B------:R-:W-:-:S05]  /*8b30*/  @!P4 IMAD.IADD R34, R34, 0x1, -R68 ;  /* 0x000000012222c824 */ /* 0x000fca00078e0a44 */
[----:B------:R-:W-:-:S13]  /*8b40*/  ISETP.GT.U32.AND P4, PT, R68, R34, PT ;  /* 0x000000224400720c */ /* 0x000fda0003f84070 */
[----:B------:R-:W-:Y:S01]  /*8b50*/  @!P4 IMAD.IADD R34, R34, 0x1, -R68 ;  /* 0x000000012222c824 */ /* 0x000fe200078e0a44 */
[----:B------:R-:W-:-:S13]  /*8b60*/  ISETP.GT.U32.AND P4, PT, R68, R59, PT ;  /* 0x0000003b4400720c */ /* 0x000fda0003f84070 */
[----:B------:R-:W-:-:S05]  /*8b70*/  @!P4 IMAD.IADD R59, R59, 0x1, -R68 ;  /* 0x000000013b3bc824 */ /* 0x000fca00078e0a44 */
[C---:B------:R-:W-:Y:S01]  /*8b80*/  ISETP.GT.U32.AND P4, PT, R68.reuse, R59, PT ;  /* 0x0000003b4400720c */ /* 0x040fe20003f84070 */
[----:B------:R-:W-:Y:S01]  /*8b90*/  @!P1 IMAD.MOV R34, RZ, RZ, -R34 ;  /* 0x000000ffff229224 */ /* 0x000fe200078e0a22 */
[----:B------:R-:W-:-:S11]  /*8ba0*/  ISETP.GT.U32.AND P1, PT, R68, R43, PT ;  /* 0x0000002b4400720c */ /* 0x000fd60003f24070 */
[--C-:B------:R-:W-:Y:S01]  /*8bb0*/  @!P4 IMAD.IADD R59, R59, 0x1, -R68.reuse ;  /* 0x000000013b3bc824 */ /* 0x100fe200078e0a44 */
[C---:B------:R-:W-:Y:S01]  /*8bc0*/  ISETP.GT.U32.AND P4, PT, R68.reuse, R83, PT ;  /* 0x000000534400720c */ /* 0x040fe20003f84070 */
[----:B------:R-:W-:Y:S01]  /*8bd0*/  @!P1 IMAD.IADD R43, R43, 0x1, -R68 ;  /* 0x000000012b2b9824 */ /* 0x000fe200078e0a44 */
[----:B------:R-:W-:Y:S01]  /*8be0*/  ISETP.GT.U32.AND P1, PT, R68, R47, PT ;  /* 0x0000002f4400720c */ /* 0x000fe20003f24070 */
[----:B------:R-:W-:-:S03]  /*8bf0*/  @!P6 IMAD.MOV R59, RZ, RZ, -R59 ;  /* 0x000000ffff3be224 */ /* 0x000fc600078e0a3b */
[----:B------:R-:W-:-:S07]  /*8c00*/  ISETP.GT.U32.AND P6, PT, R68, R43, PT ;  /* 0x0000002b4400720c */ /* 0x000fce0003fc4070 */
[--C-:B------:R-:W-:Y:S02]  /*8c10*/  @!P4 IMAD.IADD R83, R83, 0x1, -R68.reuse ;  /* 0x000000015353c824 */ /* 0x100fe400078e0a44 */
[----:B------:R-:W-:-:S03]  /*8c20*/  @!P1 IMAD.IADD R47, R47, 0x1, -R68 ;  /* 0x000000012f2f9824 */ /* 0x000fc600078e0a44 */
[----:B------:R-:W-:Y:S02]  /*8c30*/  ISETP.GT.U32.AND P4, PT, R68, R83, PT ;  /* 0x000000534400720c */ /* 0x000fe40003f84070 */
[----:B------:R-:W-:Y:S02]  /*8c40*/  ISETP.NE.AND P1, PT, R38, RZ, PT ;  /* 0x000000ff2600720c */ /* 0x000fe40003f25270 */
[----:B------:R-:W-:Y:S01]  /*8c50*/  LOP3.LUT R38, RZ, R38, RZ, 0x33, !PT ;  /* 0x00000026ff267212 */ /* 0x000fe200078e33ff */
[----:B------:R-:W-:Y:S01]  /*8c60*/  @!P6 IMAD.IADD R43, R43, 0x1, -R68 ;  /* 0x000000012b2be824 */ /* 0x000fe200078e0a44 */
[----:B------:R-:W-:-:S07]  /*8c70*/  ISETP.GE.AND P6, PT, R69, RZ, PT ;  /* 0x000000ff4500720c */ /* 0x000fce0003fc6270 */
[----:B------:R-:W-:Y:S01]  /*8c80*/  @!P4 IMAD.IADD R83, R83, 0x1, -R68 ;  /* 0x000000015353c824 */ /* 0x000fe200078e0a44 */
[----:B---3--:R-:W-:Y:S01]  /*8c90*/  PRMT R71, RZ, 0x7610, R71 ;  /* 0x00007610ff477816 */ /* 0x008fe20000000047 */
[----:B--2---:R-:W-:Y:S01]  /*8ca0*/  IMAD R93, R92, R93, RZ ;  /* 0x0000005d5c5d7224 */ /* 0x004fe200078e02ff */
[----:B------:R-:W-:Y:S02]  /*8cb0*/  SEL R92, R38, R35, !P1 ;  /* 0x00000023265c7207 */ /* 0x000fe40004800000 */
[----:B------:R-:W2:Y:S03]  /*8cc0*/  LDL.LU R35, [R1+0xf70] ;  /* 0x000f700001237983 */ /* 0x000ea60000300800 */
[----:B------:R-:W-:Y:S01]  /*8cd0*/  IMAD R69, R92, UR8, RZ ;  /* 0x000000085c457c24 */ /* 0x000fe2000f8e02ff */
[----:B------:R-:W-:-:S04]  /*8ce0*/  LEA R92, P4, R93, UR14, 0x1 ;  /* 0x0000000e5d5c7c11 */ /* 0x000fc8000f8808ff */
[----:B------:R-:W-:Y:S02]  /*8cf0*/  LEA.HI.X.SX32 R93, R93, UR15, 0x1, P4 ;  /* 0x0000000f5d5d7c11 */ /* 0x000fe4000a0f0eff */
[----:B------:R-:W-:-:S04]  /*8d00*/  LEA R68, P4, R69, R92, 0x1 ;  /* 0x0000005c45447211 */ /* 0x000fc800078808ff */
[----:B------:R-:W-:Y:S01]  /*8d10*/  LEA.HI.X.SX32 R69, R69, R93, 0x1, P4 ;  /* 0x0000005d45457211 */ /* 0x000fe200020f0eff */
[----:B------:R-:W-:Y:S04]  /*8d20*/  STL [R1+0x74c], R68 ;  /* 0x00074c4401007387 */ /* 0x000fe80000100800 */
[----:B------:R0:W-:Y:S04]  /*8d30*/  STL [R1+0x748], R69 ;  /* 0x0007484501007387 */ /* 0x0001e80000100800 */
[----:B------:R1:W3:Y:S04]  /*8d40*/  @P0 LDG.E.U16 R71, desc[UR16][R68.64] ;  /* 0x0000001044470981 */ /* 0x0002e8000c1e1500 */
[----:B0-----:R-:W1:Y:S01]  /*8d50*/  LDL.LU.64 R68, [R1+0xf68] ;  /* 0x000f680001447983 */ /* 0x001e620000300a00 */
[----:B------:R-:W-:Y:S01]  /*8d60*/  SEL R59, R38, R59, !P1 ;  /* 0x0000003b263b7207 */ /* 0x000fe20004800000 */
[----:B------:R-:W-:-:S02]  /*8d70*/  @!P3 IMAD.MOV R47, RZ, RZ, -R47 ;  /* 0x000000ffff2fb224 */ /* 0x000fc400078e0a2f */
[----:B------:R-:W-:Y:S02]  /*8d80*/  @!P5 IMAD.MOV R43, RZ, RZ, -R43 ;  /* 0x000000ffff2bd224 */ /* 0x000fe400078e0a2b */
[----:B------:R-:W-:Y:S02]  /*8d90*/  @!P6 IMAD.MOV R83, RZ, RZ, -R83 ;  /* 0x000000ffff53e224 */ /* 0x000fe400078e0a53 */
[----:B------:R-:W-:Y:S01]  /*8da0*/  IMAD R59, R59, UR8, RZ ;  /* 0x000000083b3b7c24 */ /* 0x000fe2000f8e02ff */
[C---:B------:R-:W-:Y:S01]  /*8db0*/  SEL R45, R38.reuse, R45, !P1 ;  /* 0x0000002d262d7207 */ /* 0x040fe20004800000 */
[----:B------:R0:W-:Y:S01]  /*8dc0*/  STS.U16 [R51+UR4+0x5300], R58 ;  /* 0x0053003a33007988 */ /* 0x0001e20008000404 */
[C---:B------:R-:W-:Y:S02]  /*8dd0*/  SEL R49, R38.reuse, R49, !P1 ;  /* 0x0000003126317207 */ /* 0x040fe40004800000 */
[C---:B------:R-:W-:Y:S02]  /*8de0*/  SEL R34, R38.reuse, R34, !P1 ;  /* 0x0000002226227207 */ /* 0x040fe40004800000 */
[----:B------:R-:W-:-:S02]  /*8df0*/  SEL R47, R38, R47, !P1 ;  /* 0x0000002f262f7207 */ /* 0x000fc40004800000 */
[C---:B------:R-:W-:Y:S02]  /*8e00*/  SEL R43, R38.reuse, R43, !P1 ;  /* 0x0000002b262b7207 */ /* 0x040fe40004800000 */
[----:B------:R-:W-:Y:S02]  /*8e10*/  SEL R38, R38, R83, !P1 ;  /* 0x0000005326267207 */ /* 0x000fe40004800000 */
[C---:B0-----:R-:W-:Y:S01]  /*8e20*/  LEA R58, P1, R59.reuse, R92, 0x1 ;  /* 0x0000005c3b3a7211 */ /* 0x041fe200078208ff */
[----:B------:R-:W2:Y:S03]  /*8e30*/  LDL.LU R83, [R1+0xf60] ;  /* 0x000f600001537983 */ /* 0x000ea60000300800 */
[----:B------:R-:W-:Y:S01]  /*8e40*/  LEA.HI.X.SX32 R59, R59, R93, 0x1, P1 ;  /* 0x0000005d3b3b7211 */ /* 0x000fe200008f0eff */
[----:B------:R-:W-:Y:S01]  /*8e50*/  STL [R1+0x76c], R58 ;  /* 0x00076c3a01007387 */ /* 0x000fe20000100800 */
[----:B------:R-:W-:-:S03]  /*8e60*/  IMAD R45, R45, UR8, RZ ;  /* 0x000000082d2d7c24 */ /* 0x000fc6000f8e02ff */
[----:B------:R-:W-:Y:S04]  /*8e70*/  STL [R1+0x768], R59 ;  /* 0x0007683b01007387 */ /* 0x000fe80000100800 */
[----:B------:R-:W-:Y:S04]  /*8e80*/  STS.U16 [R51+UR4+0x9300], R81 ;  /* 0x0093005133007988 */ /* 0x000fe80008000404 */
[----:B------:R0:W-:Y:S02]  /*8e90*/  STS.U16 [R51+UR4+0xd300], R44 ;  /* 0x00d3002c33007988 */ /* 0x0001e40008000404 */
[----:B0-----:R-:W-:-:S04]  /*8ea0*/  LEA R44, P1, R45, R92, 0x1 ;  /* 0x0000005c2d2c7211 */ /* 0x001fc800078208ff */
[----:B------:R-:W-:Y:S01]  /*8eb0*/  LEA.HI.X.SX32 R45, R45, R93, 0x1, P1 ;  /* 0x0000005d2d2d7211 */ /* 0x000fe200008f0eff */
[----:B------:R-:W-:Y:S01]  /*8ec0*/  STS.U16 [R51+UR4+0x1700], R78 ;  /* 0x0017004e33007988 */ /* 0x000fe20008000404 */
[----:B-1----:R-:W-:-:S06]  /*8ed0*/  PRMT R68, RZ, 0x7610, R68 ;  /* 0x00007610ff447816 */ /* 0x002fcc0000000044 */
[----:B------:R-:W3:Y:S01]  /*8ee0*/  @P0 LDG.E.U16 R68, desc[UR16][R58.64] ;  /* 0x000000103a440981 */ /* 0x000ee2000c1e1500 */
[----:B------:R-:W-:-:S06]  /*8ef0*/  PRMT R69, RZ, 0x7610, R69 ;  /* 0x00007610ff457816 */ /* 0x000fcc0000000045 */
[----:B------:R-:W3:Y:S04]  /*8f00*/  @P0 LDG.E.U16 R69, desc[UR16][R44.64] ;  /* 0x000000102c450981 */ /* 0x000ee8000c1e1500 */
[----:B------:R-:W3:Y:S04]  /*8f10*/  LDL.LU.64 R58, [R1+0xf58] ;  /* 0x000f5800013a7983 */ /* 0x000ee80000300a00 */
[----:B------:R-:W3:Y:S04]  /*8f20*/  LDL.LU R81, [R1+0xf50] ;  /* 0x000f500001517983 */ /* 0x000ee80000300800 */
[----:B------:R-:W-:Y:S04]  /*8f30*/  STL [R1+0x754], R44 ;  /* 0x0007542c01007387 */ /* 0x000fe80000100800 */
[----:B------:R0:W-:Y:S04]  /*8f40*/  STL [R1+0x750], R45 ;  /* 0x0007502d01007387 */ /* 0x0001e80000100800 */
[----:B0-----:R-:W4:Y:S04]  /*8f50*/  LDL.LU.64 R44, [R1+0xf48] ;  /* 0x000f4800012c7983 */ /* 0x001f280000300a00 */
[----:B------:R-:W4:Y:S01]  /*8f60*/  LDL.LU R78, [R1+0xf40] ;  /* 0x000f4000014e7983 */ /* 0x000f220000300800 */
[----:B------:R-:W-:-:S02]  /*8f70*/  IMAD R47, R47, UR8, RZ ;  /* 0x000000082f2f7c24 */ /* 0x000fc4000f8e02ff */
[----:B------:R-:W-:Y:S01]  /*8f80*/  IMAD R49, R49, UR8, RZ ;  /* 0x0000000831317c24 */ /* 0x000fe2000f8e02ff */
[----:B------:R0:W-:Y:S01]  /*8f90*/  STS.U16 [R51+UR4+0x5700], R46 ;  /* 0x0057002e33007988 */ /* 0x0001e20008000404 */
[----:B--2---:R-:W-:-:S03]  /*8fa0*/  PRMT R83, RZ, 0x7610, R83 ;  /* 0x00007610ff537816 */ /* 0x004fc60000000053 */
[----:B------:R-:W-:Y:S01]  /*8fb0*/  STS.U16 [R51+UR4+0x9700], R76 ;  /* 0x0097004c33007988 */ /* 0x000fe20008000404 */
[----:B0-----:R-:W-:-:S03]  /*8fc0*/  LEA R46, P1, R47, R92, 0x1 ;  /* 0x0000005c2f2e7211 */ /* 0x001fc600078208ff */
[----:B------:R0:W-:Y:S01]  /*8fd0*/  STS.U16 [R51+UR4+0xd700], R48 ;  /* 0x00d7003033007988 */ /* 0x0001e20008000404 */
[----:B------:R-:W-:Y:S01]  /*8fe0*/  IMAD R43, R43, UR8, RZ ;  /* 0x000000082b2b7c24 */ /* 0x000fe2000f8e02ff */
[----:B------:R-:W-:Y:S02]  /*8ff0*/  LEA.HI.X.SX32 R47, R47, R93, 0x1, P1 ;  /* 0x0000005d2f2f7211 */ /* 0x000fe400008f0eff */
[----:B------:R-:W-:Y:S01]  /*9000*/  STL [R1+0x774], R46 ;  /* 0x0007742e01007387 */ /* 0x000fe20000100800 */
[----:B0-----:R-:W-:-:S03]  /*9010*/  LEA R48, P1, R49, R92, 0x1 ;  /* 0x0000005c31307211 */ /* 0x001fc600078208ff */
[----:B------:R-:W-:Y:S01]  /*9020*/  STS.U16 [R51+UR4+0x1b00], R50 ;  /* 0x001b003233007988 */ /* 0x000fe20008000404 */
[----:B------:R-:W-:-:S03]  /*9030*/  LEA.HI.X.SX32 R49, R49, R93, 0x1, P1 ;  /* 0x0000005d31317211 */ /* 0x000fc600008f0eff */
[----:B------:R0:W-:Y:S04]  /*9040*/  STL [R1+0x770], R47 ;  /* 0x0007702f01007387 */ /* 0x0001e80000100800 */
[----:B------:R-:W2:Y:S04]  /*9050*/  @P0 LDG.E.U16 R83, desc[UR16][R46.64] ;  /* 0x000000102e530981 */ /* 0x000ea8000c1e1500 */
[----:B------:R1:W-:Y:S04]  /*9060*/  STS.U16 [R51+UR4+0x5b00], R41 ;  /* 0x005b002933007988 */ /* 0x0003e80008000404 */
[----:B0-----:R-:W2:Y:S01]  /*9070*/  LDL.LU.64 R46, [R1+0xf38] ;  /* 0x000f3800012e7983 */ /* 0x001ea20000300a00 */
[----:B-1----:R-:W-:-:S03]  /*9080*/  LEA R41, P1, R43, R92, 0x1 ;  /* 0x0000005c2b297211 */ /* 0x002fc600078208ff */
[----:B------:R-:W2:Y:S04]  /*9090*/  LDL.LU R76, [R1+0xf30] ;  /* 0x000f3000014c7983 */ /* 0x000ea80000300800 */
[----:B------:R-:W-:Y:S01]  /*90a0*/  STL [R1+0x75c], R48 ;  /* 0x00075c3001007387 */ /* 0x000fe20000100800 */
[----:B------:R-:W-:Y:S01]  /*90b0*/  LEA.HI.X.SX32 R43, R43, R93, 0x1, P1 ;  /* 0x0000005d2b2b7211 */ /* 0x000fe200008f0eff */
[----:B------:R-:W-:Y:S02]  /*90c0*/  @P0 IMAD.MOV.U32 R50, RZ, RZ, R41 ;  /* 0x000000ffff320224 */ /* 0x000fe400078e0029 */
[----:B------:R0:W-:Y:S01]  /*90d0*/  STL [R1+0x758], R49 ;  /* 0x0007583101007387 */ /* 0x0001e20000100800 */
[----:B------:R-:W-:Y:S02]  /*90e0*/  IMAD R34, R34, UR8, RZ ;  /* 0x0000000822227c24 */ /* 0x000fe4000f8e02ff */
[----:B------:R-:W-:Y:S01]  /*90f0*/  @P0 IMAD.MOV.U32 R51, RZ, RZ, R43 ;  /* 0x000000ffff330224 */ /* 0x000fe200078e002b */
[----:B---3--:R-:W-:-:S06]  /*9100*/  PRMT R81, RZ, 0x7610, R81 ;  /* 0x00007610ff517816 */ /* 0x008fcc0000000051 */
[----:B------:R-:W3:Y:S04]  /*9110*/  @P0 LDG.E.U16 R81, desc[UR16][R48.64] ;  /* 0x0000001030510981 */ /* 0x000ee8000c1e1500 */
[----:B0-----:R-:W3:Y:S04]  /*9120*/  LDL.LU.64 R48, [R1+0xf28] ;  /* 0x000f280001307983 */ /* 0x001ee80000300a00 */
[----:B------:R0:W-:Y:S01]  /*9130*/  STL [R1+0x77c], R41 ;  /* 0x00077c2901007387 */ /* 0x0001e20000100800 */
[----:B----4-:R-:W-:-:S03]  /*9140*/  PRMT R78, RZ, 0x7610, R78 ;  /* 0x00007610ff4e7816 */ /* 0x010fc6000000004e */
[----:B------:R1:W-:Y:S04]  /*9150*/  STL [R1+0x778], R43 ;  /* 0x0007782b01007387 */ /* 0x0003e80000100800 */
[----:B------:R-:W4:Y:S01]  /*9160*/  @P0 LDG.E.U16 R78, desc[UR16][R50.64] ;  /* 0x00000010324e0981 */ /* 0x000f22000c1e1500 */
[----:B0-----:R-:W-:Y:S01]  /*9170*/  IMAD R41, R38, UR8, RZ ;  /* 0x0000000826297c24 */ /* 0x001fe2000f8e02ff */
[----:B-1----:R-:W-:-:S04]  /*9180*/  LEA R43, P1, R34, R92, 0x1 ;  /* 0x0000005c222b7211 */ /* 0x002fc800078208ff */
[C---:B------:R-:W-:Y:S02]  /*9190*/  LEA R38, P3, R41.reuse, R92, 0x1 ;  /* 0x0000005c29267211 */ /* 0x040fe400078608ff */
[-C--:B------:R-:W-:Y:S01]  /*91a0*/  LEA.HI.X.SX32 R92, R34, R93.reuse, 0x1, P1 ;  /* 0x0000005d225c7211 */ /* 0x080fe200008f0eff */
[----:B------:R-:W3:Y:S01]  /*91b0*/  LDL.LU.64 R50, [R1+0xf20] ;  /* 0x000f200001327983 */ /* 0x000ee20000300a00 */
[----:B------:R-:W-:Y:S02]  /*91c0*/  LEA.HI.X.SX32 R41, R41, R93, 0x1, P3 ;  /* 0x0000005d29297211 */ /* 0x000fe400018f0eff */
[----:B------:R-:W-:Y:S01]  /*91d0*/  LOP3.LUT R93, R0, 0x60, RZ, 0x3c, !PT ;  /* 0x00000060005d7812 */ /* 0x000fe200078e3cff */
[----:B------:R-:W3:Y:S04]  /*91e0*/  LDL.LU R34, [R1+0xf1c] ;  /* 0x000f1c0001227983 */ /* 0x000ee80000300800 */
[----:B------:R-:W-:Y:S04]  /*91f0*/  STL [R1+0x764], R43 ;  /* 0x0007642b01007387 */ /* 0x000fe80000100800 */
[----:B------:R0:W-:Y:S04]  /*9200*/  STS.U16 [R93+UR4+0x9b00], R77 ;  /* 0x009b004d5d007988 */ /* 0x0001e80008000404 */
[----:B0-----:R-:W3:Y:S01]  /*9210*/  LDL.LU R77, [R1+0xf18] ;  /* 0x000f1800014d7983 */ /* 0x001ee20000300800 */
[----:B------:R-:W-:-:S03]  /*9220*/  @P0 IMAD.MOV.U32 R93, RZ, RZ, R92 ;  /* 0x000000ffff5d0224 */ /* 0x000fc600078e005c */
[----:B------:R0:W-:Y:S04]  /*9230*/  STL [R1+0x760], R92 ;  /* 0x0007605c01007387 */ /* 0x0001e80000100800 */
[----:B------:R-:W-:Y:S04]  /*9240*/  STL [R1+0x784], R38 ;  /* 0x0007842601007387 */ /* 0x000fe80000100800 */
[----:B------:R-:W-:Y:S01]  /*9250*/  STL [R1+0x780], R41 ;  /* 0x0007802901007387 */ /* 0x000fe20000100800 */
[----:B0-----:R-:W-:-:S03]  /*9260*/  @P0 IMAD.MOV.U32 R92, RZ, RZ, R43 ;  /* 0x000000ffff5c0224 */ /* 0x001fc600078e002b */
[----:B------:R-:W4:Y:S01]  /*9270*/  LDL.LU R43, [R1+0xf14] ;  /* 0x000f1400012b7983 */ /* 0x000f220000300800 */
[----:B--2---:R-:W-:-:S06]  /*9280*/  PRMT R76, RZ, 0x7610, R76 ;  /* 0x00007610ff4c7816 */ /* 0x004fcc000000004c */
[----:B------:R0:W2:Y:S02]  /*9290*/  @P0 LDG.E.U16 R76, desc[UR16][R92.64] ;  /* 0x000000105c4c0981 */ /* 0x0000a4000c1e1500 */
[----:B0-----:R-:W-:Y:S01]  /*92a0*/  LOP3.LUT R93, R0, 0x60, RZ, 0x3c, !PT ;  /* 0x00000060005d7812 */ /* 0x001fe200078e3cff */
[----:B------:R-:W-:-:S04]  /*92b0*/  @P0 IMAD.MOV.U32 R92, RZ, RZ, R38 ;  /* 0x000000ffff5c0224 */ /* 0x000fc800078e0026 */
[----:B------:R0:W-:Y:S02]  /*92c0*/  STS.U16 [R93+UR4+0xdb00], R40 ;  /* 0x00db00285d007988 */ /* 0x0001e40008000404 */
[----:B0-----:R-:W-:Y:S02]  /*92d0*/  @P0 IMAD.MOV.U32 R93, RZ, RZ, R41 ;  /* 0x000000ffff5d0224 */ /* 0x001fe400078e0029 */
[----:B------:R-:W5:Y:S04]  /*92e0*/  LDL.LU R40, [R1+0xf10] ;  /* 0x000f100001287983 */ /* 0x000f680000300800 */
[----:B------:R-:W5:Y:S04]  /*92f0*/  LDL.LU R41, [R1+0xf0c] ;  /* 0x000f0c0001297983 */ /* 0x000f680000300800 */
[----:B------:R-:W5:Y:S01]  /*9300*/  LDL.LU R38, [R1+0xf08] ;  /* 0x000f080001267983 */ /* 0x000f620000300800 */
[----:B---3--:R-:W-:-:S06]  /*9310*/  PRMT R77, RZ, 0x7610, R77 ;  /* 0x00007610ff4d7816 */ /* 0x008fcc000000004d */
[----:B------:R0:W3:Y:S02]  /*9320*/  @P0 LDG.E.U16 R77, desc[UR16][R92.64] ;  /* 0x000000105c4d0981 */ /* 0x0000e4000c1e1500 */
[----:B0-----:R-:W0:Y:S02]  /*9330*/  S2R R93, SR_TID.X ;  /* 0x00000000005d7919 */ /* 0x001e240000002100 */
[----:B0-----:R-:W-:Y:S02]  /*9340*/  SHF.R.U32.HI R92, RZ, 0x5, R93 ;  /* 0x00000005ff5c7819 */ /* 0x001fe4000001165d */
[----:B------:R-:W-:Y:S02]  /*9350*/  LOP3.LUT R93, R0, 0x60, RZ, 0x3c, !PT ;  /* 0x00000060005d7812 */ /* 0x000fe400078e3cff */
[----:B------:R-:W-:Y:S02]  /*9360*/  ISETP.NE.U32.AND P0, PT, R92, RZ, PT ;  /* 0x000000ff5c00720c */ /* 0x000fe40003f05070 */
[----:B------:R-:W-:Y:S01]  /*9370*/  LOP3.LUT R92, R0, 0x70, RZ, 0x3c, !PT ;  /* 0x00000070005c7812 */ /* 0x000fe200078e3cff */
[----:B------:R0:W-:Y:S04]  /*9380*/  STS.U16 [R93+UR4+0x1f00], R39 ;  /* 0x001f00275d007988 */ /* 0x0001e80008000404 */
[----:B------:R-:W-:Y:S04]  /*9390*/  STS.U16 [R93+UR4+0x5f00], R36 ;  /* 0x005f00245d007988 */ /* 0x000fe80008000404 */
[----:B------:R-:W-:Y:S04]  /*93a0*/  STS.U16 [R93+UR4+0x9f00], R37 ;  /* 0x009f00255d007988 */ /* 0x000fe80008000404 */
[----:B------:R-:W-:Y:S04]  /*93b0*/  STS.U16 [R93+UR4+0xdf00], R42 ;  /* 0x00df002a5d007988 */ /* 0x000fe80008000404 */
[----:B----4-:R-:W-:Y:S04]  /*93c0*/  STS.U16 [R92+UR4+0x380], R43 ;  /* 0x0003802b5c007988 */ /* 0x010fe80008000404 */
        /* <DEDUP_REMOVED lines=31> */
[----:B------:R-:W-:Y:S04]  /*95c0*/  STS.U16 [R82+UR4+0x20000], R71 ;  /* 0x0200004752007988 */ /* 0x000fe80008000404 */
[----:B0-----:R0:W5:Y:S01]  /*95d0*/  LDL.LU R39, [R1+0xf04] ;  /* 0x000f040001277983 */ /* 0x0011620000300800 */
[----:B-1----:R-:W-:-:S03]  /*95e0*/  LOP3.LUT R92, R82, 0x20, RZ, 0x3c, !PT ;  /* 0x00000020525c7812 */ /* 0x002fc600078e3cff */
[----:B------:R-:W-:Y:S04]  /*95f0*/  STS.U16 [R82+UR4+0x20400], R68 ;  /* 0x0204004452007988 */ /* 0x000fe80008000404 */
[----:B------:R-:W-:Y:S04]  /*9600*/  STS.U16 [R92+UR4+0x20100], R69 ;  /* 0x020100455c007988 */ /* 0x000fe80008000404 */
[----:B------:R1:W-:Y:S04]  /*9610*/  STS.U16 [R92+UR4+0x20500], R83 ;  /* 0x020500535c007988 */ /* 0x0003e80008000404 */
[----:B------:R0:W5:Y:S04]  /*9620*/  LDL.LU R36, [R1+0xf00] ;  /* 0x000f000001247983 */ /* 0x0001680000300800 */
[----:B------:R0:W5:Y:S01]  /*9630*/  LDL.LU R37, [R1+0xefc] ;  /* 0x000efc0001257983 */ /* 0x0001620000300800 */
[----:B-1----:R-:W1:Y:S03]  /*9640*/  S2R R92, SR_TID.X ;  /* 0x00000000005c7919 */ /* 0x002e660000002100 */
[----:B------:R0:W5:Y:S04]  /*9650*/  LDL.LU R42, [R1+0xef8] ;  /* 0x000ef800012a7983 */ /* 0x0001680000300800 */
        /* <DEDUP_REMOVED lines=19> */
[----:B------:R0:W5:Y:S01]  /*9790*/  LDL.LU R66, [R1+0xea8] ;  /* 0x000ea80001427983 */ /* 0x0001620000300800 */
[----:B-1----:R-:W-:-:S03]  /*97a0*/  SHF.R.S32.HI R92, RZ, 0x6, R92 ;  /* 0x00000006ff5c7819 */ /* 0x002fc6000001145c */
[----:B------:R0:W5:Y:S04]  /*97b0*/  LDL.LU R67, [R1+0xea4] ;  /* 0x000ea40001437983 */ /* 0x0001680000300800 */
[----:B------:R0:W5:Y:S04]  /*97c0*/  LDL.LU R64, [R1+0xea0] ;  /* 0x000ea00001407983 */ /* 0x0001680000300800 */
[----:B------:R0:W5:Y:S04]  /*97d0*/  LDL.LU R65, [R1+0xe9c] ;  /* 0x000e9c0001417983 */ /* 0x0001680000300800 */
[----:B------:R0:W5:Y:S01]  /*97e0*/  LDL.LU R62, [R1+0xe98] ;  /* 0x000e9800013e7983 */ /* 0x0001620000300800 */
[----:B------:R-:W-:-:S03]  /*97f0*/  SHF.R.S32.HI R93, RZ, 0x1f, R79 ;  /* 0x0000001fff5d7819 */ /* 0x000fc6000001144f */
[----:B------:R0:W5:Y:S01]  /*9800*/  LDL.LU R63, [R1+0xe94] ;  /* 0x000e9400013f7983 */ /* 0x0001620000300800 */
[----:B------:R-:W-:-:S03]  /*9810*/  SGXT R92, R92, 0x1 ;  /* 0x000000015c5c781a */ /* 0x000fc60000000200 */
[----:B------:R0:W5:Y:S04]  /*9820*/  LDL.LU R60, [R1+0xe90] ;  /* 0x000e9000013c7983 */ /* 0x0001680000300800 */
[----:B------:R0:W5:Y:S01]  /*9830*/  LDL.LU R61, [R1+0xe8c] ;  /* 0x000e8c00013d7983 */ /* 0x0001620000300800 */
[----:B------:R-:W-:-:S03]  /*9840*/  ISETP.LT.OR P1, PT, R79, 0x40, P0 ;  /* 0x000000404f00780c */ /* 0x000fc60000721670 */
[----:B------:R0:W5:Y:S01]  /*9850*/  LDL.LU R74, [R1+0xe88] ;  /* 0x000e8800014a7983 */ /* 0x0001620000300800 */
[----:B------:R-:W-:-:S03]  /*9860*/  LEA.HI R79, R93, R79, RZ, 0x6 ;  /* 0x0000004f5d4f7211 */ /* 0x000fc600078f30ff */
[----:B------:R0:W5:Y:S01]  /*9870*/  LDL.LU R75, [R1+0xe84] ;  /* 0x000e8400014b7983 */ /* 0x0001620000300800 */
[----:B------:R-:W-:-:S03]  /*9880*/  LOP3.LUT R92, R80, 0x90, R92, 0x78, !PT ;  /* 0x00000090505c7812 */ /* 0x000fc600078e785c */
[----:B------:R0:W5:Y:S01]  /*9890*/  LDL.LU R72, [R1+0xe80] ;  /* 0x000e800001487983 */ /* 0x0001620000300800 */
[----:B------:R-:W-:-:S03]  /*98a0*/  LOP3.LUT R93, R82, 0x40, RZ, 0x3c, !PT ;  /* 0x00000040525d7812 */ /* 0x000fc600078e3cff */
[----:B------:R0:W5:Y:S04]  /*98b0*/  LDL.LU R73, [R1+0xe7c] ;  /* 0x000e7c0001497983 */ /* 0x0001680000300800 */
[----:B------:R0:W5:Y:S01]  /*98c0*/  LDL.LU R70, [R1+0xe78] ;  /* 0x000e780001467983 */ /* 0x0001620000300800 */
[----:B------:R-:W-:-:S03]  /*98d0*/  LOP3.LUT R92, R92, 0x60, RZ, 0x3c, !PT ;  /* 0x000000605c5c7812 */ /* 0x000fc600078e3cff */
[----:B------:R0:W5:Y:S04]  /*98e0*/  LDL.LU R71, [R1+0xe74] ;  /* 0x000e740001477983 */ /* 0x0001680000300800 */
[----:B------:R0:W5:Y:S04]  /*98f0*/  LDL.LU R68, [R1+0xe70] ;  /* 0x000e700001447983 */ /* 0x0001680000300800 */
[----:B------:R0:W5:Y:S04]  /*9900*/  LDL.LU R69, [R1+0xe6c] ;  /* 0x000e6c0001457983 */ /* 0x0001680000300800 */
[----:B------:R0:W5:Y:S04]  /*9910*/  LDL.LU R82, [R1+0xe68] ;  /* 0x000e680001527983 */ /* 0x0001680000300800 */
[----:B------:R0:W5:Y:S04]  /*9920*/  LDL.LU R83, [R1+0xe64] ;  /* 0x000e640001537983 */ /* 0x0001680000300800 */
[----:B------:R0:W5:Y:S04]  /*9930*/  LDL.LU R80, [R1+0xe60] ;  /* 0x000e600001507983 */ /* 0x0001680000300800 */
[----:B------:R1:W-:Y:S04]  /*9940*/  STS.U16 [R93+UR4+0x20200], R81 ;  /* 0x020200515d007988 */ /* 0x0003e80008000404 */
[----:B------:R4:W-:Y:S04]  /*9950*/  STS.U16 [R93+UR4+0x20600], R78 ;  /* 0x0206004e5d007988 */ /* 0x0009e80008000404 */
[----:B--2---:R2:W-:Y:S04]  /*9960*/  STS.U16 [R92+UR4+0x20300], R76 ;  /* 0x0203004c5c007988 */ /* 0x0045e80008000404 */
[----:B-1----:R0:W5:Y:S01]  /*9970*/  LDL.LU R81, [R1+0xe5c] ;  /* 0x000e5c0001517983 */ /* 0x0021620000300800 */
[----:B----4-:R-:W-:-:S03]  /*9980*/  SHF.R.S32.HI R93, RZ, 0x6, R79 ;  /* 0x00000006ff5d7819 */ /* 0x010fc6000001144f */
[----:B------:R0:W5:Y:S04]  /*9990*/  LDL.LU R78, [R1+0xe58] ;  /* 0x000e5800014e7983 */ /* 0x0001680000300800 */
[----:B------:R0:W5:Y:S04]  /*99a0*/  LDL.LU R79, [R1+0xe54] ;  /* 0x000e5400014f7983 */ /* 0x0001680000300800 */
[----:B--2---:R0:W5:Y:S04]  /*99b0*/  LDL.LU R76, [R1+0xe50] ;  /* 0x000e5000014c7983 */ /* 0x0041680000300800 */
[----:B---3--:R1:W-:Y:S01]  /*99c0*/  STS.U16 [R92+UR4+0x20700], R77 ;  /* 0x0207004d5c007988 */ /* 0x0083e20008000404 */
[----:B------:R2:W-:Y:S06]  /*99d0*/  MEMBAR.ALL.CTA ;  /* 0x0000000000007992 */ /* 0x0005ec0000008000 */
[----:B--2---:R-:W2:Y:S04]  /*99e0*/  FENCE.VIEW.ASYNC.S ;  /* 0x00000000000073c6 */ /* 0x004ea80000000000 */
[----:B-1----:R0:W5:Y:S01]  /*99f0*/  LDL.LU R77, [R1+0xe4c] ;  /* 0x000e4c00014d7983 */ /* 0x0021620000300800 */
[----:B------:R-:W-:-:S02]  /*9a00*/  UIADD3 UR8, UPT, UPT, UR4, 0x10000, URZ ;  /* 0x0001000004087890 */ /* 0x000fc4000fffe0ff */
[----:B------:R-:W-:Y:S02]  /*9a10*/  UIADD3 UR9, UPT, UPT, UR4, 0x20800, URZ ;  /* 0x0002080004097890 */ /* 0x000fe4000fffe0ff */
[----:B------:R-:W-:Y:S02]  /*9a20*/  USHF.R.U32.HI UR8, URZ, 0x4, UR8 ;  /* 0x00000004ff087899 */ /* 0x000fe40008011608 */
[----:B------:R-:W-:Y:S01]  /*9a30*/  USHF.R.U32.HI UR9, URZ, 0x4, UR9 ;  /* 0x00000004ff097899 */ /* 0x000fe20008011609 */
[----:B------:R-:W-:Y:S01]  /*9a40*/  VIMNMX R93, PT, PT, R93, 0x1, !PT ;  /* 0x000000015d5d7848 */ /* 0x000fe20007fe0100 */
[----:B------:R-:W-:Y:S02]  /*9a50*/  USGXT.U32 UR8, UR8, 0xe ;  /* 0x0000000e0808789a */ /* 0x000fe40008000000 */
[----:B------:R-:W-:Y:S02]  /*9a60*/  USGXT.U32 UR9, UR9, 0xe ;  /* 0x0000000e0909789a */ /* 0x000fe40008000000 */
[----:B------:R-:W-:-:S02]  /*9a70*/  UIADD3 UR10, UP1, UPT, UR8, 0x2000080, URZ ;  /* 0x02000080080a7890 */ /* 0x000fc4000ff3e0ff */
[----:B------:R-:W-:Y:S01]  /*9a80*/  UIADD3 UR11, UP2, UPT, UR9, 0x2, URZ ;  /* 0x00000002090b7890 */ /* 0x000fe2000ff5e0ff */
[----:B------:R-:W-:Y:S01]  /*9a90*/  VIADD R92, R93, 0xffffffff ;  /* 0xffffffff5d5c7836 */ /* 0x000fe20000000000 */
[----:B------:R-:W-:Y:S01]  /*9aa0*/  UMOV UR12, URZ ;  /* 0x000000ff000c7c82 */ /* 0x000fe20008000000 */
[----:B------:R-:W-:Y:S01]  /*9ab0*/  UMOV UR13, URZ ;  /* 0x000000ff000d7c82 */ /* 0x000fe20008000000 */
[----:B------:R-:W-:Y:S02]  /*9ac0*/  UIADD3.X UR12, UPT, UPT, UR12, 0x40004040, URZ, UP1, !UPT ;  /* 0x400040400c0c7890 */ /* 0x000fe40008ffe4ff */
[----:B------:R-:W-:Y:S01]  /*9ad0*/  UIADD3.X UR13, UPT, UPT, UR13, 0x40004040, URZ, UP2, !UPT ;  /* 0x400040400d0d7890 */ /* 0x000fe200097fe4ff */
[----:B--2---:R-:W-:Y:S01]  /*9ae0*/  BAR.SYNC.DEFER_BLOCKING 0x0 ;  /* 0x0000000000007b1d */ /* 0x004fe20000010000 */
[----:B------:R-:W-:-:S05]  /*9af0*/  ISETP.NE.U32.AND P3, PT, R92, RZ, PT ;  /* 0x000000ff5c00720c */ /* 0x000fca0003f65070 */
[----:B0-----:R-:W-:Y:S08]  /*9b00*/  @P1 BRA `(.L_x_6) ;  /* 0x00000004008c1947 */ /* 0x001ff00003800000 */
[----:B------:R-:W-:Y:S02]  /*9b10*/  USHF.R.U32.HI UR58, URZ, 0x4, UR4 ;  /* 0x00000004ff3a7899 */ /* 0x000fe40008011604 */
[----:B------:R-:W-:Y:S02]  /*9b20*/  UIADD3 UR50, UPT, UPT, UR4, 0x20000, URZ ;  /* 0x0002000004327890 */ /* 0x000fe4000fffe0ff */
[----:B------:R-:W-:Y:S02]  /*9b30*/  USGXT.U32 UR58, UR58, 0xe ;  /* 0x0000000e3a3a789a */ /* 0x000fe40008000000 */
[----:B------:R-:W-:Y:S02]  /*9b40*/  USHF.R.U32.HI UR50, URZ, 0x4, UR50 ;  /* 0x00000004ff327899 */ /* 0x000fe40008011632 */
[----:B------:R-:W-:Y:S01]  /*9b50*/  UIADD3 UR52, UP1, UPT, UR58, 0x2000080, URZ ;  /* 0x020000803a347890 */ /* 0x000fe2000ff3e0ff */
[----:B------:R-:W-:Y:S01]  /*9b60*/  UMOV UR14, URZ ;  /* 0x000000ff000e7c82 */ /* 0x000fe20008000000 */
[----:B------:R-:W-:Y:S01]  /*9b70*/  USGXT.U32 UR50, UR50, 0xe ;  /* 0x0000000e3232789a */ /* 0x000fe20008000000 */
[----:B------:R-:W-:Y:S01]  /*9b80*/  UMOV UR56, UR7 ;  /* 0x0000000700387c82 */ /* 0x000fe20008000000 */
[----:B------:R-:W-:Y:S01]  /*9b90*/  UMOV UR57, URZ ;  /* 0x000000ff00397c82 */ /* 0x000fe20008000000 */
[----:B------:R-:W-:-:S02]  /*9ba0*/  UIADD3.X UR53, UPT, UPT, UR14, 0x40004040, URZ, UP1, !UPT ;  /* 0x400040400e357890 */ /* 0x000fc40008ffe4ff */
[----:B------:R-:W-:Y:S01]  /*9bb0*/  UIADD3 UR54, UP2, UPT, UR50, 0x2, URZ ;  /* 0x0000000232367890 */ /* 0x000fe2000ff5e0ff */
[----:B------:R-:W-:Y:S01]  /*9bc0*/  UMOV UR14, UR56 ;  /* 0x00000038000e7c82 */ /* 0x000fe20008000000 */
[----:B------:R-:W-:Y:S01]  /*9bd0*/  ULOP3.LUT UR56, UR58, 0x2000000, URZ, 0xfc, !UPT ;  /* 0x020000003a387892 */ /* 0x000fe2000f8efcff */
[----:B------:R-:W-:Y:S01]  /*9be0*/  UMOV UR51, URZ ;  /* 0x000000ff00337c82 */ /* 0x000fe20008000000 */
[----:B------:R-:W-:Y:S01]  /*9bf0*/  UMOV UR20, 0x0 ;  /* 0x0000000000147882 */ /* 0x000fe20000000000 */
[----:B------:R-:W-:Y:S01]  /*9c00*/  UIADD3.X UR55, UPT, UPT, UR51, 0x40004040, URZ, UP2, !UPT ;  /* 0x4000404033377890 */ /* 0x000fe200097fe4ff */
[----:B------:R-:W-:Y:S02]  /*9c10*/  UMOV UR21, 0x8048010 ;  /* 0x0804801000157882 */ /* 0x000fe40000000000 */
[----:B------:R-:W-:Y:S01]  /*9c20*/  UMOV UR51, 0x40004040 ;  /* 0x4000404000337882 */ /* 0x000fe20000000000 */
[----:B------:R-:W-:Y:S01]  /*9c30*/  UMOV UR57, 0x40004040 ;  /* 0x4000404000397882 */ /* 0x000fe20000000000 */
[----:B------:R-:W-:Y:S01]  /*9c40*/  UIADD3.64 UR58, UPT, UPT, UR52, 0x80, URZ ;  /* 0x00000080343a7897 */ /* 0x000fe2000fffe0ff */
[----:B------:R0:W-:Y:S01]  /*9c50*/  UTCHMMA gdesc[UR56], gdesc[UR50], tmem[UR5], tmem[UR20], idesc[UR21], !UPT ;  /* 0x00ff1432380075ea */ /* 0x0001e2000f800005 */
[----:B------:R-:W-:-:S02]  /*9c60*/  UIADD3.64 UR60, UPT, UPT, UR54, 0x2, URZ ;  /* 0x00000002363c7897 */ /* 0x000fc4000fffe0ff */
[----:B------:R-:W-:Y:S02]  /*9c70*/  UIADD3.64 UR62, UPT, UPT, UR52, 0x100, URZ ;  /* 0x00000100343e7897 */ /* 0x000fe4000fffe0ff */
[----:B------:R-:W-:Y:S02]  /*9c80*/  UIADD3.64 UR64, UPT, UPT, UR54, 0x4, URZ ;  /* 0x0000000436407897 */ /* 0x000fe4000fffe0ff */
[----:B------:R-:W-:Y:S01]  /*9c90*/  UIADD3 UR72, UPT, UPT, UR5, 0x10, URZ ;  /* 0x0000001005487890 */ /* 0x000fe2000fffe0ff */
[----:B------:R-:W-:Y:S01]  /*9ca0*/  UMOV UR30, 0x0 ;  /* 0x00000000001e7882 */ /* 0x000fe20000000000 */
[----:B0-----:R-:W-:Y:S01]  /*9cb0*/  UIADD3.64 UR56, UPT, UPT, UR52, 0x380, URZ ;  /* 0x0000038034387897 */ /* 0x001fe2000fffe0ff */
[----:B------:R-:W-:Y:S01]  /*9cc0*/  UMOV UR31, 0x8048010 ;  /* 0x08048010001f7882 */ /* 0x000fe20000000000 */
[----:B------:R-:W-:Y:S01]  /*9cd0*/  UMOV UR44, 0x0 ;  /* 0x00000000002c7882 */ /* 0x000fe20000000000 */
[----:B------:R-:W-:Y:S01]  /*9ce0*/  UMOV UR45, 0x8048010 ;  /* 0x08048010002d7882 */ /* 0x000fe20000000000 */
[----:B------:R-:W-:Y:S01]  /*9cf0*/  UMOV UR40, 0x0 ;  /* 0x0000000000287882 */ /* 0x000fe20000000000 */
[----:B------:R-:W-:Y:S01]  /*9d00*/  UMOV UR41, 0x8048010 ;  /* 0x0804801000297882 */ /* 0x000fe20000000000 */
[----:B------:R0:W-:Y:S01]  /*9d10*/  UTCHMMA gdesc[UR52], gdesc[UR54], tmem[UR5], tmem[UR30], idesc[UR31], UPT ;  /* 0x00ff1e36340075ea */ /* 0x0001e2000b800005 */
[----:B------:R-:W-:Y:S01]  /*9d20*/  UMOV UR34, 0x0 ;  /* 0x0000000000227882 */ /* 0x000fe20000000000 */
[----:B------:R-:W-:Y:S01]  /*9d30*/  UMOV UR35, 0x8048010 ;  /* 0x0804801000237882 */ /* 0x000fe20000000000 */
[----:B------:R-:W-:Y:S01]  /*9d40*/  UTCHMMA gdesc[UR58], gdesc[UR60], tmem[UR5], tmem[UR44], idesc[UR45], UPT ;  /* 0x00ff2c3c3a0075ea */ /* 0x000fe2000b800005 */
[----:B------:R-:W-:Y:S01]  /*9d50*/  UTCHMMA gdesc[UR62], gdesc[UR64], tmem[UR5], tmem[UR40], idesc[UR41], UPT ;  /* 0x00ff28403e0075ea */ /* 0x000fe2000b800005 */
[----:B------:R1:W-:Y:S01]  /*9d60*/  UTCHMMA gdesc[UR56], gdesc[UR50], tmem[UR72], tmem[UR34], idesc[UR35], !UPT ;  /* 0x00ff2232380075ea */ /* 0x0003e2000f800048 */
[----:B------:R-:W-:-:S02]  /*9d70*/  UIADD3 UR68, UPT, UPT, UR5, 0x10, URZ ;  /* 0x0000001005447890 */ /* 0x000fc4000fffe0ff */
[----:B------:R-:W-:Y:S01]  /*9d80*/  UIADD3.64 UR20, UPT, UPT, UR52, 0x400, URZ ;  /* 0x0000040034147897 */ /* 0x000fe2000fffe0ff */
[----:B------:R-:W-:Y:S01]  /*9d90*/  UMOV UR24, 0x0 ;  /* 0x0000000000187882 */ /* 0x000fe20000000000 */
[----:B------:R-:W-:Y:S01]  /*9da0*/  UMOV UR25, 0x8048010 ;  /* 0x0804801000197882 */ /* 0x000fe20000000000 */
[----:B------:R-:W-:Y:S02]  /*9db0*/  UIADD3 UR76, UPT, UPT, UR5, 0x10, URZ ;  /* 0x00000010054c7890 */ /* 0x000fe4000fffe0ff */
[----:B0-----:R-:W-:Y:S02]  /*9dc0*/  UIADD3.64 UR30, UPT, UPT, UR52, 0x480, URZ ;  /* 0x00000480341e7897 */ /* 0x001fe4000fffe0ff */
[----:B-1----:R-:W-:Y:S02]  /*9dd0*/  UIADD3.64 UR34, UPT, UPT, UR52, 0x900, URZ ;  /* 0x0000090034227897 */ /* 0x002fe4000fffe0ff */
[----:B------:R0:W-:Y:S01]  /*9de0*/  UTCHMMA gdesc[UR20], gdesc[UR54], tmem[UR68], tmem[UR24], idesc[UR25], UPT ;  /* 0x00ff1836140075ea */ /* 0x0001e2000b800044 */
[----:B------:R-:W-:-:S02]  /*9df0*/  UIADD3 UR75, UPT, UPT, UR5, 0x10, URZ ;  /* 0x00000010054b7890 */ /* 0x000fc4000fffe0ff */
[----:B------:R-:W-:Y:S01]  /*9e00*/  UIADD3.64 UR58, UPT, UPT, UR52, 0x500, URZ ;  /* 0x00000500343a7897 */ /* 0x000fe2000fffe0ff */
[----:B------:R-:W-:Y:S01]  /*9e10*/  IMAD.U32 R92, RZ, RZ, UR34 ;  /* 0x00000022ff5c7e24 */ /* 0x000fe2000f8e00ff */
[----:B------:R-:W-:Y:S01]  /*9e20*/  UIADD3 UR74, UPT, UPT, UR5, 0x20, URZ ;  /* 0x00000020054a7890 */ /* 0x000fe2000fffe0ff */
[----:B------:R-:W-:Y:S01]  /*9e30*/  IMAD.U32 R93, RZ, RZ, UR35 ;  /* 0x00000023ff5d7e24 */ /* 0x000fe2000f8e00ff */
[----:B------:R-:W-:Y:S02]  /*9e40*/  UIADD3.64 UR44, UPT, UPT, UR52, 0x780, URZ ;  /* 0x00000780342c7897 */ /* 0x000fe4000fffe0ff */
[----:B0-----:R-:W-:Y:S01]  /*9e50*/  R2UR UR24, R92 ;  /* 0x000000005c1872ca */ /* 0x001fe200000e0000 */
[----:B------:R-:W-:Y:S01]  /*9e60*/  UIADD3 UR73, UPT, UPT, UR5, 0x20, URZ ;  /* 0x0000002005497890 */ /* 0x000fe2000fffe0ff */
[----:B------:R-:W-:Y:S01]  /*9e70*/  R2UR UR25, R93 ;  /* 0x000000005d1972ca */ /* 0x000fe200000e0000 */
[----:B------:R-:W-:Y:S02]  /*9e80*/  UIADD3.64 UR62, UPT, UPT, UR52, 0x800, URZ ;  /* 0x00000800343e7897 */ /* 0x000fe4000fffe0ff */
[----:B------:R-:W-:-:S02]  /*9e90*/  UIADD3 UR71, UPT, UPT, UR5, 0x20, URZ ;  /* 0x0000002005477890 */ /* 0x000fc4000fffe0ff */
[----:B------:R-:W-:Y:S02]  /*9ea0*/  UIADD3.64 UR40, UPT, UPT, UR52, 0x880, URZ ;  /* 0x0000088034287897 */ /* 0x000fe4000fffe0ff */
[----:B------:R-:W-:Y:S02]  /*9eb0*/  UIADD3 UR70, UPT, UPT, UR5, 0x20, URZ ;  /* 0x0000002005467890 */ /* 0x000fe4000fffe0ff */
[----:B------:R-:W-:Y:S02]  /*9ec0*/  UIADD3 UR69, UPT, UPT, UR5, 0x30, URZ ;  /* 0x0000003005457890 */ /* 0x000fe4000fffe0ff */
[----:B------:R-:W-:Y:S01]  /*9ed0*/  UIADD3.64 UR56, UPT, UPT, UR52, 0xb80, URZ ;  /* 0x00000b8034387897 */ /* 0x000fe2000fffe0ff */
[----:B------:R-:W-:Y:S01]  /*9ee0*/  UMOV UR18, 0x0 ;  /* 0x0000000000127882 */ /* 0x000fe20000000000 */
[----:B------:R-:W-:Y:S01]  /*9ef0*/  UMOV UR19, 0x8048010 ;  /* 0x0804801000137882 */ /* 0x000fe20000000000 */
[----:B------:R-:W-:Y:S01]  /*9f00*/  UIADD3 UR67, UPT, UPT, UR5, 0x30, URZ ;  /* 0x0000003005437890 */ /* 0x000fe2000fffe0ff */
[----:B------:R0:W-:Y:S01]  /*9f10*/  UTCHMMA gdesc[UR30], gdesc[UR60], tmem[UR76], tmem[UR18], idesc[UR19], UPT ;  /* 0x00ff123c1e0075ea */ /* 0x0001e2000b80004c */
        /* <DEDUP_REMOVED lines=9> */
[----:B------:R0:W-:Y:S01]  /*9fb0*/  UTCHMMA gdesc[UR44], gdesc[UR50], tmem[UR74], tmem[UR42], idesc[UR43], !UPT ;  /* 0x00ff2a322c0075ea */ /* 0x0001e2000f80004a */
[----:B------:R-:W-:Y:S01]  /*9fc0*/  UIADD3.64 UR52, UPT, UPT, UR52, 0xd00, URZ ;  /* 0x00000d0034347897 */ /* 0x000fe2000fffe0ff */
[----:B------:R-:W-:Y:S01]  /*9fd0*/  UMOV UR38, 0x0 ;  /* 0x0000000000267882 */ /* 0x000fe20000000000 */
        /* <DEDUP_REMOVED lines=14> */
[----:B------:R0:W-:Y:S01]  /*a0c0*/  UTCHMMA gdesc[UR56], gdesc[UR50], tmem[UR69], tmem[UR28], idesc[UR29], !UPT ;  /* 0x00ff1c32380075ea */ /* 0x0001e2000f800045 */
[----:B------:R-:W-:Y:S01]  /*a0d0*/  UMOV UR48, 0x0 ;  /* 0x0000000000307882 */ /* 0x000fe20000000000 */
[----:B------:R-:W-:Y:S01]  /*a0e0*/  UMOV UR49, 0x8048010 ;  /* 0x0804801000317882 */ /* 0x000fe20000000000 */
[----:B------:R0:W-:Y:S01]  /*a0f0*/  UTCHMMA gdesc[UR34], gdesc[UR54], tmem[UR67], tmem[UR26], idesc[UR27], UPT ;  /* 0x00ff1a36220075ea */ /* 0x0001e2000b800043 */
[----:B------:R0:W-:Y:S01]  /*a100*/  UTCHMMA gdesc[UR20], gdesc[UR60], tmem[UR66], tmem[UR46], idesc[UR47], UPT ;  /* 0x00ff2e3c140075ea */ /* 0x0001e2000b800042 */
[----:B------:R0:W-:Y:S01]  /*a110*/  UTCHMMA gdesc[UR52], gdesc[UR64], tmem[UR15], tmem[UR48], idesc[UR49], UPT ;  /* 0x00ff3040340075ea */ /* 0x0001e2000b80000f */
[----:B------:R0:W-:Y:S01]  /*a120*/  UTCBAR [UR14], URZ ;  /* 0x000000ff0e0073e9 */ /* 0x0001e200080000ff */
[----:B------:R-:W-:Y:S01]  /*a130*/  NOP ;  /* 0x0000000000007918 */ /* 0x000fe20000000000 */
.L_x_6:
[----:B------:R1:W-:Y:S01]  /*a140*/  STL [R1+0x6c4], RZ ;  /* 0x0006c4ff01007387 */ /* 0x0003e20000100800 */
[----:B0-----:R-:W-:Y:S01]  /*a150*/  UMOV UR56, URZ ;  /* 0x000000ff00387c82 */ /* 0x001fe20008000000 */
[----:B------:R-:W-:Y:S01]  /*a160*/  UMOV UR14, UR10 ;  /* 0x0000000a000e7c82 */ /* 0x000fe20008000000 */
[----:B------:R-:W-:Y:S01]  /*a170*/  UMOV UR15, UR12 ;  /* 0x0000000c000f7c82 */ /* 0x000fe20008000000 */
[----:B------:R-:W-:Y:S01]  /*a180*/  UMOV UR18, UR11 ;  /* 0x0000000b00127c82 */ /* 0x000fe20008000000 */
[----:B------:R-:W-:Y:S01]  /*a190*/  UMOV UR19, UR13 ;  /* 0x0000000d00137c82 */ /* 0x000fe20008000000 */
[----:B------:R-:W-:Y:S05]  /*a1a0*/  @!P3 BRA `(.L_x_7) ;  /* 0x0000011800acb947 */ /* 0x000fea0003800000 */
[----:B------:R-:W-:Y:S02]  /*a1b0*/  ULOP3.LUT UR10, UR8, 0x2000000, URZ, 0xfc, !UPT ;  /* 0x02000000080a7892 */ /* 0x000fe4000f8efcff */
[----:B------:R-:W-:Y:S02]  /*a1c0*/  UIADD3.64 UR20, UPT, UPT, UR14, 0x80, URZ ;  /* 0x000000800e147897 */ /* 0x000fe4000fffe0ff */
[----:B------:R-:W-:Y:S02]  /*a1d0*/  UIADD3.64 UR22, UPT, UPT, UR18, 0x2, URZ ;  /* 0x0000000212167897 */ /* 0x000fe4000fffe0ff */
[----:B------:R-:W-:Y:S02]  /*a1e0*/  UIADD3.64 UR24, UPT, UPT, UR14, 0x100, URZ ;  /* 0x000001000e187897 */ /* 0x000fe4000fffe0ff */
[----:B------:R-:W-:Y:S02]  /*a1f0*/  UIADD3.64 UR26, UPT, UPT, UR18, 0x4, URZ ;  /* 0x00000004121a7897 */ /* 0x000fe4000fffe0ff */
[----:B------:R-:W-:-:S02]  /*a200*/  UIADD3.64 UR28, UPT, UPT, UR14, 0x380, URZ ;  /* 0x000003800e1c7897 */ /* 0x000fc4000fffe0ff */
[----:B------:R-:W-:Y:S02]  /*a210*/  UIADD3.64 UR30, UPT, UPT, UR14, 0x400, URZ ;  /* 0x000004000e1e7897 */ /* 0x000fe4000fffe0ff */
[----:B------:R-:W-:Y:S02]  /*a220*/  UIADD3.64 UR32, UPT, UPT, UR14, 0x480, URZ ;  /* 0x000004800e207897 */ /* 0x000fe4000fffe0ff */
[----:B------:R-:W-:Y:S02]  /*a230*/  UIADD3.64 UR34, UPT, UPT, UR14, 0x500, URZ ;  /* 0x000005000e227897 */ /* 0x000fe4000fffe0ff */
[----:B------:R-:W-:Y:S02]  /*a240*/  UIADD3.64 UR36, UPT, UPT, UR14, 0x780, URZ ;  /* 0x000007800e247897 */ /* 0x000fe4000fffe0ff */
[----:B------:R-:W-:Y:S02]  /*a250*/  UIADD3.64 UR38, UPT, UPT, UR14, 0x800, URZ ;  /* 0x000008000e267897 */ /* 0x000fe4000fffe0ff */
[----:B------:R-:W-:Y:S01]  /*a260*/  UIADD3.64 UR40, UPT, UPT, UR14, 0x880, URZ ;  /* 0x000008800e287897 */ /* 0x000fe2000fffe0ff */
[----:B------:R-:W0:Y:S01]  /*a270*/  LDCU UR11, c[0x0][0x3a0] ;  /* 0x00007400ff0b77ac */ /* 0x000e220008000800 */
[----:B------:R-:W2:Y:S01]  /*a280*/  LDCU.64 UR42, c[0x0][0x3a8] ;  /* 0x00007500ff2a77ac */ /* 0x000ea20008000a00 */
[----:B------:R-:W-:-:S02]  /*a290*/  UIADD3.64 UR44, UPT, UPT, UR14, 0x900, URZ ;  /* 0x000009000e2c7897 */ /* 0x000fc4000fffe0ff */
[----:B------:R-:W-:Y:S02]  /*a2a0*/  UIADD3.64 UR46, UPT, UPT, UR14, 0xb80, URZ ;  /* 0x00000b800e2e7897 */ /* 0x000fe4000fffe0ff */
[----:B------:R-:W-:Y:S02]  /*a2b0*/  UIADD3.64 UR48, UPT, UPT, UR14, 0xc00, URZ ;  /* 0x00000c000e307897 */ /* 0x000fe4000fffe0ff */
[----:B------:R-:W-:Y:S02]  /*a2c0*/  UIADD3.64 UR50, UPT, UPT, UR14, 0xc80, URZ ;  /* 0x00000c800e327897 */ /* 0x000fe4000fffe0ff */
[----:B------:R-:W-:Y:S01]  /*a2d0*/  UIADD3.64 UR52, UPT, UPT, UR14, 0xd00, URZ ;  /* 0x00000d000e347897 */ /* 0x000fe2000fffe0ff */
[----:B------:R-:W-:Y:S01]  /*a2e0*/  UMOV UR12, 0x1 ;  /* 0x00000001000c7882 */ /* 0x000fe20000000000 */
[----:B------:R-:W-:Y:S01]  /*a2f0*/  UMOV UR8, URZ ;  /* 0x000000ff00087c82 */ /* 0x000fe20008000000 */
[----:B------:R-:W-:Y:S01]  /*a300*/  UMOV UR54, UR9 ;  /* 0x0000000900367c82 */ /* 0x000fe20008000000 */
[----:B------:R-:W-:-:S08]  /*a310*/  UMOV UR55, 0x40004040 ;  /* 0x4000404000377882 */ /* 0x000fd00000000000 */
.L_x_10:
[----:B--2---:R-:W-:Y:S01]  /*a320*/  USHF.L.U32 UR9, UR42, 0x6, URZ ;  /* 0x000000062a097899 */ /* 0x004fe200080006ff */
[----:B------:R2:W-:Y:S03]  /*a330*/  STL [R1+0xe4c], R0 ;  /* 0x000e4c0001007387 */ /* 0x0005e60000100800 */
[----:B------:R-:W-:Y:S02]  /*a340*/  USHF.L.U32 UR58, UR9, 0x1, URZ ;  /* 0x00000001093a7899 */ /* 0x000fe400080006ff */
[----:B------:R-:W-:-:S04]  /*a350*/  USHF.R.S32.HI UR13, URZ, 0x1f, UR9 ;  /* 0x0000001fff0d7899 */ /* 0x000fc80008011409 */
[----:B------:R-:W-:Y:S01]  /*a360*/  USHF.L.U64.HI UR57, UR9, 0x1, UR13 ;  /* 0x0000000109397899 */ /* 0x000fe2000801020d */
[----:B------:R-:W-:Y:S02]  /*a370*/  IADD3 R93, P1, PT, R32, UR58, RZ ;  /* 0x0000003a205d7c10 */ /* 0x000fe4000ff3e0ff */
[----:B--2---:R-:W-:Y:S02]  /*a380*/  IADD3 R0, P3, PT, R30, UR58, RZ ;  /* 0x0000003a1e007c10 */ /* 0x004fe4000ff7e0ff */
[----:B------:R-:W-:Y:S01]  /*a390*/  IADD3 R92, P4, PT, R28, UR58, RZ ;  /* 0x0000003a1c5c7c10 */ /* 0x000fe2000ff9e0ff */
[----:B------:R-:W-:Y:S01]  /*a3a0*/  STL [R1+0xde0], R93 ;  /* 0x000de05d01007387 */ /* 0x000fe20000100800 */
[----:B------:R-:W-:Y:S02]  /*a3b0*/  IADD3.X R32, PT, PT, R33, UR57, RZ, P1, !PT ;  /* 0x0000003921207c10 */ /* 0x000fe40008ffe4ff */
[----:B------:R-:W-:Y:S01]  /*a3c0*/  IADD3.X R29, PT, PT, R29, UR57, RZ, P4, !PT ;  /* 0x000000391d1d7c10 */ /* 0x000fe2000a7fe4ff */
[----:B------:R2:W-:Y:S01]  /*a3d0*/  STL [R1+0xde4], R0 ;  /* 0x000de40001007387 */ /* 0x0005e20000100800 */
[----:B------:R-:W-:-:S03]  /*a3e0*/  IADD3 R28, P1, PT, R26, UR58, RZ ;  /* 0x0000003a1a1c7c10 */ /* 0x000fc6000ff3e0ff */
[----:B------:R-:W-:Y:S04]  /*a3f0*/  STL [R1+0xde8], R92 ;  /* 0x000de85c01007387 */ /* 0x000fe80000100800 */
[----:B------:R-:W-:Y:S01]  /*a400*/  STL [R1+0xda0], R32 ;  /* 0x000da02001007387 */ /* 0x000fe20000100800 */
[----:B--2---:R-:W-:-:S05]  /*a410*/  IADD3.X R0, PT, PT, R31, UR57, RZ, P3, !PT ;  /* 0x000000391f007c10 */ /* 0x004fca0009ffe4ff */
[----:B------:R2:W-:Y:S04]  /*a420*/  STL [R1+0xda4], R0 ;  /* 0x000da40001007387 */ /* 0x0005e80000100800 */
[----:B------:R3:W-:Y:S04]  /*a430*/  STL [R1+0xda8], R29 ;  /* 0x000da81d01007387 */ /* 0x0007e80000100800 */
[----:B------:R4:W-:Y:S01]  /*a440*/  STL [R1+0xdec], R28 ;  /* 0x000dec1c01007387 */ /* 0x0009e20000100800 */
[----:B--2---:R-:W-:Y:S02]  /*a450*/  IADD3 R0, P3, PT, R24, UR58, RZ ;  /* 0x0000003a18007c10 */ /* 0x004fe4000ff7e0ff */
[----:B---3--:R-:W-:-:S03]  /*a460*/  IADD3 R29, P4, PT, R22, UR58, RZ ;  /* 0x0000003a161d7c10 */ /* 0x008fc6000ff9e0ff */
[----:B------:R2:W-:Y:S01]  /*a470*/  STL [R1+0xdf0], R0 ;  /* 0x000df00001007387 */ /* 0x0005e20000100800 */
[----:B------:R-:W-:Y:S02]  /*a480*/  IADD3.X R24, PT, PT, R25, UR57, RZ, P3, !PT ;  /* 0x0000003919187c10 */ /* 0x000fe40009ffe4ff */
[----:B----4-:R-:W-:Y:S01]  /*a490*/  IADD3 R28, P5, PT, R20, UR58, RZ ;  /* 0x0000003a141c7c10 */ /* 0x010fe2000ffbe0ff */
[----:B------:R-:W-:Y:S01]  /*a4a0*/  STL [R1+0xdf4], R29 ;  /* 0x000df41d01007387 */ /* 0x000fe20000100800 */
[----:B------:R-:W-:-:S03]  /*a4b0*/  IADD3.X R22, PT, PT, R23, UR57, RZ, P4, !PT ;  /* 0x0000003917167c10 */ /* 0x000fc6000a7fe4ff */
[----:B------:R-:W-:Y:S01]  /*a4c0*/  STL [R1+0xdf8], R28 ;  /* 0x000df81c01007387 */ /* 0x000fe20000100800 */
[----:B--2---:R-:W-:Y:S02]  /*a4d0*/  IADD3.X R0, PT, PT, R27, UR57, RZ, P1, !PT ;  /* 0x000000391b007c10 */ /* 0x004fe40008ffe4ff */
[----:B------:R-:W-:-:S03]  /*a4e0*/  IADD3 R20, P1, PT, R18, UR58, RZ ;  /* 0x0000003a12147c10 */ /* 0x000fc6000ff3e0ff */
[----:B------:R2:W-:Y:S01]  /*a4f0*/  STL [R1+0xdac], R0 ;  /* 0x000dac0001007387 */ /* 0x0005e20000100800 */
[----:B------:R-:W-:-:S03]  /*a500*/  IADD3.X R19, PT, PT, R19, UR57, RZ, P1, !PT ;  /* 0x0000003913137c10 */ /* 0x000fc60008ffe4ff */
[----:B------:R-:W-:Y:S04]  /*a510*/  STL [R1+0xdb0], R24 ;  /* 0x000db01801007387 */ /* 0x000fe80000100800 */
[----:B------:R-:W-:Y:S01]  /*a520*/  STL [R1+0xdb4], R22 ;  /* 0x000db41601007387 */ /* 0x000fe20000100800 */
[----:B--2---:R-:W-:Y:S02]  /*a530*/  IADD3.X R0, PT, PT, R21, UR57, RZ, P5, !PT ;  /* 0x0000003915007c10 */ /* 0x004fe4000affe4ff */
[----:B-----5:R-:W-:-:S03]  /*a540*/  IADD3 R21, P3, PT, R40, UR58, RZ ;  /* 0x0000003a28157c10 */ /* 0x020fc6000ff7e0ff */
[----:B------:R2:W-:Y:S04]  /*a550*/  STL [R1+0xdb8], R0 ;  /* 0x000db80001007387 */ /* 0x0005e80000100800 */
[----:B------:R3:W-:Y:S04]  /*a560*/  STL [R1+0xdfc], R20 ;  /* 0x000dfc1401007387 */ /* 0x0007e80000100800 */
[----:B------:R-:W-:Y:S01]  /*a570*/  STL [R1+0xd94], R21 ;  /* 0x000d941501007387 */ /* 0x000fe20000100800 */
[----:B--2---:R-:W-:Y:S02]  /*a580*/  IADD3 R0, P4, PT, R38, UR58, RZ ;  /* 0x0000003a26007c10 */ /* 0x004fe4000ff9e0ff */
[----:B---3--:R-:W-:-:S03]  /*a590*/  IADD3 R20, P5, PT, R36, UR58, RZ ;  /* 0x0000003a24147c10 */ /* 0x008fc6000ffbe0ff */
[----:B------:R2:W-:Y:S01]  /*a5a0*/  STL [R1+0xd98], R0 ;  /* 0x000d980001007387 */ /* 0x0005e20000100800 */
[----:B------:R-:W-:-:S03]  /*a5b0*/  IADD3.X R18, PT, PT, R39, UR57, RZ, P4, !PT ;  /* 0x0000003927127c10 */ /* 0x000fc6000a7fe4ff */
[----:B------:R-:W-:Y:S04]  /*a5c0*/  STL [R1+0xd9c], R20 ;  /* 0x000d9c1401007387 */ /* 0x000fe80000100800 */
[----:B------:R3:W-:Y:S01]  /*a5d0*/  STL [R1+0xdbc], R19 ;  /* 0x000dbc1301007387 */ /* 0x0007e20000100800 */
[----:B--2---:R-:W-:-:S05]  /*a5e0*/  IADD3.X R0, PT, PT, R41, UR57, RZ, P3, !PT ;  /* 0x0000003929007c10 */ /* 0x004fca0009ffe4ff */
[----:B------:R2:W-:Y:S01]  /*a5f0*/  STL [R1+0xd60], R0 ;  /* 0x000d600001007387 */ /* 0x0005e20000100800 */
[----:B---3--:R-:W-:-:S03]  /*a600*/  IADD3.X R19, PT, PT, R37, UR57, RZ, P5, !PT ;  /* 0x0000003925137c10 */ /* 0x008fc6000affe4ff */
[----:B------:R3:W-:Y:S04]  /*a610*/  STL [R1+0xd64], R18 ;  /* 0x000d641201007387 */ /* 0x0007e80000100800 */
[----:B------:R4:W-:Y:S01]  /*a620*/  STL [R1+0xd68], R19 ;  /* 0x000d681301007387 */ /* 0x0009e20000100800 */
[----:B--2---:R-:W-:Y:S02]  /*a630*/  IADD3 R0, P1, PT, R34, UR58, RZ ;  /* 0x0000003a22007c10 */ /* 0x004fe4000ff3e0ff */
[----:B---3--:R-:W-:-:S03]  /*a640*/  IADD3 R18, P3, PT, R50, UR58, RZ ;  /* 0x0000003a32127c10 */ /* 0x008fc6000ff7e0ff */
[----:B------:R2:W-:Y:S01]  /*a650*/  STL [R1+0xd80], R0 ;  /* 0x000d800001007387 */ /* 0x0005e20000100800 */
[----:B----4-:R-:W-:-:S03]  /*a660*/  IADD3 R19, P4, PT, R48, UR58, RZ ;  /* 0x0000003a30137c10 */ /* 0x010fc6000ff9e0ff */
[----:B------:R3:W-:Y:S04]  /*a670*/  STL [R1+0xd34], R18 ;  /* 0x000d341201007387 */ /* 0x0007e80000100800 */
[----:B------:R4:W-:Y:S01]  /*a680*/  STL [R1+0xd38], R19 ;  /* 0x000d381301007387 */ /* 0x0009e20000100800 */
[----:B--2---:R-:W-:Y:S02]  /*a690*/  IADD3 R0, P5, PT, R46, UR58, RZ ;  /* 0x0000003a2e007c10 */ /* 0x004fe4000ffbe0ff */
[----:B---3--:R-:W-:-:S03]  /*a6a0*/  IADD3.X R18, PT, PT, R35, UR57, RZ, P1, !PT ;  /* 0x0000003923127c10 */ /* 0x008fc60008ffe4ff */
[----:B------:R2:W-:Y:S01]  /*a6b0*/  STL [R1+0xd3c], R0 ;  /* 0x000d3c0001007387 */ /* 0x0005e20000100800 */
[----:B----4-:R-:W-:-:S03]  /*a6c0*/  IADD3.X R19, PT, PT, R51, UR57, RZ, P3, !PT ;  /* 0x0000003933137c10 */ /* 0x010fc60009ffe4ff */
[----:B------:R3:W-:Y:S04]  /*a6d0*/  STL [R1+0xd6c], R18 ;  /* 0x000d6c1201007387 */ /* 0x0007e80000100800 */
[----:B------:R4:W-:Y:S01]  /*a6e0*/  STL [R1+0xd20], R19 ;  /* 0x000d201301007387 */ /* 0x0009e20000100800 */
[----:B--2---:R-:W-:Y:S02]  /*a6f0*/  IADD3.X R0, PT, PT, R49, UR57, RZ, P4, !PT ;  /* 0x0000003931007c10 */ /* 0x004fe4000a7fe4ff */
[----:B---3--:R-:W-:-:S03]  /*a700*/  IADD3.X R18, PT, PT, R47, UR57, RZ, P5, !PT ;  /* 0x000000392f127c10 */ /* 0x008fc6000affe4ff */
[----:B------:R2:W-:Y:S01]  /*a710*/  STL [R1+0xd24], R0 ;  /* 0x000d240001007387 */ /* 0x0005e20000100800 */
[----:B----4-:R-:W-:-:S03]  /*a720*/  IADD3 R19, P1, PT, R44, UR58, RZ ;  /* 0x0000003a2c137c10 */ /* 0x010fc6000ff3e0ff */
        /* <DEDUP_REMOVED lines=8> */
[----:B--2---:R-:W-:Y:S02]  /*a7b0*/  IADD3.X R0, PT, PT, R45, UR57, RZ, P1, !PT ;  /* 0x000000392d007c10 */ /* 0x004fe40008ffe4ff */
[----:B---3--:R-:W-:-:S03]  /*a7c0*/  IADD3.X R18, PT, PT, R59, UR57, RZ, P3, !PT ;  /* 0x000000393b127c10 */ /* 0x008fc60009ffe4ff */
[----:B------:R2:W-:Y:S01]  /*a7d0*/  STL [R1+0xd2c], R0 ;  /* 0x000d2c0001007387 */ /* 0x0005e20000100800 */
[----:B----4-:R-:W-:-:S03]  /*a7e0*/  IADD3.X R19, PT, PT, R57, UR57, RZ, P4, !PT ;  /* 0x0000003939137c10 */ /* 0x010fc6000a7fe4ff */
[----:B------:R3:W-:Y:S04]  /*a7f0*/  STL [R1+0xcdc], R18 ;  /* 0x000cdc1201007387 */ /* 0x0007e80000100800 */
[----:B------:R4:W-:Y:S01]  /*a800*/  STL [R1+0xce0], R19 ;  /* 0x000ce01301007387 */ /* 0x0009e20000100800 */
[----:B--2---:R-:W-:Y:S02]  /*a810*/  IADD3.X R0, PT, PT, R55, UR57, RZ, P5, !PT ;  /* 0x0000003937007c10 */ /* 0x004fe4000affe4ff */
[----:B---3--:R-:W-:-:S03]  /*a820*/  IADD3 R18, P1, PT, R52, UR58, RZ ;  /* 0x0000003a34127c10 */ /* 0x008fc6000ff3e0ff */
[----:B------:R2:W-:Y:S01]  /*a830*/  STL [R1+0xce4], R0 ;  /* 0x000ce40001007387 */ /* 0x0005e20000100800 */
[----:B----4-:R-:W-:-:S03]  /*a840*/  IADD3 R19, P3, PT, R66, UR58, RZ ;  /* 0x0000003a42137c10 */ /* 0x010fc6000ff7e0ff */
[----:B------:R3:W-:Y:S04]  /*a850*/  STL [R1+0xd00], R18 ;  /* 0x000d001201007387 */ /* 0x0007e80000100800 */
[----:B------:R4:W-:Y:S01]  /*a860*/  STL [R1+0xcbc], R19 ;  /* 0x000cbc1301007387 */ /* 0x0009e20000100800 */
[----:B--2---:R-:W-:Y:S02]  /*a870*/  IADD3 R0, P4, PT, R64, UR58, RZ ;  /* 0x0000003a40007c10 */ /* 0x004fe4000ff9e0ff */
[----:B---3--:R-:W-:-:S03]  /*a880*/  IADD3 R18, P5, PT, R62, UR58, RZ ;  /* 0x0000003a3e127c10 */ /* 0x008fc6000ffbe0ff */
[----:B------:R2:W-:Y:S01]  /*a890*/  STL [R1+0xcc0], R0 ;  /* 0x000cc00001007387 */ /* 0x0005e20000100800 */
[----:B----4-:R-:W-:-:S03]  /*a8a0*/  IADD3.X R19, PT, PT, R53, UR57, RZ, P1, !PT ;  /* 0x0000003935137c10 */ /* 0x010fc60008ffe4ff */
        /* <DEDUP_REMOVED lines=23> */
[----:B------:R-:W-:Y:S02]  /*aa20*/  IADD3 R20, P5, PT, R78, UR58, RZ ;  /* 0x0000003a4e147c10 */ /* 0x000fe4000ffbe0ff */
[----:B----4-:R-:W-:Y:S01]  /*aa30*/  IADD3 R19, P1, PT, R68, UR58, RZ ;  /* 0x0000003a44137c10 */ /* 0x010fe2000ff3e0ff */
[----:B------:R3:W-:Y:S04]  /*aa40*/  STL [R1+0xc68], R18 ;  /* 0x000c681201007387 */ /* 0x0007e80000100800 */
[----:B------:R-:W-:Y:S01]  /*aa50*/  STL [R1+0xc80], R19 ;  /* 0x000c801301007387 */ /* 0x000fe20000100800 */
[----:B--2---:R-:W-:Y:S02]  /*aa60*/  IADD3 R0, P3, PT, R82, UR58, RZ ;  /* 0x0000003a52007c10 */ /* 0x004fe4000ff7e0ff */
[----:B---3--:R-:W-:-:S03]  /*aa70*/  IADD3 R18, P4, PT, R80, UR58, RZ ;  /* 0x0000003a50127c10 */ /* 0x008fc6000ff9e0ff */
[----:B------:R2:W-:Y:S04]  /*aa80*/  STL [R1+0xc48], R0 ;  /* 0x000c480001007387 */ /* 0x0005e80000100800 */
[----:B------:R3:W-:Y:S01]  /*aa90*/  STL [R1+0xc4c], R18 ;  /* 0x000c4c1201007387 */ /* 0x0007e20000100800 */
[----:B------:R-:W-:Y:S02]  /*aaa0*/  IADD3.X R21, PT, PT, R83, UR57, RZ, P3, !PT ;  /* 0x0000003953157c10 */ /* 0x000fe40009ffe4ff */
[----:B--2---:R-:W-:Y:S01]  /*aab0*/  IADD3.X R0, PT, PT, R69, UR57, RZ, P1, !PT ;  /* 0x0000003945007c10 */ /* 0x004fe20008ffe4ff */
[----:B---3--:R-:W2:Y:S04]  /*aac0*/  LDL.LU.64 R18, [R1] ;  /* 0x0000000001127983 */ /* 0x008ea80000300a00 */
[----:B------:R3:W-:Y:S04]  /*aad0*/  STL [R1+0xc50], R20 ;  /* 0x000c501401007387 */ /* 0x0007e80000100800 */
[----:B------:R-:W4:Y:S04]  /*aae0*/  LDL.LU.64 R34, [R1+0x8] ;  /* 0x0000080001227983 */ /* 0x000f280000300a00 */
[----:B-1----:R1:W-:Y:S01]  /*aaf0*/  STL [R1+0xc6c], R0 ;  /* 0x000c6c0001007387 */ /* 0x0023e20000100800 */
[----:B---3--:R-:W-:-:S03]  /*ab00*/  IADD3.X R20, PT, PT, R81, UR57, RZ, P4, !PT ;  /* 0x0000003951147c10 */ /* 0x008fc6000a7fe4ff */
[----:B------:R3:W-:Y:S04]  /*ab10*/  STL [R1+0xc20], R21 ;  /* 0x000c201501007387 */ /* 0x0007e80000100800 */
[----:B------:R0:W-:Y:S01]  /*ab20*/  STL [R1+0xc24], R20 ;  /* 0x000c241401007387 */ /* 0x0001e20000100800 */
[----:B-1----:R-:W-:Y:S02]  /*ab30*/  IADD3.X R0, PT, PT, R79, UR57, RZ, P5, !PT ;  /* 0x000000394f007c10 */ /* 0x002fe4000affe4ff */
[----:B---3--:R-:W-:-:S03]  /*ab40*/  IADD3 R21, P1, PT, R76, UR58, RZ ;  /* 0x0000003a4c157c10 */ /* 0x008fc6000ff3e0ff */
[----:B------:R1:W-:Y:S01]  /*ab50*/  STL [R1+0xc28], R0 ;  /* 0x000c280001007387 */ /* 0x0003e20000100800 */
[----:B0-----:R-:W-:-:S03]  /*ab60*/  IADD3 R20, P3, PT, R16, UR58, RZ ;  /* 0x0000003a10147c10 */ /* 0x001fc6000ff7e0ff */
[----:B------:R-:W-:Y:S04]  /*ab70*/  STL [R1+0xc40], R21 ;  /* 0x000c401501007387 */ /* 0x000fe80000100800 */
[----:B------:R-:W3:Y:S01]  /*ab80*/  LDL.LU.64 R32, [R1+0x10] ;  /* 0x0000100001207983 */ /* 0x000ee20000300a00 */
[----:B-1----:R-:W-:-:S03]  /*ab90*/  IADD3 R0, P4, PT, R14, UR58, RZ ;  /* 0x0000003a0e007c10 */ /* 0x002fc6000ff9e0ff */
[----:B------:R0:W-:Y:S04]  /*aba0*/  STL [R1+0xe00], R20 ;  /* 0x000e001401007387 */ /* 0x0001e80000100800 */
[----:B------:R-:W3:Y:S04]  /*abb0*/  LDL.LU.64 R30, [R1+0x18] ;  /* 0x00001800011e7983 */ /* 0x000ee80000300a00 */
[----:B------:R1:W-:Y:S01]  /*abc0*/  STL [R1+0xe04], R0 ;  /* 0x000e040001007387 */ /* 0x0003e20000100800 */
[----:B0-----:R-:W-:-:S03]  /*abd0*/  IADD3 R20, P5, PT, R12, UR58, RZ ;  /* 0x0000003a0c147c10 */ /* 0x001fc6000ffbe0ff */
[----:B------:R-:W3:Y:S01]  /*abe0*/  LDL.LU.64 R28, [R1+0x20] ;  /* 0x00002000011c7983 */ /* 0x000ee20000300a00 */
[----:B------:R-:W-:-:S03]  /*abf0*/  IADD3.X R16, PT, PT, R17, UR57, RZ, P3, !PT ;  /* 0x0000003911107c10 */ /* 0x000fc60009ffe4ff */
[----:B------:R-:W3:Y:S01]  /*ac00*/  LDL.LU.64 R26, [R1+0x28] ;  /* 0x00002800011a7983 */ /* 0x000ee20000300a00 */
[----:B-1----:R-:W-:-:S03]  /*ac10*/  IADD3.X R0, PT, PT, R77, UR57, RZ, P1, !PT ;  /* 0x000000394d007c10 */ /* 0x002fc60008ffe4ff */
[----:B------:R-:W-:Y:S01]  /*ac20*/  STL [R1+0xe08], R20 ;  /* 0x000e081401007387 */ /* 0x000fe20000100800 */
[----:B------:R-:W-:-:S03]  /*ac30*/  IADD3.X R14, PT, PT, R15, UR57, RZ, P4, !PT ;  /* 0x000000390f0e7c10 */ /* 0x000fc6000a7fe4ff */
[----:B------:R0:W-:Y:S01]  /*ac40*/  STL [R1+0xc2c], R0 ;  /* 0x000c2c0001007387 */ /* 0x0001e20000100800 */
[----:B------:R-:W-:-:S03]  /*ac50*/  IADD3 R12, P3, PT, R8, UR58, RZ ;  /* 0x0000003a080c7c10 */ /* 0x000fc6000ff7e0ff */
[----:B------:R-:W-:Y:S01]  /*ac60*/  STL [R1+0xdc0], R16 ;  /* 0x000dc01001007387 */ /* 0x000fe20000100800 */
[----:B0-----:R-:W-:Y:S02]  /*ac70*/  IADD3.X R0, PT, PT, R13, UR57, RZ, P5, !PT ;  /* 0x000000390d007c10 */ /* 0x001fe4000affe4ff */
[----:B------:R-:W-:Y:S01]  /*ac80*/  IADD3 R13, P1, PT, R10, UR58, RZ ;  /* 0x0000003a0a0d7c10 */ /* 0x000fe2000ff3e0ff */
[----:B------:R-:W-:Y:S04]  /*ac90*/  STL [R1+0xdc4], R14 ;  /* 0x000dc40e01007387 */ /* 0x000fe80000100800 */
[----:B------:R0:W-:Y:S04]  /*aca0*/  STL [R1+0xdc8], R0 ;  /* 0x000dc80001007387 */ /* 0x0001e80000100800 */
[----:B------:R-:W-:Y:S01]  /*acb0*/  STL [R1+0xe0c], R13 ;  /* 0x000e0c0d01007387 */ /* 0x000fe20000100800 */
[----:B------:R-:W-:-:S03]  /*acc0*/  IADD3.X R10, PT, PT, R11, UR57, RZ, P1, !PT ;  /* 0x000000390b0a7c10 */ /* 0x000fc60008ffe4ff */
[----:B------:R-:W3:Y:S01]  /*acd0*/  LDL.LU.64 R24, [R1+0x30] ;  /* 0x0000300001187983 */ /* 0x000ee20000300a00 */
[----:B0-----:R-:W-:-:S03]  /*ace0*/  IADD3 R0, P4, PT, R6, UR58, RZ ;  /* 0x0000003a06007c10 */ /* 0x001fc6000ff9e0ff */
[----:B------:R0:W-:Y:S04]  /*acf0*/  STL [R1+0xe10], R12 ;  /* 0x000e100c01007387 */ /* 0x0001e80000100800 */
[----:B------:R-:W3:Y:S04]  /*ad00*/  LDL.LU.64 R22, [R1+0x38] ;  /* 0x0000380001167983 */ /* 0x000ee80000300a00 */
[----:B------:R1:W-:Y:S01]  /*ad10*/  STL [R1+0xe14], R0 ;  /* 0x000e140001007387 */ /* 0x0003e20000100800 */
[----:B0-----:R-:W-:-:S03]  /*ad20*/  IADD3 R12, P5, PT, R4, UR58, RZ ;  /* 0x0000003a040c7c10 */ /* 0x001fc6000ffbe0ff */
[----:B------:R-:W3:Y:S01]  /*ad30*/  LDL.LU.64 R20, [R1+0x40] ;  /* 0x0000400001147983 */ /* 0x000ee20000300a00 */
[----:B------:R-:W-:Y:S02]  /*ad40*/  IADD3.X R6, PT, PT, R7, UR57, RZ, P4, !PT ;  /* 0x0000003907067c10 */ /* 0x000fe4000a7fe4ff */
[----:B-1----:R-:W-:Y:S01]  /*ad50*/  IADD3.X R0, PT, PT, R9, UR57, RZ, P3, !PT ;  /* 0x0000003909007c10 */ /* 0x002fe20009ffe4ff */
[----:B------:R-:W-:Y:S01]  /*ad60*/  STL [R1+0xe18], R12 ;  /* 0x000e180c01007387 */ /* 0x000fe20000100800 */
[----:B------:R-:W-:-:S03]  /*ad70*/  IADD3.X R4, PT, PT, R5, UR57, RZ, P5, !PT ;  /* 0x0000003905047c10 */ /* 0x000fc6000affe4ff */
[----:B------:R-:W-:Y:S04]  /*ad80*/  STL [R1+0xdcc], R10 ;  /* 0x000dcc0a01007387 */ /* 0x000fe80000100800 */
[----:B------:R0:W-:Y:S01]  /*ad90*/  STL [R1+0xdd0], R0 ;  /* 0x000dd00001007387 */ /* 0x0001e20000100800 */
[----:B------:R-:W-:-:S03]  /*ada0*/  IADD3 R5, P3, PT, R42, UR58, RZ ;  /* 0x0000003a2a057c10 */ /* 0x000fc6000ff7e0ff */
[----:B------:R-:W-:Y:S01]  /*adb0*/  STL [R1+0xdd4], R6 ;  /* 0x000dd40601007387 */ /* 0x000fe20000100800 */
[----:B0-----:R-:W-:-:S03]  /*adc0*/  IADD3 R0, P1, PT, R2, UR58, RZ ;  /* 0x0000003a02007c10 */ /* 0x001fc6000ff3e0ff */
[----:B------:R2:W-:Y:S04]  /*add0*/  STL [R1+0xdd8], R4 ;  /* 0x000dd80401007387 */ /* 0x0005e80000100800 */
[----:B------:R4:W-:Y:S01]  /*ade0*/  STL [R1+0xe1c], R0 ;  /* 0x000e1c0001007387 */ /* 0x0009e20000100800 */
[----:B------:R-:W-:-:S03]  /*adf0*/  IADD3.X R3, PT, PT, R3, UR57, RZ, P1, !PT ;  /* 0x0000003903037c10 */ /* 0x000fc60008ffe4ff */
[----:B------:R-:W-:Y:S01]  /*ae00*/  STL [R1+0xcc8], R5 ;  /* 0x000cc80501007387 */ /* 0x000fe20000100800 */
[----:B--2---:R-:W-:Y:S02]  /*ae10*/  IADD3 R4, P4, PT, R18, UR58, RZ ;  /* 0x0000003a12047c10 */ /* 0x004fe4000ff9e0ff */
[----:B----4-:R-:W-:-:S03]  /*ae20*/  IADD3 R0, P5, PT, R34, UR58, RZ ;  /* 0x0000003a22007c10 */ /* 0x010fc6000ffbe0ff */
[----:B------:R-:W-:Y:S04]  /*ae30*/  STL [R1+0xccc], R4 ;  /* 0x000ccc0401007387 */ /* 0x000fe80000100800 */
[----:B------:R0:W-:Y:S04]  /*ae40*/  STL [R1+0xcec], R0 ;  /* 0x000cec0001007387 */ /* 0x0001e80000100800 */
[----:B------:R-:W-:Y:S01]  /*ae50*/  STL [R1+0xddc], R3 ;  /* 0x000ddc0301007387 */ /* 0x000fe20000100800 */
[----:B0-----:R-:W-:-:S03]  /*ae60*/  IADD3.X R0, PT, PT, R19, UR57, RZ, P4, !PT ;  /* 0x0000003913007c10 */ /* 0x001fc6000a7fe4ff */
[----:B------:R-:W2:Y:S01]  /*ae70*/  LDL.LU.64 R18, [R1+0x48] ;  /* 0x0000480001127983 */ /* 0x000ea20000300a00 */
[----:B------:R-:W-:-:S05]  /*ae80*/  IADD3.X R2, PT, PT, R43, UR57, RZ, P3, !PT ;  /* 0x000000392b027c10 */ /* 0x000fca0009ffe4ff */
[----:B------:R0:W-:Y:S04]  /*ae90*/  STL [R1+0xcb0], R2 ;  /* 0x000cb00201007387 */ /* 0x0001e80000100800 */
[----:B------:R3:W-:Y:S04]  /*aea0*/  STL [R1+0xcb4], R0 ;  /* 0x000cb40001007387 */ /* 0x0007e80000100800 */
[----:B------:R-:W4:Y:S01]  /*aeb0*/  LDL.LU.64 R16, [R1+0x50] ;  /* 0x0000500001107983 */ /* 0x000f220000300a00 */
[----:B0-----:R-:W-:Y:S02]  /*aec0*/  IADD3.X R2, PT, PT, R35, UR57, RZ, P5, !PT ;  /* 0x0000003923027c10 */ /* 0x001fe4000affe4ff */
[----:B---3--:R-:W-:-:S03]  /*aed0*/  IADD3 R0, P1, PT, R32, UR58, RZ ;  /* 0x0000003a20007c10 */ /* 0x008fc6000ff3e0ff */
[----:B------:R0:W-:Y:S04]  /*aee0*/  STL [R1+0xcd0], R2 ;  /* 0x000cd00201007387 */ /* 0x0001e80000100800 */
[----:B------:R1:W-:Y:S01]  /*aef0*/  STL [R1+0xcd8], R0 ;  /* 0x000cd80001007387 */ /* 0x0003e20000100800 */
[----:B------:R-:W-:Y:S02]  /*af00*/  IADD3 R3, P4, PT, R28, UR58, RZ ;  /* 0x0000003a1c037c10 */ /* 0x000fe4000ff9e0ff */
[----:B0-----:R-:W-:Y:S02]  /*af10*/  IADD3 R2, P3, PT, R30, UR58, RZ ;  /* 0x0000003a1e027c10 */ /* 0x001fe4000ff7e0ff */
[----:B-1----:R-:W-:-:S03]  /*af20*/  IADD3 R0, P5, PT, R26, UR58, RZ ;  /* 0x0000003a1a007c10 */ /* 0x002fc6000ffbe0ff */
[----:B------:R0:W-:Y:S04]  /*af30*/  STL [R1+0xc54], R2 ;  /* 0x000c540201007387 */ /* 0x0001e80000100800 */
[----:B------:R-:W-:Y:S04]  /*af40*/  STL [R1+0xc58], R3 ;  /* 0x000c580301007387 */ /* 0x000fe80000100800 */
[----:B------:R-:W3:Y:S01]  /*af50*/  LDL.LU.64 R14, [R1+0x58] ;  /* 0x00005800010e7983 */ /* 0x000ee20000300a00 */
[----:B0-----:R-:W-:-:S03]  /*af60*/  IADD3.X R2, PT, PT, R33, UR57, RZ, P1, !PT ;  /* 0x0000003921027c10 */ /* 0x001fc60008ffe4ff */
[----:B------:R0:W-:Y:S04]  /*af70*/  STL [R1+0xc5c], R0 ;  /* 0x000c5c0001007387 */ /* 0x0001e80000100800 */
[----:B------:R1:W-:Y:S04]  /*af80*/  STL [R1+0xcd4], R2 ;  /* 0x000cd40201007387 */ /* 0x0003e80000100800 */
[----:B------:R-:W3:Y:S01]  /*af90*/  LDL.LU.64 R12, [R1+0x60] ;  /* 0x00006000010c7983 */ /* 0x000ee20000300a00 */
[----:B0-----:R-:W-:-:S05]  /*afa0*/  IADD3.X R0, PT, PT, R31, UR57, RZ, P3, !PT ;  /* 0x000000391f007c10 */ /* 0x001fca0009ffe4ff */
[----:B------:R0:W-:Y:S01]  /*afb0*/  STL [R1+0xc30], R0 ;  /* 0x000c300001007387 */ /* 0x0001e20000100800 */
[----:B-1----:R-:W-:-:S03]  /*afc0*/  IADD3.X R2, PT, PT, R29, UR57, RZ, P4, !PT ;  /* 0x000000391d027c10 */ /* 0x002fc6000a7fe4ff */
[----:B------:R-:W3:Y:S04]  /*afd0*/  LDL.LU.64 R10, [R1+0x68] ;  /* 0x00006800010a7983 */ /* 0x000ee80000300a00 */
[----:B------:R1:W-:Y:S01]  /*afe0*/  STL [R1+0xc34], R2 ;  /* 0x000c340201007387 */ /* 0x0003e20000100800 */
[----:B0-----:R-:W-:-:S03]  /*aff0*/  IADD3.X R0, PT, PT, R27, UR57, RZ, P5, !PT ;  /* 0x000000391b007c10 */ /* 0x001fc6000affe4ff */
[----:B------:R-:W3:Y:S04]  /*b000*/  LDL.LU.64 R8, [R1+0x70] ;  /* 0x0000700001087983 */ /* 0x000ee80000300a00 */
[----:B------:R0:W-:Y:S01]  /*b010*/  STL [R1+0xc38], R0 ;  /* 0x000c380001007387 */ /* 0x0001e20000100800 */
[----:B-1----:R-:W-:Y:S02]  /*b020*/  IADD3 R2, P1, PT, R24, UR58, RZ ;  /* 0x0000003a18027c10 */ /* 0x002fe4000ff3e0ff */
[----:B------:R-:W-:-:S03]  /*b030*/  IADD3 R3, P4, PT, R20, UR58, RZ ;  /* 0x0000003a14037c10 */ /* 0x000fc6000ff9e0ff */
[----:B------:R-:W-:Y:S01]  /*b040*/  STL [R1+0xc44], R2 ;  /* 0x000c440201007387 */ /* 0x000fe20000100800 */
[----:B0-----:R-:W-:-:S05]  /*b050*/  IADD3 R0, P3, PT, R22, UR58, RZ ;  /* 0x0000003a16007c10 */ /* 0x001fca000ff7e0ff */
[----:B------:R0:W-:Y:S04]  /*b060*/  STL [R1+0xc14], R0 ;  /* 0x000c140001007387 */ /* 0x0001e80000100800 */
[----:B------:R-:W-:Y:S04]  /*b070*/  STL [R1+0xc18], R3 ;  /* 0x000c180301007387 */ /* 0x000fe80000100800 */
[----:B------:R-:W3:Y:S01]  /*b080*/  LDL.LU.64 R6, [R1+0x78] ;  /* 0x0000780001067983 */ /* 0x000ee20000300a00 */
[----:B0-----:R-:W-:Y:S02]  /*b090*/  IADD3.X R0, PT, PT, R25, UR57, RZ, P1, !PT ;  /* 0x0000003919007c10 */ /* 0x001fe40008ffe4ff */
[----:B--2---:R-:W-:-:S05]  /*b0a0*/  IADD3 R2, P5, PT, R18, UR58, RZ ;  /* 0x0000003a12027c10 */ /* 0x004fca000ffbe0ff */
[----:B------:R0:W-:Y:S04]  /*b0b0*/  STL [R1+0xc1c], R2 ;  /* 0x000c1c0201007387 */ /* 0x0001e80000100800 */
[----:B------:R-:W-:Y:S04]  /*b0c0*/  STL [R1+0xc3c], R0 ;  /* 0x000c3c0001007387 */ /* 0x000fe80000100800 */
[----:B------:R-:W2:Y:S01]  /*b0d0*/  LDL.LU.64 R4, [R1+0x80] ;  /* 0x0000800001047983 */ /* 0x000ea20000300a00 */
[----:B0-----:R-:W-:-:S05]  /*b0e0*/  IADD3.X R2, PT, PT, R23, UR57, RZ, P3, !PT ;  /* 0x0000003917027c10 */ /* 0x001fca0009ffe4ff */
[----:B------:R0:W-:Y:S04]  /*b0f0*/  STL [R1+0xc00], R2 ;  /* 0x000c000201007387 */ /* 0x0001e80000100800 */
[----:B0-----:R-:W2:Y:S01]  /*b100*/  LDL.LU.64 R2, [R1+0x88] ;  /* 0x0000880001027983 */ /* 0x001ea20000300a00 */
[----:B------:R-:W-:Y:S02]  /*b110*/  IADD3.X R0, PT, PT, R21, UR57, RZ, P4, !PT ;  /* 0x0000003915007c10 */ /* 0x000fe4000a7fe4ff */
[----:B------:R-:W-:-:S03]  /*b120*/  IADD3.X R20, PT, PT, R19, UR57, RZ, P5, !PT ;  /* 0x0000003913147c10 */ /* 0x000fc6000affe4ff */
[----:B------:R4:W-:Y:S04]  /*b130*/  STL [R1+0xc04], R0 ;  /* 0x000c040001007387 */ /* 0x0009e80000100800 */
[----:B------:R-:W2:Y:S04]  /*b140*/  LDL.LU.64 R18, [R1+0x90] ;  /* 0x0000900001127983 */ /* 0x000ea80000300a00 */
[----:B------:R3:W-:Y:S01]  /*b150*/  STL [R1+0xc08], R20 ;  /* 0x000c081401007387 */ /* 0x0007e20000100800 */
[----:B----4-:R-:W-:-:S05]  /*b160*/  IADD3 R0, P1, PT, R16, UR58, RZ ;  /* 0x0000003a10007c10 */ /* 0x010fca000ff3e0ff */
[----:B------:R0:W-:Y:S01]  /*b170*/  STL [R1+0xc10], R0 ;  /* 0x000c100001007387 */ /* 0x0001e20000100800 */
[----:B---3--:R-:W-:Y:S02]  /*b180*/  IADD3 R20, P3, PT, R14, UR58, RZ ;  /* 0x0000003a0e147c10 */ /* 0x008fe4000ff7e0ff */
[----:B------:R-:W-:-:S03]  /*b190*/  IADD3 R21, P4, PT, R12, UR58, RZ ;  /* 0x0000003a0c157c10 */ /* 0x000fc6000ff9e0ff */
[----:B------:R1:W-:Y:S04]  /*b1a0*/  STL [R1+0xbd4], R20 ;  /* 0x000bd41401007387 */ /* 0x0003e80000100800 */
[----:B------:R-:W-:Y:S01]  /*b1b0*/  STL [R1+0xbd8], R21 ;  /* 0x000bd81501007387 */ /* 0x000fe20000100800 */
[----:B0-----:R-:W-:Y:S02]  /*b1c0*/  IADD3 R0, P5, PT, R10, UR58, RZ ;  /* 0x0000003a0a007c10 */ /* 0x001fe4000ffbe0ff */
[----:B-1----:R-:W-:Y:S02]  /*b1d0*/  IADD3.X R20, PT, PT, R17, UR57, RZ, P1, !PT ;  /* 0x0000003911147c10 */ /* 0x002fe40008ffe4ff */
[----:B------:R-:W3:Y:S04]  /*b1e0*/  LDL.LU.64 R16, [R1+0x98] ;  /* 0x0000980001107983 */ /* 0x000ee80000300a00 */
[----:B------:R0:W-:Y:S04]  /*b1f0*/  STL [R1+0xbdc], R0 ;  /* 0x000bdc0001007387 */ /* 0x0001e80000100800 */
[----:B------:R1:W-:Y:S01]  /*b200*/  STL [R1+0xc0c], R20 ;  /* 0x000c0c1401007387 */ /* 0x0003e20000100800 */
[----:B0-----:R-:W-:-:S03]  /*b210*/  IADD3.X R0, PT, PT, R15, UR57, RZ, P3, !PT ;  /* 0x000000390f007c10 */ /* 0x001fc60009ffe4ff */
[----:B------:R-:W4:Y:S01]  /*b220*/  LDL.LU.64 R14, [R1+0xa0] ;  /* 0x0000a000010e7983 */ /* 0x000f220000300a00 */
[----:B-1----:R-:W-:-:S03]  /*b230*/  IADD3.X R20, PT, PT, R13, UR57, RZ, P4, !PT ;  /* 0x000000390d147c10 */ /* 0x002fc6000a7fe4ff */
[----:B------:R0:W-:Y:S04]  /*b240*/  STL [R1+0xbc0], R0 ;  /* 0x000bc00001007387 */ /* 0x0001e80000100800 */
[----:B------:R-:W4:Y:S04]  /*b250*/  LDL.LU.64 R12, [R1+0xa8] ;  /* 0x0000a800010c7983 */ /* 0x000f280000300a00 */
[----:B------:R1:W-:Y:S01]  /*b260*/  STL [R1+0xbc4], R20 ;  /* 0x000bc41401007387 */ /* 0x0003e20000100800 */
[----:B0-----:R-:W-:-:S03]  /*b270*/  IADD3.X R0, PT, PT, R11, UR57, RZ, P5, !PT ;  /* 0x000000390b007c10 */ /* 0x001fc6000affe4ff */
[----:B------:R-:W4:Y:S04]  /*b280*/  LDL.LU.64 R10, [R1+0xb0] ;  /* 0x0000b000010a7983 */ /* 0x000f280000300a00 */
[----:B------:R0:W-:Y:S01]  /*b290*/  STL [R1+0xbc8], R0 ;  /* 0x000bc80001007387 */ /* 0x0001e20000100800 */
[----:B-1----:R-:W-:-:S05]  /*b2a0*/  IADD3 R20, P1, PT, R8, UR58, RZ ;  /* 0x0000003a08147c10 */ /* 0x002fca000ff3e0ff */
[----:B------:R-:W-:Y:S01]  /*b2b0*/  STL [R1+0xbd0], R20 ;  /* 0x000bd01401007387 */ /* 0x000fe20000100800 */
[----:B0-----:R-:W-:-:S05]  /*b2c0*/  IADD3 R0, P3, PT, R6, UR58, RZ ;  /* 0x0000003a06007c10 */ /* 0x001fca000ff7e0ff */
[----:B------:R0:W-:Y:S02]  /*b2d0*/  STL [R1+0xba8], R0 ;  /* 0x000ba80001007387 */ /* 0x0001e40000100800 */
[----:B0-----:R-:W-:Y:S02]  /*b2e0*/  IADD3.X R0, PT, PT, R9, UR57, RZ, P1, !PT ;  /* 0x0000003909007c10 */ /* 0x001fe40008ffe4ff */
[----:B--2---:R-:W-:-:S05]  /*b2f0*/  IADD3 R21, P4, PT, R4, UR58, RZ ;  /* 0x0000003a04157c10 */ /* 0x004fca000ff9e0ff */
[----:B------:R-:W-:Y:S04]  /*b300*/  STL [R1+0xbac], R21 ;  /* 0x000bac1501007387 */ /* 0x000fe80000100800 */
[----:B------:R-:W2:Y:S01]  /*b310*/  LDL.LU.64 R8, [R1+0xb8] ;  /* 0x0000b80001087983 */ /* 0x000ea20000300a00 */
[----:B------:R-:W-:-:S05]  /*b320*/  IADD3 R20, P5, PT, R2, UR58, RZ ;  /* 0x0000003a02147c10 */ /* 0x000fca000ffbe0ff */
[----:B------:R0:W-:Y:S04]  /*b330*/  STL [R1+0xbb0], R20 ;  /* 0x000bb01401007387 */ /* 0x0001e80000100800 */
[----:B------:R1:W-:Y:S01]  /*b340*/  STL [R1+0xbcc], R0 ;  /* 0x000bcc0001007387 */ /* 0x0003e20000100800 */
[----:B0-----:R-:W-:-:S03]  /*b350*/  IADD3.X R20, PT, PT, R7, UR57, RZ, P3, !PT ;  /* 0x0000003907147c10 */ /* 0x001fc60009ffe4ff */
[----:B------:R-:W2:Y:S01]  /*b360*/  LDL.LU.64 R6, [R1+0xc0] ;  /* 0x0000c00001067983 */ /* 0x000ea20000300a00 */
[----:B-1----:R-:W-:-:S03]  /*b370*/  IADD3.X R0, PT, PT, R5, UR57, RZ, P4, !PT ;  /* 0x0000003905007c10 */ /* 0x002fc6000a7fe4ff */
[----:B------:R0:W-:Y:S04]  /*b380*/  STL [R1+0xb80], R20 ;  /* 0x000b801401007387 */ /* 0x0001e80000100800 */
[----:B------:R-:W2:Y:S04]  /*b390*/  LDL.LU.64 R4, [R1+0xc8] ;  /* 0x0000c80001047983 */ /* 0x000ea80000300a00 */
[----:B------:R1:W-:Y:S01]  /*b3a0*/  STL [R1+0xb84], R0 ;  /* 0x000b840001007387 */ /* 0x0003e20000100800 */
[----:B0-----:R-:W-:-:S03]  /*b3b0*/  IADD3.X R20, PT, PT, R3, UR57, RZ, P5, !PT ;  /* 0x0000003903147c10 */ /* 0x001fc6000affe4ff */
[----:B------:R-:W2:Y:S04]  /*b3c0*/  LDL.LU.64 R2, [R1+0xd0] ;  /* 0x0000d00001027983 */ /* 0x000ea80000300a00 */
[----:B------:R3:W-:Y:S01]  /*b3d0*/  STL [R1+0xb88], R20 ;  /* 0x000b881401007387 */ /* 0x0007e20000100800 */
[----:B-1----:R-:W-:-:S05]  /*b3e0*/  IADD3 R0, P1, PT, R18, UR58, RZ ;  /* 0x0000003a12007c10 */ /* 0x002fca000ff3e0ff */
[----:B------:R-:W-:Y:S01]  /*b3f0*/  STL [R1+0xba0], R0 ;  /* 0x000ba00001007387 */ /* 0x000fe20000100800 */
[----:B---3--:R-:W-:-:S05]  /*b400*/  IADD3 R20, P3, PT, R16, UR58, RZ ;  /* 0x0000003a10147c10 */ /* 0x008fca000ff7e0ff */
[----:B------:R0:W-:Y:S01]  /*b410*/  STL [R1+0xb54], R20 ;  /* 0x000b541401007387 */ /* 0x0001e20000100800 */
[----:B----4-:R-:W-:Y:S02]  /*b420*/  IADD3 R21, P4, PT, R14, UR58, RZ ;  /* 0x0000003a0e157c10 */ /* 0x010fe4000ff9e0ff */
[----:B0-----:R-:W-:Y:S02]  /*b430*/  IADD3.X R20, PT, PT, R19, UR57, RZ, P1, !PT ;  /* 0x0000003913147c10 */ /* 0x001fe40008ffe4ff */
[----:B------:R-:W-:Y:S01]  /*b440*/  IADD3 R0, P5, PT, R12, UR58, RZ ;  /* 0x0000003a0c007c10 */ /* 0x000fe2000ffbe0ff */
[----:B------:R-:W-:Y:S04]  /*b450*/  STL [R1+0xb58], R21 ;  /* 0x000b581501007387 */ /* 0x000fe80000100800 */
        /* <DEDUP_REMOVED lines=14> */
[----:B--2---:R-:W-:-:S05]  /*b540*/  IADD3 R0, P3, PT, R8, UR58, RZ ;  /* 0x0000003a08007c10 */ /* 0x004fca000ff7e0ff */
[----:B------:R0:W-:Y:S02]  /*b550*/  STL [R1+0xd84], R0 ;  /* 0x000d840001007387 */ /* 0x0001e40000100800 */
[----:B0-----:R-:W-:Y:S02]  /*b560*/  IADD3.X R0, PT, PT, R11, UR57, RZ, P1, !PT ;  /* 0x000000390b007c10 */ /* 0x001fe40008ffe4ff */
[----:B------:R-:W-:-:S05]  /*b570*/  IADD3 R21, P4, PT, R6, UR58, RZ ;  /* 0x0000003a06157c10 */ /* 0x000fca000ff9e0ff */
[----:B------:R-:W-:Y:S01]  /*b580*/  STL [R1+0xd88], R21 ;  /* 0x000d881501007387 */ /* 0x000fe20000100800 */
[----:B------:R-:W-:-:S03]  /*b590*/  IADD3 R20, P5, PT, R4, UR58, RZ ;  /* 0x0000003a04147c10 */ /* 0x000fc6000ffbe0ff */
[----:B------:R-:W2:Y:S04]  /*b5a0*/  LDL.LU.64 R10, [R1+0xf8] ;  /* 0x0000f800010a7983 */ /* 0x000ea80000300a00 */
        /* <DEDUP_REMOVED lines=16> */
[----:B0-----:R-:W-:-:S03]  /*b6b0*/  IADD3.X R20, PT, PT, R3, UR57, RZ, P1, !PT ;  /* 0x0000003903147c10 */ /* 0x001fc60008ffe4ff */
[----:B------:R-:W-:Y:S01]  /*b6c0*/  STL [R1+0xd58], R21 ;  /* 0x000d581501007387 */ /* 0x000fe20000100800 */
[----:B------:R-:W-:-:S03]  /*b6d0*/  IADD3 R0, P5, PT, R14, UR58, RZ ;  /* 0x0000003a0e007c10 */ /* 0x000fc6000ffbe0ff */
        /* <DEDUP_REMOVED lines=15> */
[----:B------:R0:W-:Y:S01]  /*b7d0*/  STL [R1+0xbf4], R0 ;  /* 0x000bf40001007387 */ /* 0x0001e20000100800 */
[----:B------:R-:W-:Y:S02]  /*b7e0*/  IADD3 R21, P4, PT, R8, UR58, RZ ;  /* 0x0000003a08157c10 */ /* 0x000fe4000ff9e0ff */
[----:B0-----:R-:W-:-:S03]  /*b7f0*/  IADD3.X R0, PT, PT, R13, UR57, RZ, P1, !PT ;  /* 0x000000390d007c10 */ /* 0x001fc60008ffe4ff */
        /* <DEDUP_REMOVED lines=608> */
[----:B------:R-:W-:Y:S04]  /*de00*/  STL [R1+0x78], R20 ;  /* 0x0000781401007387 */ /* 0x000fe80000100800 */
[----:B------:R-:W2:Y:S01]  /*de10*/  LDL.LU.64 R2, [R1+0x508] ;  /* 0x0005080001027983 */ /* 0x000ea20000300a00 */
[----:B------:R-:W-:Y:S02]  /*de20*/  IADD3.X R19, PT, PT, R19, UR57, RZ, P5, !PT ;  /* 0x0000003913137c10 */ /* 0x000fe4000affe4ff */
[----:B------:R-:W-:Y:S01]  /*de30*/  IADD3 R18, P1, PT, R16, UR58, RZ ;  /* 0x0000003a10127c10 */ /* 0x000fe2000ff3e0ff */
[----:B------:R3:W-:Y:S04]  /*de40*/  STL [R1+0x7c], R0 ;  /* 0x00007c0001007387 */ /* 0x0007e80000100800 */
[----:B------:R4:W-:Y:S04]  /*de50*/  STL [R1+0x80], R19 ;  /* 0x0000801301007387 */ /* 0x0009e80000100800 */
        /* <DEDUP_REMOVED lines=8> */
[----:B------:R-:W-:Y:S04]  /*dee0*/  STL [R1+0x74], R18 ;  /* 0x0000741201007387 */ /* 0x000fe80000100800 */
[----:B------:R-:W4:Y:S04]  /*def0*/  LDL.LU.64 R22, [R1+0x518] ;  /* 0x0005180001167983 */ /* 0x000f280000300a00 */
[----:B------:R0:W-:Y:S01]  /*df00*/  STL [R1+0x84], R0 ;  /* 0x0000840001007387 */ /* 0x0001e20000100800 */
[----:B------:R-:W-:-:S03]  /*df10*/  IADD3.X R12, PT, PT, R13, UR57, RZ, P4, !PT ;  /* 0x000000390d0c7c10 */ /* 0x000fc6000a7fe4ff */
[----:B------:R-:W3:Y:S01]  /*df20*/  LDL.LU.64 R20, [R1+0x520] ;  /* 0x0005200001147983 */ /* 0x000ee20000300a00 */
[----:B0-----:R-:W-:-:S05]  /*df30*/  IADD3.X R0, PT, PT, R15, UR57, RZ, P3, !PT ;  /* 0x000000390f007c10 */ /* 0x001fca0009ffe4ff */
[----:B------:R0:W-:Y:S04]  /*df40*/  STL [R1+0x58], R0 ;  /* 0x0000580001007387 */ /* 0x0001e80000100800 */
[----:B------:R-:W3:Y:S04]  /*df50*/  LDL.LU.64 R16, [R1+0x528] ;  /* 0x0005280001107983 */ /* 0x000ee80000300a00 */
[----:B------:R1:W-:Y:S01]  /*df60*/  STL [R1+0x5c], R12 ;  /* 0x00005c0c01007387 */ /* 0x0003e20000100800 */
[----:B0-----:R-:W-:-:S03]  /*df70*/  IADD3.X R0, PT, PT, R11, UR57, RZ, P5, !PT ;  /* 0x000000390b007c10 */ /* 0x001fc6000affe4ff */
[----:B------:R-:W3:Y:S04]  /*df80*/  LDL.LU.64 R14, [R1+0x530] ;  /* 0x00053000010e7983 */ /* 0x000ee80000300a00 */
[----:B-1----:R-:W3:Y:S04]  /*df90*/  LDL.LU.64 R12, [R1+0x538] ;  /* 0x00053800010c7983 */ /* 0x002ee80000300a00 */
[----:B------:R0:W-:Y:S02]  /*dfa0*/  STL [R1+0x60], R0 ;  /* 0x0000600001007387 */ /* 0x0001e40000100800 */
[----:B0-----:R-:W-:-:S05]  /*dfb0*/  IADD3 R0, P1, PT, R8, UR58, RZ ;  /* 0x0000003a08007c10 */ /* 0x001fca000ff3e0ff */
[----:B------:R0:W-:Y:S01]  /*dfc0*/  STL [R1+0x68], R0 ;  /* 0x0000680001007387 */ /* 0x0001e20000100800 */
[----:B------:R-:W-:Y:S02]  /*dfd0*/  IADD3.X R8, PT, PT, R9, UR57, RZ, P1, !PT ;  /* 0x0000003909087c10 */ /* 0x000fe40008ffe4ff */
[----:B--2---:R-:W-:-:S05]  /*dfe0*/  IADD3 R11, P3, PT, R6, UR58, RZ ;  /* 0x0000003a060b7c10 */ /* 0x004fca000ff7e0ff */
[----:B------:R-:W-:Y:S01]  /*dff0*/  STL [R1+0x4c], R11 ;  /* 0x00004c0b01007387 */ /* 0x000fe20000100800 */
[----:B------:R-:W-:-:S05]  /*e000*/  IADD3 R10, P4, PT, R4, UR58, RZ ;  /* 0x0000003a040a7c10 */ /* 0x000fca000ff9e0ff */
[----:B------:R1:W-:Y:S01]  /*e010*/  STL [R1+0x50], R10 ;  /* 0x0000500a01007387 */ /* 0x0003e20000100800 */
[----:B0-----:R-:W-:-:S03]  /*e020*/  IADD3 R0, P5, PT, R2, UR58, RZ ;  /* 0x0000003a02007c10 */ /* 0x001fc6000ffbe0ff */
[----:B-1----:R-:W2:Y:S04]  /*e030*/  LDL.LU.64 R10, [R1+0x540] ;  /* 0x00054000010a7983 */ /* 0x002ea80000300a00 */
[----:B------:R0:W-:Y:S04]  /*e040*/  STL [R1+0x54], R0 ;  /* 0x0000540001007387 */ /* 0x0001e80000100800 */
[----:B------:R1:W-:Y:S04]  /*e050*/  STL [R1+0x64], R8 ;  /* 0x0000640801007387 */ /* 0x0003e80000100800 */
[----:B------:R-:W2:Y:S01]  /*e060*/  LDL.LU.64 R18, [R1+0x548] ;  /* 0x0005480001127983 */ /* 0x000ea20000300a00 */
[----:B0-----:R-:W-:-:S02]  /*e070*/  IADD3.X R0, PT, PT, R7, UR57, RZ, P3, !PT ;  /* 0x0000003907007c10 */ /* 0x001fc40009ffe4ff */
[----:B------:R-:W-:-:S03]  /*e080*/  IADD3.X R4, PT, PT, R5, UR57, RZ, P4, !PT ;  /* 0x0000003905047c10 */ /* 0x000fc6000a7fe4ff */
[----:B------:R0:W-:Y:S04]  /*e090*/  STL [R1+0x38], R0 ;  /* 0x0000380001007387 */ /* 0x0001e80000100800 */
[----:B-1----:R-:W2:Y:S01]  /*e0a0*/  LDL.LU.64 R8, [R1+0x550] ;  /* 0x0005500001087983 */ /* 0x002ea20000300a00 */
[----:B0-----:R-:W-:-:S03]  /*e0b0*/  IADD3.X R0, PT, PT, R3, UR57, RZ, P5, !PT ;  /* 0x0000003903007c10 */ /* 0x001fc6000affe4ff */
[----:B------:R0:W-:Y:S04]  /*e0c0*/  STL [R1+0x3c], R4 ;  /* 0x00003c0401007387 */ /* 0x0001e80000100800 */
[----:B0-----:R-:W2:Y:S04]  /*e0d0*/  LDL.LU.64 R4, [R1+0x558] ;  /* 0x0005580001047983 */ /* 0x001ea80000300a00 */
[----:B------:R3:W-:Y:S01]  /*e0e0*/  STL [R1+0x40], R0 ;  /* 0x0000400001007387 */ /* 0x0007e20000100800 */
[----:B----4-:R-:W-:-:S03]  /*e0f0*/  IADD3 R27, P3, PT, R22, UR58, RZ ;  /* 0x0000003a161b7c10 */ /* 0x010fc6000ff7e0ff */
[----:B------:R-:W4:Y:S04]  /*e100*/  LDL.LU.64 R2, [R1+0x560] ;  /* 0x0005600001027983 */ /* 0x000f280000300a00 */
[----:B------:R-:W4:Y:S01]  /*e110*/  LDL.LU.64 R6, [R1+0x568] ;  /* 0x0005680001067983 */ /* 0x000f220000300a00 */
[----:B---3--:R-:W-:Y:S02]  /*e120*/  IADD3 R0, P1, PT, R24, UR58, RZ ;  /* 0x0000003a18007c10 */ /* 0x008fe4000ff3e0ff */
[----:B------:R-:W-:-:S03]  /*e130*/  IADD3 R26, P4, PT, R20, UR58, RZ ;  /* 0x0000003a141a7c10 */ /* 0x000fc6000ff9e0ff */
[----:B------:R0:W-:Y:S01]  /*e140*/  STL [R1+0x48], R0 ;  /* 0x0000480001007387 */ /* 0x0001e20000100800 */
[----:B------:R-:W-:-:S03]  /*e150*/  IADD3.X R24, PT, PT, R25, UR57, RZ, P1, !PT ;  /* 0x0000003919187c10 */ /* 0x000fc60008ffe4ff */
[----:B------:R-:W-:Y:S01]  /*e160*/  STL [R1+0x2c], R27 ;  /* 0x00002c1b01007387 */ /* 0x000fe20000100800 */
[----:B------:R-:W-:Y:S02]  /*e170*/  IADD3.X R22, PT, PT, R23, UR57, RZ, P3, !PT ;  /* 0x0000003917167c10 */ /* 0x000fe40009ffe4ff */
[----:B0-----:R-:W-:Y:S01]  /*e180*/  IADD3 R0, P5, PT, R16, UR58, RZ ;  /* 0x0000003a10007c10 */ /* 0x001fe2000ffbe0ff */
[----:B------:R-:W-:Y:S04]  /*e190*/  STL [R1+0x30], R26 ;  /* 0x0000301a01007387 */ /* 0x000fe80000100800 */
[----:B------:R0:W-:Y:S01]  /*e1a0*/  STL [R1+0x34], R0 ;  /* 0x0000340001007387 */ /* 0x0001e20000100800 */
[----:B------:R-:W-:Y:S02]  /*e1b0*/  IADD3.X R17, PT, PT, R17, UR57, RZ, P5, !PT ;  /* 0x0000003911117c10 */ /* 0x000fe4000affe4ff */
[----:B------:R-:W-:Y:S01]  /*e1c0*/  IADD3 R16, P1, PT, R14, UR58, RZ ;  /* 0x0000003a0e107c10 */ /* 0x000fe2000ff3e0ff */
[----:B------:R-:W-:Y:S01]  /*e1d0*/  STL [R1+0x44], R24 ;  /* 0x0000441801007387 */ /* 0x000fe20000100800 */
[----:B0-----:R-:W-:-:S03]  /*e1e0*/  IADD3.X R0, PT, PT, R21, UR57, RZ, P4, !PT ;  /* 0x0000003915007c10 */ /* 0x001fc6000a7fe4ff */
[----:B------:R-:W-:Y:S04]  /*e1f0*/  STL [R1+0x18], R22 ;  /* 0x0000181601007387 */ /* 0x000fe80000100800 */
[----:B------:R0:W-:Y:S04]  /*e200*/  STL [R1+0x1c], R0 ;  /* 0x00001c0001007387 */ /* 0x0001e80000100800 */
[----:B------:R-:W-:Y:S01]  /*e210*/  STL [R1+0x20], R17 ;  /* 0x0000201101007387 */ /* 0x000fe20000100800 */
[----:B0-----:R-:W-:-:S03]  /*e220*/  IADD3 R0, P3, PT, R12, UR58, RZ ;  /* 0x0000003a0c007c10 */ /* 0x001fc6000ff7e0ff */
[----:B------:R-:W-:Y:S04]  /*e230*/  STL [R1+0x28], R16 ;  /* 0x0000281001007387 */ /* 0x000fe80000100800 */
[----:B------:R0:W-:Y:S01]  /*e240*/  STL [R1+0xc], R0 ;  /* 0x00000c0001007387 */ /* 0x0001e20000100800 */
[----:B------:R-:W-:Y:S02]  /*e250*/  IADD3.X R83, PT, PT, R13, UR57, RZ, P3, !PT ;  /* 0x000000390d537c10 */ /* 0x000fe40009ffe4ff */
[----:B0-----:R-:W-:Y:S02]  /*e260*/  IADD3.X R0, PT, PT, R15, UR57, RZ, P1, !PT ;  /* 0x000000390f007c10 */ /* 0x001fe40008ffe4ff */
[----:B--2---:R-:W-:-:S05]  /*e270*/  IADD3 R17, P4, PT, R10, UR58, RZ ;  /* 0x0000003a0a117c10 */ /* 0x004fca000ff9e0ff */
[----:B------:R-:W-:Y:S01]  /*e280*/  STL [R1+0x10], R17 ;  /* 0x0000101101007387 */ /* 0x000fe20000100800 */
[----:B------:R-:W-:-:S05]  /*e290*/  IADD3 R16, P5, PT, R18, UR58, RZ ;  /* 0x0000003a12107c10 */ /* 0x000fca000ffbe0ff */
[----:B------:R0:W-:Y:S01]  /*e2a0*/  STL [R1+0x14], R16 ;  /* 0x0000141001007387 */ /* 0x0001e20000100800 */
[----:B------:R-:W-:-:S03]  /*e2b0*/  IADD3.X R93, PT, PT, R11, UR57, RZ, P4, !PT ;  /* 0x000000390b5d7c10 */ /* 0x000fc6000a7fe4ff */
[----:B0-----:R-:W2:Y:S04]  /*e2c0*/  LDL.LU.64 R16, [R1+0x570] ;  /* 0x0005700001107983 */ /* 0x001ea80000300a00 */
[----:B------:R0:W-:Y:S04]  /*e2d0*/  STL [R1+0x24], R0 ;  /* 0x0000240001007387 */ /* 0x0001e80000100800 */
[----:B------:R-:W3:Y:S04]  /*e2e0*/  LDL.LU.64 R12, [R1+0x578] ;  /* 0x00057800010c7983 */ /* 0x000ee80000300a00 */
[----:B------:R-:W-:Y:S04]  /*e2f0*/  STL [R1+0xe50], R83 ;  /* 0x000e505301007387 */ /* 0x000fe80000100800 */
[----:B------:R-:W3:Y:S04]  /*e300*/  LDL.LU.64 R10, [R1+0x580] ;  /* 0x00058000010a7983 */ /* 0x000ee80000300a00 */
[----:B------:R-:W3:Y:S01]  /*e310*/  LDL.LU.64 R14, [R1+0x588] ;  /* 0x00058800010e7983 */ /* 0x000ee20000300a00 */
[----:B------:R-:W-:-:S02]  /*e320*/  IADD3.X R18, PT, PT, R19, UR57, RZ, P5, !PT ;  /* 0x0000003913127c10 */ /* 0x000fc4000affe4ff */
[----:B------:R-:W-:Y:S02]  /*e330*/  IADD3 R80, P3, PT, R4, UR58, RZ ;  /* 0x0000003a04507c10 */ /* 0x000fe4000ff7e0ff */
[----:B0-----:R-:W-:Y:S01]  /*e340*/  IADD3 R0, P1, PT, R8, UR58, RZ ;  /* 0x0000003a08007c10 */ /* 0x001fe2000ff3e0ff */
[----:B------:R-:W-:Y:S01]  /*e350*/  STL [R1+0xe54], R93 ;  /* 0x000e545d01007387 */ /* 0x000fe20000100800 */
[----:B----4-:R-:W-:Y:S02]  /*e360*/  IADD3 R81, P4, PT, R2, UR58, RZ ;  /* 0x0000003a02517c10 */ /* 0x010fe4000ff9e0ff */
[----:B------:R-:W-:Y:S01]  /*e370*/  IADD3 R82, P5, PT, R6, UR58, RZ ;  /* 0x0000003a06527c10 */ /* 0x000fe2000ffbe0ff */
[----:B------:R-:W-:Y:S01]  /*e380*/  STL [R1], R18 ;  /* 0x0000001201007387 */ /* 0x000fe20000100800 */
[----:B------:R-:W-:-:S03]  /*e390*/  IADD3.X R4, PT, PT, R5, UR57, RZ, P3, !PT ;  /* 0x0000003905047c10 */ /* 0x000fc60009ffe4ff */
[----:B------:R-:W-:Y:S01]  /*e3a0*/  STL [R1+0xe58], R80 ;  /* 0x000e585001007387 */ /* 0x000fe20000100800 */
[----:B------:R-:W-:-:S03]  /*e3b0*/  IADD3.X R3, PT, PT, R3, UR57, RZ, P4, !PT ;  /* 0x0000003903037c10 */ /* 0x000fc6000a7fe4ff */
[----:B------:R0:W-:Y:S04]  /*e3c0*/  STL [R1+0x8], R0 ;  /* 0x0000080001007387 */ /* 0x0001e80000100800 */
[----:B------:R-:W-:Y:S01]  /*e3d0*/  STL [R1+0xe5c], R81 ;  /* 0x000e5c5101007387 */ /* 0x000fe20000100800 */
[----:B0-----:R-:W-:-:S03]  /*e3e0*/  IADD3.X R0, PT, PT, R9, UR57, RZ, P1, !PT ;  /* 0x0000003909007c10 */ /* 0x001fc60008ffe4ff */
[----:B------:R-:W-:Y:S04]  /*e3f0*/  STL [R1+0xe60], R82 ;  /* 0x000e605201007387 */ /* 0x000fe80000100800 */
[----:B------:R-:W-:Y:S04]  /*e400*/  STL [R1+0xe64], R4 ;  /* 0x000e640401007387 */ /* 0x000fe80000100800 */
[----:B------:R-:W-:Y:S04]  /*e410*/  STL [R1+0x4], R0 ;  /* 0x0000040001007387 */ /* 0x000fe80000100800 */
[----:B------:R-:W-:Y:S01]  /*e420*/  STL [R1+0xe68], R3 ;  /* 0x000e680301007387 */ /* 0x000fe20000100800 */
[----:B------:R-:W-:-:S03]  /*e430*/  IADD3.X R2, PT, PT, R7, UR57, RZ, P5, !PT ;  /* 0x0000003907027c10 */ /* 0x000fc6000affe4ff */
[----:B------:R-:W4:Y:S04]  /*e440*/  LDL.LU.64 R24, [R1+0x590] ;  /* 0x0005900001187983 */ /* 0x000f280000300a00 */
[----:B------:R-:W4:Y:S04]  /*e450*/  LDL.LU.64 R20, [R1+0x598] ;  /* 0x0005980001147983 */ /* 0x000f280000300a00 */
[----:B------:R-:W4:Y:S04]  /*e460*/  LDL.LU.64 R18, [R1+0x5a0] ;  /* 0x0005a00001127983 */ /* 0x000f280000300a00 */
[----:B------:R-:W4:Y:S04]  /*e470*/  LDL.LU.64 R22, [R1+0x5a8] ;  /* 0x0005a80001167983 */ /* 0x000f280000300a00 */
[----:B------:R-:W4:Y:S04]  /*e480*/  LDL.LU.64 R32, [R1+0x5b0] ;  /* 0x0005b00001207983 */ /* 0x000f280000300a00 */
[----:B------:R-:W4:Y:S04]  /*e490*/  LDL.LU.64 R28, [R1+0x5b8] ;  /* 0x0005b800011c7983 */ /* 0x000f280000300a00 */
[----:B------:R-:W4:Y:S04]  /*e4a0*/  LDL.LU.64 R26, [R1+0x5c0] ;  /* 0x0005c000011a7983 */ /* 0x000f280000300a00 */
[----:B------:R-:W4:Y:S04]  /*e4b0*/  LDL.LU.64 R30, [R1+0x5c8] ;  /* 0x0005c800011e7983 */ /* 0x000f280000300a00 */
[----:B------:R-:W-:Y:S01]  /*e4c0*/  STL [R1+0xe6c], R2 ;  /* 0x000e6c0201007387 */ /* 0x000fe20000100800 */
[----:B--2---:R-:W-:-:S04]  /*e4d0*/  IADD3 R79, P1, PT, R16, UR58, RZ ;  /* 0x0000003a104f7c10 */ /* 0x004fc8000ff3e0ff */
[----:B------:R-:W-:Y:S02]  /*e4e0*/  IADD3.X R5, PT, PT, R17, UR57, RZ, P1, !PT ;  /* 0x0000003911057c10 */ /* 0x000fe40008ffe4ff */
[----:B---3--:R-:W-:Y:S01]  /*e4f0*/  IADD3 R8, P3, PT, R12, UR58, RZ ;  /* 0x0000003a0c087c10 */ /* 0x008fe2000ff7e0ff */
[----:B------:R-:W-:Y:S01]  /*e500*/  STL [R1+0xe70], R79 ;  /* 0x000e704f01007387 */ /* 0x000fe20000100800 */
[----:B------:R-:W-:-:S03]  /*e510*/  IADD3 R7, P4, PT, R10, UR58, RZ ;  /* 0x0000003a0a077c10 */ /* 0x000fc6000ff9e0ff */
[----:B------:R-:W-:Y:S01]  /*e520*/  STL [R1+0xe74], R8 ;  /* 0x000e740801007387 */ /* 0x000fe20000100800 */
[----:B------:R-:W-:-:S03]  /*e530*/  IADD3 R6, P5, PT, R14, UR58, RZ ;  /* 0x0000003a0e067c10 */ /* 0x000fc6000ffbe0ff */
[----:B------:R-:W-:Y:S01]  /*e540*/  STL [R1+0xe78], R7 ;  /* 0x000e780701007387 */ /* 0x000fe20000100800 */
[----:B------:R-:W-:-:S03]  /*e550*/  IADD3.X R12, PT, PT, R13, UR57, RZ, P3, !PT ;  /* 0x000000390d0c7c10 */ /* 0x000fc60009ffe4ff */
[----:B------:R0:W-:Y:S04]  /*e560*/  STL [R1+0xe7c], R6 ;  /* 0x000e7c0601007387 */ /* 0x0001e80000100800 */
[----:B------:R1:W-:Y:S04]  /*e570*/  STL [R1+0xe80], R5 ;  /* 0x000e800501007387 */ /* 0x0003e80000100800 */
[----:B------:R-:W2:Y:S04]  /*e580*/  LDL.LU.64 R36, [R1+0x5d0] ;  /* 0x0005d00001247983 */ /* 0x000ea80000300a00 */
[----:B------:R-:W3:Y:S04]  /*e590*/  LDL.LU.64 R34, [R1+0x5d8] ;  /* 0x0005d80001227983 */ /* 0x000ee80000300a00 */
[----:B0-----:R-:W3:Y:S04]  /*e5a0*/  LDL.LU.64 R6, [R1+0x5e0] ;  /* 0x0005e00001067983 */ /* 0x001ee80000300a00 */
[----:B------:R-:W3:Y:S04]  /*e5b0*/  LDL.LU.64 R38, [R1+0x5e8] ;  /* 0x0005e80001267983 */ /* 0x000ee80000300a00 */
[----:B------:R0:W-:Y:S04]  /*e5c0*/  STL [R1+0xe84], R12 ;  /* 0x000e840c01007387 */ /* 0x0001e80000100800 */
[----:B-1----:R-:W3:Y:S04]  /*e5d0*/  LDL.LU.64 R4, [R1+0x5f0] ;  /* 0x0005f00001047983 */ /* 0x002ee80000300a00 */
[----:B------:R-:W3:Y:S04]  /*e5e0*/  LDL.LU.64 R44, [R1+0x5f8] ;  /* 0x0005f800012c7983 */ /* 0x000ee80000300a00 */
[----:B------:R-:W3:Y:S04]  /*e5f0*/  LDL.LU.64 R42, [R1+0x600] ;  /* 0x00060000012a7983 */ /* 0x000ee80000300a00 */
[----:B------:R-:W3:Y:S01]  /*e600*/  LDL.LU.64 R2, [R1+0x608] ;  /* 0x0006080001027983 */ /* 0x000ee20000300a00 */
[----:B----4-:R-:W-:-:S02]  /*e610*/  IADD3 R9, P1, PT, R24, UR58, RZ ;  /* 0x0000003a18097c10 */ /* 0x010fc4000ff3e0ff */
[----:B------:R-:W-:Y:S01]  /*e620*/  IADD3.X R11, PT, PT, R11, UR57, RZ, P4, !PT ;  /* 0x000000390b0b7c10 */ /* 0x000fe2000a7fe4ff */
[----:B------:R-:W4:Y:S01]  /*e630*/  LDL.LU.64 R56, [R1+0x610] ;  /* 0x0006100001387983 */ /* 0x000f220000300a00 */
[----:B------:R-:W-:Y:S02]  /*e640*/  IADD3.X R10, PT, PT, R15, UR57, RZ, P5, !PT ;  /* 0x000000390f0a7c10 */ /* 0x000fe4000affe4ff */
[----:B------:R-:W-:Y:S01]  /*e650*/  IADD3 R16, P3, PT, R20, UR58, RZ ;  /* 0x0000003a14107c10 */ /* 0x000fe2000ff7e0ff */
[----:B------:R-:W4:Y:S01]  /*e660*/  LDL.LU.64 R52, [R1+0x618] ;  /* 0x0006180001347983 */ /* 0x000f220000300a00 */
[----:B------:R-:W-:Y:S02]  /*e670*/  IADD3 R15, P4, PT, R18, UR58, RZ ;  /* 0x0000003a120f7c10 */ /* 0x000fe4000ff9e0ff */
[----:B------:R-:W-:Y:S01]  /*e680*/  IADD3.X R13, PT, PT, R25, UR57, RZ, P1, !PT ;  /* 0x00000039190d7c10 */ /* 0x000fe20008ffe4ff */
[----:B------:R-:W4:Y:S01]  /*e690*/  LDL.LU.64 R50, [R1+0x620] ;  /* 0x0006200001327983 */ /* 0x000f220000300a00 */
[----:B------:R-:W-:-:S02]  /*e6a0*/  IADD3 R14, P5, PT, R22, UR58, RZ ;  /* 0x0000003a160e7c10 */ /* 0x000fc4000ffbe0ff */
[----:B------:R-:W-:Y:S01]  /*e6b0*/  IADD3 R17, P1, PT, R32, UR58, RZ ;  /* 0x0000003a20117c10 */ /* 0x000fe2000ff3e0ff */
[----:B------:R-:W4:Y:S01]  /*e6c0*/  LDL.LU.64 R54, [R1+0x628] ;  /* 0x0006280001367983 */ /* 0x000f220000300a00 */
[----:B------:R-:W-:Y:S02]  /*e6d0*/  IADD3.X R20, PT, PT, R21, UR57, RZ, P3, !PT ;  /* 0x0000003915147c10 */ /* 0x000fe40009ffe4ff */
[----:B------:R-:W-:Y:S01]  /*e6e0*/  IADD3.X R19, PT, PT, R19, UR57, RZ, P4, !PT ;  /* 0x0000003913137c10 */ /* 0x000fe2000a7fe4ff */
[----:B------:R-:W4:Y:S01]  /*e6f0*/  LDL.LU.64 R58, [R1+0x630] ;  /* 0x00063000013a7983 */ /* 0x000f220000300a00 */
[----:B------:R-:W-:Y:S02]  /*e700*/  IADD3.X R18, PT, PT, R23, UR57, RZ, P5, !PT ;  /* 0x0000003917127c10 */ /* 0x000fe4000affe4ff */
[----:B------:R-:W-:Y:S02]  /*e710*/  IADD3 R24, P3, PT, R28, UR58, RZ ;  /* 0x0000003a1c187c10 */ /* 0x000fe4000ff7e0ff */
[----:B------:R-:W-:-:S02]  /*e720*/  IADD3 R23, P4, PT, R26, UR58, RZ ;  /* 0x0000003a1a177c10 */ /* 0x000fc4000ff9e0ff */
[----:B------:R-:W-:Y:S02]  /*e730*/  IADD3 R22, P5, PT, R30, UR58, RZ ;  /* 0x0000003a1e167c10 */ /* 0x000fe4000ffbe0ff */
[----:B------:R-:W-:Y:S02]  /*e740*/  IADD3.X R21, PT, PT, R33, UR57, RZ, P1, !PT ;  /* 0x0000003921157c10 */ /* 0x000fe40008ffe4ff */
[----:B------:R-:W-:Y:S02]  /*e750*/  IADD3.X R28, PT, PT, R29, UR57, RZ, P3, !PT ;  /* 0x000000391d1c7c10 */ /* 0x000fe40009ffe4ff */
[----:B------:R-:W-:Y:S02]  /*e760*/  IADD3.X R27, PT, PT, R27, UR57, RZ, P4, !PT ;  /* 0x000000391b1b7c10 */ /* 0x000fe4000a7fe4ff */
[----:B------:R-:W-:Y:S02]  /*e770*/  IADD3.X R26, PT, PT, R31, UR57, RZ, P5, !PT ;  /* 0x000000391f1a7c10 */ /* 0x000fe4000affe4ff */
[----:B--2---:R-:W-:-:S02]  /*e780*/  IADD3 R25, P1, PT, R36, UR58, RZ ;  /* 0x0000003a24197c10 */ /* 0x004fc4000ff3e0ff */
[----:B---3--:R-:W-:Y:S02]  /*e790*/  IADD3 R32, P3, PT, R34, UR58, RZ ;  /* 0x0000003a22207c10 */ /* 0x008fe4000ff7e0ff */
[----:B------:R-:W-:Y:S02]  /*e7a0*/  IADD3.X R29, PT, PT, R37, UR57, RZ, P1, !PT ;  /* 0x00000039251d7c10 */ /* 0x000fe40008ffe4ff */
[----:B------:R-:W-:Y:S02]  /*e7b0*/  IADD3 R31, P4, PT, R6, UR58, RZ ;  /* 0x0000003a061f7c10 */ /* 0x000fe4000ff9e0ff */
[----:B------:R-:W-:Y:S02]  /*e7c0*/  IADD3.X R36, PT, PT, R35, UR57, RZ, P3, !PT ;  /* 0x0000003923247c10 */ /* 0x000fe40009ffe4ff */
[----:B------:R-:W-:Y:S02]  /*e7d0*/  IADD3.X R35, PT, PT, R7, UR57, RZ, P4, !PT ;  /* 0x0000003907237c10 */ /* 0x000fe4000a7fe4ff */
[----:B------:R-:W2:Y:S01]  /*e7e0*/  LDL.LU.64 R6, [R1+0x638] ;  /* 0x0006380001067983 */ /* 0x000ea20000300a00 */
[----:B------:R-:W-:-:S04]  /*e7f0*/  IADD3 R33, P1, PT, R4, UR58, RZ ;  /* 0x0000003a04217c10 */ /* 0x000fc8000ff3e0ff */
[----:B------:R-:W-:Y:S02]  /*e800*/  IADD3.X R37, PT, PT, R5, UR57, RZ, P1, !PT ;  /* 0x0000003905257c10 */ /* 0x000fe40008ffe4ff */
[----:B------:R-:W3:Y:S01]  /*e810*/  LDL.LU.64 R4, [R1+0x640] ;  /* 0x0006400001047983 */ /* 0x000ee20000300a00 */
[----:B------:R-:W-:-:S04]  /*e820*/  IADD3 R30, P5, PT, R38, UR58, RZ ;  /* 0x0000003a261e7c10 */ /* 0x000fc8000ffbe0ff */
[----:B------:R-:W-:Y:S02]  /*e830*/  IADD3.X R34, PT, PT, R39, UR57, RZ, P5, !PT ;  /* 0x0000003927227c10 */ /* 0x000fe4000affe4ff */
[----:B------:R-:W-:Y:S02]  /*e840*/  IADD3 R38, P5, PT, R2, UR58, RZ ;  /* 0x0000003a02267c10 */ /* 0x000fe4000ffbe0ff */
[----:B------:R-:W-:Y:S02]  /*e850*/  IADD3 R39, P4, PT, R42, UR58, RZ ;  /* 0x0000003a2a277c10 */ /* 0x000fe4000ff9e0ff */
[----:B------:R-:W-:Y:S02]  /*e860*/  IADD3.X R42, PT, PT, R3, UR57, RZ, P5, !PT ;  /* 0x00000039032a7c10 */ /* 0x000fe4000affe4ff */
[----:B------:R-:W3:Y:S01]  /*e870*/  LDL.LU.64 R2, [R1+0x648] ;  /* 0x0006480001027983 */ /* 0x000ee20000300a00 */
[----:B------:R-:W-:-:S03]  /*e880*/  IADD3 R40, P3, PT, R44, UR58, RZ ;  /* 0x0000003a2c287c10 */ /* 0x000fc6000ff7e0ff */
[----:B------:R-:W3:Y:S01]  /*e890*/  LDL.LU.64 R72, [R1+0x650] ;  /* 0x0006500001487983 */ /* 0x000ee20000300a00 */
[----:B------:R-:W-:Y:S02]  /*e8a0*/  IADD3.X R44, PT, PT, R45, UR57, RZ, P3, !PT ;  /* 0x000000392d2c7c10 */ /* 0x000fe40009ffe4ff */
[----:B------:R-:W-:Y:S01]  /*e8b0*/  IADD3.X R43, PT, PT, R43, UR57, RZ, P4, !PT ;  /* 0x000000392b2b7c10 */ /* 0x000fe2000a7fe4ff */
[----:B------:R-:W3:Y:S01]  /*e8c0*/  LDL.LU.64 R68, [R1+0x658] ;  /* 0x0006580001447983 */ /* 0x000ee20000300a00 */
[----:B----4-:R-:W-:Y:S02]  /*e8d0*/  IADD3 R41, P1, PT, R56, UR58, RZ ;  /* 0x0000003a38297c10 */ /* 0x010fe4000ff3e0ff */
[----:B------:R-:W-:Y:S01]  /*e8e0*/  IADD3 R48, P3, PT, R52, UR58, RZ ;  /* 0x0000003a34307c10 */ /* 0x000fe2000ff7e0ff */
[----:B------:R-:W4:Y:S01]  /*e8f0*/  LDL.LU.64 R66, [R1+0x660] ;  /* 0x0006600001427983 */ /* 0x000f220000300a00 */
[----:B------:R-:W-:Y:S02]  /*e900*/  IADD3 R47, P4, PT, R50, UR58, RZ ;  /* 0x0000003a322f7c10 */ /* 0x000fe4000ff9e0ff */
[----:B------:R-:W-:Y:S01]  /*e910*/  IADD3 R46, P5, PT, R54, UR58, RZ ;  /* 0x0000003a362e7c10 */ /* 0x000fe2000ffbe0ff */
[----:B------:R-:W4:Y:S01]  /*e920*/  LDL.LU.64 R70, [R1+0x668] ;  /* 0x0006680001467983 */ /* 0x000f220000300a00 */
[----:B------:R-:W-:-:S02]  /*e930*/  IADD3.X R45, PT, PT, R57, UR57, RZ, P1, !PT ;  /* 0x00000039392d7c10 */ /* 0x000fc40008ffe4ff */
[----:B------:R-:W-:Y:S01]  /*e940*/  IADD3.X R52, PT, PT, R53, UR57, RZ, P3, !PT ;  /* 0x0000003935347c10 */ /* 0x000fe20009ffe4ff */
[----:B------:R-:W4:Y:S01]  /*e950*/  LDL.LU.64 R76, [R1+0x670] ;  /* 0x00067000014c7983 */ /* 0x000f220000300a00 */
[----:B------:R-:W-:Y:S02]  /*e960*/  IADD3.X R51, PT, PT, R51, UR57, RZ, P4, !PT ;  /* 0x0000003933337c10 */ /* 0x000fe4000a7fe4ff */
[----:B------:R-:W-:Y:S01]  /*e970*/  IADD3.X R50, PT, PT, R55, UR57, RZ, P5, !PT ;  /* 0x0000003937327c10 */ /* 0x000fe2000affe4ff */
[----:B------:R-:W4:Y:S01]  /*e980*/  LDL.LU.64 R74, [R1+0x678] ;  /* 0x00067800014a7983 */ /* 0x000f220000300a00 */
[----:B------:R-:W-:-:S04]  /*e990*/  IADD3 R49, P1, PT, R58, UR58, RZ ;  /* 0x0000003a3a317c10 */ /* 0x000fc8000ff3e0ff */
[----:B------:R-:W-:Y:S02]  /*e9a0*/  IADD3.X R53, PT, PT, R59, UR57, RZ, P1, !PT ;  /* 0x000000393b357c10 */ /* 0x000fe40008ffe4ff */
[----:B--2---:R-:W-:-:S04]  /*e9b0*/  IADD3 R56, P3, PT, R6, UR58, RZ ;  /* 0x0000003a06387c10 */ /* 0x004fc8000ff7e0ff */
[----:B------:R-:W-:Y:S02]  /*e9c0*/  IADD3.X R60, PT, PT, R7, UR57, RZ, P3, !PT ;  /* 0x00000039073c7c10 */ /* 0x000fe40009ffe4ff */
[----:B------:R-:W2:Y:S01]  /*e9d0*/  LDL.LU.64 R6, [R1+0x680] ;  /* 0x0006800001067983 */ /* 0x000ea20000300a00 */
[----:B---3--:R-:W-:-:S04]  /*e9e0*/  IADD3 R55, P4, PT, R4, UR58, RZ ;  /* 0x0000003a04377c10 */ /* 0x008fc8000ff9e0ff */
[----:B------:R-:W-:Y:S02]  /*e9f0*/  IADD3.X R59, PT, PT, R5, UR57, RZ, P4, !PT ;  /* 0x00000039053b7c10 */ /* 0x000fe4000a7fe4ff */
[----:B------:R-:W3:Y:S01]  /*ea00*/  LDL.LU.64 R4, [R1+0x688] ;  /* 0x0006880001047983 */ /* 0x000ee20000300a00 */
[----:B------:R-:W-:-:S04]  /*ea10*/  IADD3 R54, P5, PT, R2, UR58, RZ ;  /* 0x0000003a02367c10 */ /* 0x000fc8000ffbe0ff */
[----:B------:R-:W-:Y:S02]  /*ea20*/  IADD3.X R58, PT, PT, R3, UR57, RZ, P5, !PT ;  /* 0x00000039033a7c10 */ /* 0x000fe4000affe4ff */
[----:B------:R-:W3:Y:S01]  /*ea30*/  LDL.LU.64 R2, [R1+0x690] ;  /* 0x0006900001027983 */ /* 0x000ee20000300a00 */
[----:B------:R-:W-:Y:S02]  /*ea40*/  IADD3 R64, P3, PT, R68, UR58, RZ ;  /* 0x0000003a44407c10 */ /* 0x000fe4000ff7e0ff */
[----:B------:R-:W-:Y:S01]  /*ea50*/  IADD3 R57, P1, PT, R72, UR58, RZ ;  /* 0x0000003a48397c10 */ /* 0x000fe2000ff3e0ff */
[----:B0-----:R-:W3:Y:S01]  /*ea60*/  LDL.LU R12, [R1+0x784] ;  /* 0x00078400010c7983 */ /* 0x001ee20000300800 */
[----:B----4-:R-:W-:Y:S02]  /*ea70*/  IADD3 R63, P4, PT, R66, UR58, RZ ;  /* 0x0000003a423f7c10 */ /* 0x010fe4000ff9e0ff */
[----:B------:R-:W-:Y:S02]  /*ea80*/  IADD3 R62, P5, PT, R70, UR58, RZ ;  /* 0x0000003a463e7c10 */ /* 0x000fe4000ffbe0ff */
[----:B------:R-:W-:-:S02]  /*ea90*/  IADD3.X R68, PT, PT, R69, UR57, RZ, P3, !PT ;  /* 0x0000003945447c10 */ /* 0x000fc40009ffe4ff */
[----:B------:R-:W-:Y:S02]  /*eaa0*/  IADD3.X R66, PT, PT, R71, UR57, RZ, P5, !PT ;  /* 0x0000003947427c10 */ /* 0x000fe4000affe4ff */
[----:B------:R-:W-:Y:S02]  /*eab0*/  IADD3.X R61, PT, PT, R73, UR57, RZ, P1, !PT ;  /* 0x00000039493d7c10 */ /* 0x000fe40008ffe4ff */
[----:B------:R-:W-:Y:S02]  /*eac0*/  IADD3 R71, P3, PT, R74, UR58, RZ ;  /* 0x0000003a4a477c10 */ /* 0x000fe4000ff7e0ff */
[----:B------:R-:W-:Y:S02]  /*ead0*/  IADD3 R65, P1, PT, R76, UR58, RZ ;  /* 0x0000003a4c417c10 */ /* 0x000fe4000ff3e0ff */
[----:B------:R-:W-:Y:S02]  /*eae0*/  IADD3.X R76, PT, PT, R75, UR57, RZ, P3, !PT ;  /* 0x000000394b4c7c10 */ /* 0x000fe40009ffe4ff */
[----:B------:R-:W-:-:S02]  /*eaf0*/  IADD3.X R67, PT, PT, R67, UR57, RZ, P4, !PT ;  /* 0x0000003943437c10 */ /* 0x000fc4000a7fe4ff */
[----:B------:R-:W-:Y:S02]  /*eb00*/  IADD3.X R69, PT, PT, R77, UR57, RZ, P1, !PT ;  /* 0x000000394d457c10 */ /* 0x000fe40008ffe4ff */
[----:B--2---:R-:W-:-:S04]  /*eb10*/  IADD3 R70, P4, PT, R6, UR58, RZ ;  /* 0x0000003a06467c10 */ /* 0x004fc8000ff9e0ff */
[----:B------:R-:W-:Y:S02]  /*eb20*/  IADD3.X R75, PT, PT, R7, UR57, RZ, P4, !PT ;  /* 0x00000039074b7c10 */ /* 0x000fe4000a7fe4ff */
[----:B---3--:R-:W-:-:S04]  /*eb30*/  IADD3 R74, P3, PT, R4, UR58, RZ ;  /* 0x0000003a044a7c10 */ /* 0x008fc8000ff7e0ff */
[----:B------:R-:W-:Y:S02]  /*eb40*/  IADD3.X R77, PT, PT, R5, UR57, RZ, P3, !PT ;  /* 0x00000039054d7c10 */ /* 0x000fe40009ffe4ff */
[----:B------:R-:W2:Y:S04]  /*eb50*/  LDL.LU R5, [R1+0x77c] ;  /* 0x00077c0001057983 */ /* 0x000ea80000300800 */
[----:B------:R-:W3:Y:S04]  /*eb60*/  LDL.LU R6, [R1+0x774] ;  /* 0x0007740001067983 */ /* 0x000ee80000300800 */
[----:B------:R-:W4:Y:S01]  /*eb70*/  LDL.LU R7, [R1+0x76c] ;  /* 0x00076c0001077983 */ /* 0x000f220000300800 */
[----:B------:R-:W-:-:S03]  /*eb80*/  IADD3 R73, P4, PT, R2, UR58, RZ ;  /* 0x0000003a02497c10 */ /* 0x000fc6000ff9e0ff */
[----:B------:R-:W4:Y:S01]  /*eb90*/  LDL.LU R8, [R1+0x780] ;  /* 0x0007800001087983 */ /* 0x000f220000300800 */
[----:B------:R-:W-:-:S03]  /*eba0*/  IADD3.X R78, PT, PT, R3, UR57, RZ, P4, !PT ;  /* 0x00000039034e7c10 */ /* 0x000fc6000a7fe4ff */
        /* <DEDUP_REMOVED lines=10> */
[----:B------:R-:W4:Y:S01]  /*ec50*/  LDL.LU R92, [R1+0x748] ;  /* 0x00074800015c7983 */ /* 0x000f220000300800 */
[----:B------:R-:W-:Y:S01]  /*ec60*/  USHF.L.U32 UR9, UR56, 0x1f, URZ ;  /* 0x0000001f38097899 */ /* 0x000fe200080006ff */
[----:B------:R-:W-:-:S05]  /*ec70*/  IADD3 R90, P5, PT, R90, UR58, RZ ;  /* 0x0000003a5a5a7c10 */ /* 0x000fca000ffbe0ff */
[----:B------:R-:W-:Y:S01]  /*ec80*/  IMAD.U32 R72, RZ, RZ, UR9 ;  /* 0x00000009ff487e24 */ /* 0x000fe2000f8e00ff */
[----:B------:R-:W-:Y:S01]  /*ec90*/  USHF.L.U32 UR9, UR43, 0x6, URZ ;  /* 0x000000062b097899 */ /* 0x000fe200080006ff */
[----:B------:R-:W-:Y:S02]  /*eca0*/  IADD3.X R91, PT, PT, R91, UR57, RZ, P5, !PT ;  /* 0x000000395b5b7c10 */ /* 0x000fe4000affe4ff */
[----:B------:R-:W-:Y:S01]  /*ecb0*/  IADD3 R84, P5, PT, R84, UR58, RZ ;  /* 0x0000003a54547c10 */ /* 0x000fe2000ffbe0ff */
[----:B------:R-:W-:Y:S01]  /*ecc0*/  USHF.L.U32 UR56, UR9, 0x1, URZ ;  /* 0x0000000109387899 */ /* 0x000fe200080006ff */
[----:B------:R-:W-:Y:S01]  /*ecd0*/  IADD3 R88, P3, PT, R88, UR58, RZ ;  /* 0x0000003a58587c10 */ /* 0x000fe2000ff7e0ff */
[----:B------:R-:W-:Y:S01]  /*ece0*/  USHF.R.S32.HI UR13, URZ, 0x1f, UR9 ;  /* 0x0000001fff0d7899 */ /* 0x000fe20008011409 */
[----:B------:R-:W-:Y:S01]  /*ecf0*/  IADD3.X R85, PT, PT, R85, UR57, RZ, P5, !PT ;  /* 0x0000003955557c10 */ /* 0x000fe2000affe4ff */
[----:B------:R-:W0:Y:S01]  /*ed00*/  SYNCS.PHASECHK.TRANS64.TRYWAIT P1, [UR7], R72 ;  /* 0x00000048ff0075a7 */ /* 0x000e220008021107 */
[----:B------:R-:W-:-:S02]  /*ed10*/  IADD3 R86, P4, PT, R86, UR58, RZ ;  /* 0x0000003a56567c10 */ /* 0x000fc4000ff9e0ff */
[----:B------:R-:W-:Y:S01]  /*ed20*/  IADD3 R12, P5, PT, R12, UR56, RZ ;  /* 0x000000380c0c7c10 */ /* 0x000fe2000ffbe0ff */
[----:B------:R-:W-:Y:S01]  /*ed30*/  USHF.L.U64.HI UR13, UR9, 0x1, UR13 ;  /* 0x00000001090d7899 */ /* 0x000fe2000801020d */
[----:B------:R-:W-:Y:S02]  /*ed40*/  IADD3.X R89, PT, PT, R89, UR57, RZ, P3, !PT ;  /* 0x0000003959597c10 */ /* 0x000fe40009ffe4ff */
[----:B------:R-:W-:Y:S01]  /*ed50*/  IADD3.X R87, PT, PT, R87, UR57, RZ, P4, !PT ;  /* 0x0000003957577c10 */ /* 0x000fe2000a7fe4ff */
[----:B------:R1:W-:Y:S04]  /*ed60*/  STL [R1+0x784], R12 ;  /* 0x0007840c01007387 */ /* 0x0003e80000100800 */
[----:B-1----:R1:W5:Y:S01]  /*ed70*/  LDL.LU R12, [R1+0xe84] ;  /* 0x000e8400010c7983 */ /* 0x0023620000300800 */
[----:B--2---:R-:W-:-:S02]  /*ed80*/  IADD3 R5, P6, PT, R5, UR56, RZ ;  /* 0x0000003805057c10 */ /* 0x004fc4000ffde0ff */
[----:B---3--:R-:W-:-:S03]  /*ed90*/  IADD3 R6, P3, PT, R6, UR56, RZ ;  /* 0x0000003806067c10 */ /* 0x008fc6000ff7e0ff */
[----:B------:R2:W-:Y:S01]  /*eda0*/  STL [R1+0x77c], R5 ;  /* 0x00077c0501007387 */ /* 0x0005e20000100800 */
[----:B----4-:R-:W-:Y:S02]  /*edb0*/  IADD3 R7, P4, PT, R7, UR56, RZ ;  /* 0x0000003807077c10 */ /* 0x010fe4000ff9e0ff */
[----:B------:R-:W-:Y:S01]  /*edc0*/  IADD3.X R8, PT, PT, R8, UR13, RZ, P5, !PT ;  /* 0x0000000d08087c10 */ /* 0x000fe2000affe4ff */
[----:B--2---:R1:W5:Y:S01]  /*edd0*/  LDL.LU R5, [R1+0xe80] ;  /* 0x000e800001057983 */ /* 0x0043620000300800 */
[----:B------:R-:W-:-:S03]  /*ede0*/  IADD3 R79, P5, PT, R79, UR56, RZ ;  /* 0x000000384f4f7c10 */ /* 0x000fc6000ffbe0ff */
[----:B------:R2:W-:Y:S01]  /*edf0*/  STL [R1+0x774], R6 ;  /* 0x0007740601007387 */ /* 0x0005e20000100800 */
[----:B------:R-:W-:Y:S02]  /*ee00*/  IADD3.X R2, PT, PT, R2, UR13, RZ, P6, !PT ;  /* 0x0000000d02027c10 */ /* 0x000fe4000b7fe4ff */
[----:B------:R-:W-:Y:S01]  /*ee10*/  IADD3 R3, P6, PT, R3, UR56, RZ ;  /* 0x0000003803037c10 */ /* 0x000fe2000ffde0ff */
[----:B--2---:R1:W5:Y:S04]  /*ee20*/  LDL.LU R6, [R1+0xe7c] ;  /* 0x000e7c0001067983 */ /* 0x0043680000300800 */
[----:B------:R2:W-:Y:S01]  /*ee30*/  STL [R1+0x76c], R7 ;  /* 0x00076c0701007387 */ /* 0x0005e20000100800 */
[----:B------:R-:W-:Y:S02]  /*ee40*/  IADD3.X R4, PT, PT, R4, UR13, RZ, P3, !PT ;  /* 0x0000000d04047c10 */ /* 0x000fe40009ffe4ff */
[----:B------:R-:W-:Y:S01]  /*ee50*/  IADD3 R82, P3, PT, R82, UR56, RZ ;  /* 0x0000003852527c10 */ /* 0x000fe2000ff7e0ff */
[----:B--2---:R1:W5:Y:S04]  /*ee60*/  LDL.LU R7, [R1+0xe78] ;  /* 0x000e780001077983 */ /* 0x0043680000300800 */
[----:B------:R2:W-:Y:S01]  /*ee70*/  STL [R1+0x780], R8 ;  /* 0x0007800801007387 */ /* 0x0005e20000100800 */
[----:B------:R-:W-:-:S03]  /*ee80*/  IADD3.X R81, PT, PT, R81, UR13, RZ, P4, !PT ;  /* 0x0000000d51517c10 */ /* 0x000fc6000a7fe4ff */
[----:B--2---:R1:W5:Y:S04]  /*ee90*/  LDL.LU R8, [R1+0xe74] ;  /* 0x000e740001087983 */ /* 0x0043680000300800 */
[----:B------:R2:W-:Y:S01]  /*eea0*/  STL [R1+0x764], R79 ;  /* 0x0007644f01007387 */ /* 0x0005e20000100800 */
[----:B------:R-:W-:-:S03]  /*eeb0*/  IADD3 R80, P4, PT, R80, UR56, RZ ;  /* 0x0000003850507c10 */ /* 0x000fc6000ff9e0ff */
[----:B--2---:R1:W5:Y:S04]  /*eec0*/  LDL.LU R79, [R1+0xe70] ;  /* 0x000e7000014f7983 */ /* 0x0043680000300800 */
[----:B------:R2:W-:Y:S01]  /*eed0*/  STL [R1+0x778], R2 ;  /* 0x0007780201007387 */ /* 0x0005e20000100800 */
[----:B------:R-:W-:-:S03]  /*eee0*/  IADD3.X R93, PT, PT, R93, UR13, RZ, P5, !PT ;  /* 0x0000000d5d5d7c10 */ /* 0x000fc6000affe4ff */
        /* <DEDUP_REMOVED lines=10> */
[----:B------:R2:W-:Y:S04]  /*ef90*/  STL [R1+0x768], R81 ;  /* 0x0007685101007387 */ /* 0x0005e80000100800 */
        /* <DEDUP_REMOVED lines=9> */
[----:B------:R1:W-:Y:S01]  /*f030*/  STL [R1+0x748], R92 ;  /* 0x0007485c01007387 */ /* 0x0003e20000100800 */
[----:B0-----:R-:W-:Y:S05]  /*f040*/  @!P1 BRA `(.L_x_8) ;  /* 0x000000e400049947 */ /* 0x001fea0003800000 */
.L_x_16:
        /* <DEDUP_REMOVED lines=163> */
[----:B------:R0:W-:Y:S04]  /*fa80*/  STL [R1+0x1094], R42 ;  /* 0x0010942a01007387 */ /* 0x0001e80000100800 */
[----:B0-----:R-:W2:Y:S01]  /*fa90*/  LDL.LU R42, [R1+0x6c4] ;  /* 0x0006c400012a7983 */ /* 0x001ea20000300800 */
[----:B------:R-:W-:-:S03]  /*faa0*/  PRMT R72, RZ, 0x7610, R72 ;  /* 0x00007610ff487816 */ /* 0x000fc60000000048 */
        /* <DEDUP_REMOVED lines=8> */
[----:B------:R3:W-:Y:S04]  /*fb30*/  STL [R1+0x1070], R33 ;  /* 0x0010702101007387 */ /* 0x0007e80000100800 */
[----:B------:R4:W-:Y:S01]  /*fb40*/  STL [R1+0x106c], R37 ;  /* 0x00106c2501007387 */ /* 0x0009e20000100800 */
[----:B-1----:R-:W-:-:S02]  /*fb50*/  PRMT R92, RZ, 0x7610, R92 ;  /* 0x00007610ff5c7816 */ /* 0x002fc4000000005c */
[----:B------:R-:W-:Y:S01]  /*fb60*/  PRMT R90, RZ, 0x7610, R90 ;  /* 0x00007610ff5a7816 */ /* 0x000fe2000000005a */
[----:B------:R1:W-:Y:S01]  /*fb70*/  STL [R1+0x1068], R24 ;  /* 0x0010681801007387 */ /* 0x0003e20000100800 */
[----:B------:R-:W-:Y:S02]  /*fb80*/  PRMT R91, RZ, 0x7610, R91 ;  /* 0x00007610ff5b7816 */ /* 0x000fe4000000005b */
[----:B------:R-:W-:Y:S01]  /*fb90*/  PRMT R88, RZ, 0x7610, R88 ;  /* 0x00007610ff587816 */ /* 0x000fe20000000058 */
[----:B------:R0:W-:Y:S01]  /*fba0*/  STL [R1+0x1064], R28 ;  /* 0x0010641c01007387 */ /* 0x0001e20000100800 */
[----:B------:R-:W-:Y:S02]  /*fbb0*/  PRMT R89, RZ, 0x7610, R89 ;  /* 0x00007610ff597816 */ /* 0x000fe40000000059 */
[----:B------:R-:W-:Y:S01]  /*fbc0*/  PRMT R86, RZ, 0x7610, R86 ;  /* 0x00007610ff567816 */ /* 0x000fe20000000056 */
[----:B------:R0:W-:Y:S01]  /*fbd0*/  STL [R1+0x1060], R23 ;  /* 0x0010601701007387 */ /* 0x0001e20000100800 */
[----:B------:R-:W-:-:S02]  /*fbe0*/  PRMT R87, RZ, 0x7610, R87 ;  /* 0x00007610ff577816 */ /* 0x000fc40000000057 */
        /* <DEDUP_REMOVED lines=40> */
[----:B-----5:R0:W-:Y:S01]  /*fe70*/  STL [R1+0x1028], R8 ;  /* 0x0010280801007387 */ /* 0x0201e20000100800 */
        /* <DEDUP_REMOVED lines=14> */
[----:B------:R-:W-:Y:S01]  /*ff60*/  STL [R1+0x1014], R10 ;  /* 0x0010140a01007387 */ /* 0x000fe20000100800 */
[----:B------:R-:W-:Y:S02]  /*ff70*/  PRMT R43, RZ, 0x7610, R43 ;  /* 0x00007610ff2b7816 */ /* 0x000fe4000000002b */
[----:B------:R-:W-:Y:S01]  /*ff80*/  PRMT R38, RZ, 0x7610, R38 ;  /* 0x00007610ff267816 */ /* 0x000fe20000000026 */
[----:B------:R-:W-:Y:S01]  /*ff90*/  STL [R1+0x1010], R9 ;  /* 0x0010100901007387 */ /* 0x000fe20000100800 */
[----:B0-----:R-:W-:Y:S02]  /*ffa0*/  PRMT R34, RZ, 0x7610, R34 ;  /* 0x00007610ff227816 */ /* 0x001fe40000000022 */
[----:B---3--:R-:W-:Y:S01]  /*ffb0*/  PRMT R33, RZ, 0x7610, R33 ;  /* 0x00007610ff217816 */ /* 0x008fe20000000021 */
[----:B------:R-:W-:Y:S01]  /*ffc0*/  STL [R1+0x100c], R13 ;  /* 0x00100c0d01007387 */ /* 0x000fe20000100800 */
[----:B----4-:R-:W-:-:S02]  /*ffd0*/  PRMT R37, RZ, 0x7610, R37 ;  /* 0x00007610ff257816 */ /* 0x010fc40000000025 */
[----:B-1----:R-:W-:Y:S01]  /*ffe0*/  PRMT R24, RZ, 0x7610, R24 ;  /* 0x00007610ff187816 */ /* 0x002fe20000000018 */
[----:B------:R-:W-:Y:S01]  /*fff0*/  STL [R1+0x1008], R80 ;  /* 0x0010085001007387 */ /* 0x000fe20000100800 */
[----:B--2---:R-:W-:-:S03]  /*10000*/  VIADD R42, R42, 0x1 ;  /* 0x000000012a2a7836 */ /* 0x004fc60000000000 */
[----:B------:R-:W-:Y:S01]  /*10010*/  STL [R1+0x1004], R4 ;  /* 0x0010040401007387 */ /* 0x000fe20000100800 */
[----:B------:R-:W-:Y:S02]  /*10020*/  PRMT R41, RZ, 0x7610, R41 ;  /* 0x00007610ff297816 */ /* 0x000fe40000000029 */
[----:B------:R-:W-:Y:S01]  /*10030*/  PRMT R45, RZ, 0x7610, R45 ;  /* 0x00007610ff2d7816 */ /* 0x000fe2000000002d */
[----:B------:R-:W-:Y:S01]  /*10040*/  STL [R1+0x1000], R81 ;  /* 0x0010005101007387 */ /* 0x000fe20000100800 */
[----:B------:R-:W-:Y:S02]  /*10050*/  PRMT R32, RZ, 0x7610, R32 ;  /* 0x00007610ff207816 */ /* 0x000fe40000000020 */
[----:B------:R-:W-:Y:S01]  /*10060*/  PRMT R36, RZ, 0x7610, R36 ;  /* 0x00007610ff247816 */ /* 0x000fe20000000024 */
[----:B------:R-:W-:Y:S01]  /*10070*/  STL [R1+0xffc], R3 ;  /* 0x000ffc0301007387 */ /* 0x000fe20000100800 */
[----:B------:R-:W-:Y:S02]  /*10080*/  PRMT R31, RZ, 0x7610, R31 ;  /* 0x00007610ff1f7816 */ /* 0x000fe4000000001f */
[----:B------:R-:W-:Y:S01]  /*10090*/  PRMT R35, RZ, 0x7610, R35 ;  /* 0x00007610ff237816 */ /* 0x000fe20000000023 */
[----:B------:R-:W-:Y:S01]  /*100a0*/  STL [R1+0xff8], R82 ;  /* 0x000ff85201007387 */ /* 0x000fe20000100800 */
[----:B------:R-:W-:-:S02]  /*100b0*/  PRMT R30, RZ, 0x7610, R30 ;  /* 0x00007610ff1e7816 */ /* 0x000fc4000000001e */
        /* <DEDUP_REMOVED lines=22> */
[----:B------:R0:W-:Y:S01]  /*10220*/  STL.S16 [R1+0xa0c], R72 ;  /* 0x000a0c4801007387 */ /* 0x0001e20000100600 */
[----:B------:R-:W-:Y:S02]  /*10230*/  PRMT R8, RZ, 0x7610, R8 ;  /* 0x00007610ff087816 */ /* 0x000fe40000000008 */
[----:B------:R-:W-:Y:S02]  /*10240*/  PRMT R12, RZ, 0x7610, R12 ;  /* 0x00007610ff0c7816 */ /* 0x000fe4000000000c */
[----:B------:R-:W-:-:S02]  /*10250*/  PRMT R7, RZ, 0x7610, R7 ;  /* 0x00007610ff077816 */ /* 0x000fc40000000007 */
[----:B------:R-:W-:Y:S02]  /*10260*/  PRMT R11, RZ, 0x7610, R11 ;  /* 0x00007610ff0b7816 */ /* 0x000fe4000000000b */
[----:B------:R-:W-:Y:S01]  /*10270*/  PRMT R6, RZ, 0x7610, R6 ;  /* 0x00007610ff067816 */ /* 0x000fe20000000006 */
[----:B0-----:R-:W2:Y:S01]  /*10280*/  LDL.LU R72, [R1+0x1320] ;  /* 0x0013200001487983 */ /* 0x001ea20000300800 */
[----:B------:R-:W-:Y:S02]  /*10290*/  PRMT R10, RZ, 0x7610, R10 ;  /* 0x00007610ff0a7816 */ /* 0x000fe4000000000a */
[----:B--2---:R-:W-:-:S05]  /*102a0*/  PRMT R72, RZ, 0x7610, R72 ;  /* 0x00007610ff487816 */ /* 0x004fca0000000048 */
[----:B------:R0:W-:Y:S04]  /*102b0*/  STL.S16 [R1+0xa08], R72 ;  /* 0x000a084801007387 */ /* 0x0001e80000100600 */
[----:B0-----:R-:W2:Y:S02]  /*102c0*/  LDL.LU R72, [R1+0x131c] ;  /* 0x00131c0001487983 */ /* 0x001ea40000300800 */
        /* <DEDUP_REMOVED lines=344> */
[----:B0-----:R-:W2:Y:S04]  /*11850*/  LDL.LU R72, [R1+0x1150] ;  /* 0x0011500001487983 */ /* 0x001ea80000300800 */
[----:B------:R0:W-:Y:S04]  /*11860*/  STL.S16 [R1+0x870], R92 ;  /* 0x0008705c01007387 */ /* 0x0001e80000100600 */
[----:B0-----:R-:W3:Y:S04]  /*11870*/  LDL.LU R92, [R1+0x114c] ;  /* 0x00114c00015c7983 */ /* 0x001ee80000300800 */
[----:B------:R0:W-:Y:S04]  /*11880*/  STL.S16 [R1+0x86c], R90 ;  /* 0x00086c5a01007387 */ /* 0x0001e80000100600 */
[----:B0-----:R-:W4:Y:S04]  /*11890*/  LDL.LU R90, [R1+0x1148] ;  /* 0x00114800015a7983 */ /* 0x001f280000300800 */
[----:B------:R0:W-:Y:S04]  /*118a0*/  STL.S16 [R1+0x868], R91 ;  /* 0x0008685b01007387 */ /* 0x0001e80000100600 */
[----:B0-----:R-:W4:Y:S04]  /*118b0*/  LDL.LU R91, [R1+0x1144] ;  /* 0x00114400015b7983 */ /* 0x001f280000300800 */
[----:B------:R0:W-:Y:S04]  /*118c0*/  STL.S16 [R1+0x864], R88 ;  /* 0x0008645801007387 */ /* 0x0001e80000100600 */
[----:B0-----:R-:W3:Y:S04]  /*118d0*/  LDL.LU R88, [R1+0x1140] ;  /* 0x0011400001587983 */ /* 0x001ee80000300800 */
        /* <DEDUP_REMOVED lines=29> */
[----:B0-----:R-:W4:Y:S04]  /*11ab0*/  LDL.LU R68, [R1+0x1104] ;  /* 0x0011040001447983 */ /* 0x001f280000300800 */
[----:B------:R0:W-:Y:S04]  /*11ac0*/  STL.S16 [R1+0x824], R63 ;  /* 0x0008243f01007387 */ /* 0x0001e80000100600 */
[----:B0-----:R-:W4:Y:S04]  /*11ad0*/  LDL.LU R63, [R1+0x1100] ;  /* 0x00110000013f7983 */ /* 0x001f280000300800 */
[----:B------:R0:W-:Y:S04]  /*11ae0*/  STL.S16 [R1+0x820], R67 ;  /* 0x0008204301007387 */ /* 0x0001e80000100600 */
[----:B0-----:R-:W4:Y:S04]  /*11af0*/  LDL.LU R67, [R1+0x10fc] ;  /* 0x0010fc0001437983 */ /* 0x001f280000300800 */
[----:B------:R0:W-:Y:S04]  /*11b00*/  STL.S16 [R1+0x81c], R62 ;  /* 0x00081c3e01007387 */ /* 0x0001e80000100600 */
[----:B0-----:R-:W4:Y:S04]  /*11b10*/  LDL.LU R62, [R1+0x10f8] ;  /* 0x0010f800013e7983 */ /* 0x001f280000300800 */
[----:B------:R0:W-:Y:S01]  /*11b20*/  STL.S16 [R1+0x818], R66 ;  /* 0x0008184201007387 */ /* 0x0001e20000100600 */
[----:B--2---:R-:W-:-:S03]  /*11b30*/  PRMT R72, RZ, 0x7610, R72 ;  /* 0x00007610ff487816 */ /* 0x004fc60000000048 */
[----:B0-----:R-:W2:Y:S04]  /*11b40*/  LDL.LU R66, [R1+0x10f4] ;  /* 0x0010f40001427983 */ /* 0x001ea80000300800 */
[----:B------:R0:W-:Y:S04]  /*11b50*/  STL.S16 [R1+0x814], R65 ;  /* 0x0008144101007387 */ /* 0x0001e80000100600 */
        /* <DEDUP_REMOVED lines=11> */
[----:B------:R-:W-:Y:S04]  /*11c10*/  STL [R1+0xfe0], R72 ;  /* 0x000fe04801007387 */ /* 0x000fe80000100800 */
        /* <DEDUP_REMOVED lines=8> */
[----:B------:R0:W-:Y:S01]  /*11ca0*/  STL.S16 [R1+0x7e8], R48 ;  /* 0x0007e83001007387 */ /* 0x0001e20000100600 */
[----:B------:R-:W-:-:S03]  /*11cb0*/  PRMT R0, RZ, 0x7610, R0 ;  /* 0x00007610ff007816 */ /* 0x000fc60000000000 */
        /* <DEDUP_REMOVED lines=12> */
[----:B---3--:R-:W-:-:S03]  /*11d80*/  PRMT R92, RZ, 0x7610, R92 ;  /* 0x00007610ff5c7816 */ /* 0x008fc6000000005c */
[----:B0-----:R-:W3:Y:S04]  /*11d90*/  LDL.LU R49, [R1+0x10b0] ;  /* 0x0010b00001317983 */ /* 0x001ee80000300800 */
        /* <DEDUP_REMOVED lines=13> */
[----:B------:R0:W-:Y:S02]  /*11e70*/  STL.S16 [R1+0x7ac], R92 ;  /* 0x0007ac5c01007387 */ /* 0x0001e40000100600 */
[----:B0-----:R-:W0:Y:S02]  /*11e80*/  LDC R92, c[0x0][0x3a0] ;  /* 0x0000e800ff5c7b82 */ /* 0x001e240000000800 */
[----:B0-----:R-:W-:-:S02]  /*11e90*/  IMAD R92, R42, -0x40, R92 ;  /* 0xffffffc02a5c7824 */ /* 0x001fc400078e025c */
[----:B------:R-:W2:Y:S03]  /*11ea0*/  LDL.LU R42, [R1+0x1094] ;  /* 0x00109400012a7983 */ /* 0x000ea60000300800 */
[----:B------:R-:W-:-:S13]  /*11eb0*/  ISETP.GT.AND P4, PT, R92, RZ, PT ;  /* 0x000000ff5c00720c */ /* 0x000fda0003f84270 */
[----:B------:R-:W2:Y:S04]  /*11ec0*/  @P4 LDG.E.U16 R34, desc[UR16][R84.64] ;  /* 0x0000001054224981 */ /* 0x000ea8000c1e1500 */
[----:B------:R-:W3:Y:S04]  /*11ed0*/  @P4 LDG.E.U16 R33, desc[UR16][R86.64] ;  /* 0x0000001056214981 */ /* 0x000ee8000c1e1500 */
[----:B------:R-:W3:Y:S04]  /*11ee0*/  @P4 LDG.E.U16 R37, desc[UR16][R88.64] ;  /* 0x0000001058254981 */ /* 0x000ee8000c1e1500 */
[----:B----4-:R-:W4:Y:S04]  /*11ef0*/  @P4 LDG.E.U16 R24, desc[UR16][R90.64] ;  /* 0x000000105a184981 */ /* 0x010f28000c1e1500 */
        /* <DEDUP_REMOVED lines=13> */
[----:B0-----:R-:W4:Y:S01]  /*11fd0*/  LDL.LU R30, [R1+0x1078] ;  /* 0x00107800011e7983 */ /* 0x001f220000300800 */
[----:B------:R-:W-:-:S02]  /*11fe0*/  ISETP.GT.AND P6, PT, R92, 0x1, PT ;  /* 0x000000015c00780c */ /* 0x000fc40003fc4270 */
[----:B------:R-:W-:Y:S01]  /*11ff0*/  ISETP.GT.AND P5, PT, R92, 0x2, PT ;  /* 0x000000025c00780c */ /* 0x000fe20003fa4270 */
[----:B--2---:R0:W-:Y:S04]  /*12000*/  STL [R1+0xa70], R34 ;  /* 0x000a702201007387 */ /* 0x0041e80000100800 */
[----:B0-----:R-:W2:Y:S04]  /*12010*/  LDL.LU R34, [R1+0x1074] ;  /* 0x0010740001227983 */ /* 0x001ea80000300800 */
[----:B------:R-:W-:Y:S04]  /*12020*/  STL [R1+0xe50], R84 ;  /* 0x000e505401007387 */ /* 0x000fe80000100800 */
[----:B------:R-:W-:Y:S04]  /*12030*/  STL [R1+0xf28], R84 ;  /* 0x000f285401007387 */ /* 0x000fe80000100800 */
[----:B------:R-:W-:Y:S04]  /*12040*/  STL [R1+0xe4c], R85 ;  /* 0x000e4c5501007387 */ /* 0x000fe80000100800 */
[----:B------:R-:W-:Y:S04]  /*12050*/  STL [R1+0xf2c], R85 ;  /* 0x000f2c5501007387 */ /* 0x000fe80000100800 */
[----:B---3--:R0:W-:Y:S04]  /*12060*/  STL [R1+0xa6c], R33 ;  /* 0x000a6c2101007387 */ /* 0x0081e80000100800 */
[----:B0-----:R-:W3:Y:S04]  /*12070*/  LDL.LU R33, [R1+0x1070] ;  /* 0x0010700001217983 */ /* 0x001ee80000300800 */
[----:B------:R-:W-:Y:S04]  /*12080*/  STL [R1+0xe58], R86 ;  /* 0x000e585601007387 */ /* 0x000fe80000100800 */
[----:B------:R0:W-:Y:S04]  /*12090*/  STL [R1+0xf30], R86 ;  /* 0x000f305601007387 */ /* 0x0001e80000100800 */
[----:B------:R-:W-:Y:S04]  /*120a0*/  STL [R1+0xe54], R87 ;  /* 0x000e545701007387 */ /* 0x000fe80000100800 */
[----:B------:R-:W-:Y:S04]  /*120b0*/  STL [R1+0xf34], R87 ;  /* 0x000f345701007387 */ /* 0x000fe80000100800 */
[----:B------:R1:W-:Y:S01]  /*120c0*/  STL [R1+0xa68], R37 ;  /* 0x000a682501007387 */ /* 0x0003e20000100800 */
[----:B------:R-:W-:-:S02]  /*120d0*/  IMAD.MOV.U32 R84, RZ, RZ, R71 ;  /* 0x000000ffff547224 */ /* 0x000fc400078e0047 */
[----:B0-----:R-:W-:Y:S01]  /*120e0*/  IMAD.MOV.U32 R86, RZ, RZ, R70 ;  /* 0x000000ffff567224 */ /* 0x001fe200078e0046 */
[----:B-1----:R-:W2:Y:S04]  /*120f0*/  LDL.LU R37, [R1+0x106c] ;  /* 0x00106c0001257983 */ /* 0x002ea80000300800 */
[----:B------:R-:W-:Y:S04]  /*12100*/  STL [R1+0xe60], R88 ;  /* 0x000e605801007387 */ /* 0x000fe80000100800 */
[----:B------:R-:W-:Y:S04]  /*12110*/  STL [R1+0xe5c], R89 ;  /* 0x000e5c5901007387 */ /* 0x000fe80000100800 */
[----:B------:R-:W-:Y:S04]  /*12120*/  STL [R1+0xf38], R89 ;  /* 0x000f385901007387 */ /* 0x000fe80000100800 */
[----:B----4-:R0:W-:Y:S01]  /*12130*/  STL [R1+0xa64], R24 ;  /* 0x000a641801007387 */ /* 0x0101e20000100800 */
[----:B------:R-:W-:-:S02]  /*12140*/  IMAD.MOV.U32 R70, RZ, RZ, R73 ;  /* 0x000000ffff467224 */ /* 0x000fc400078e0049 */
[----:B------:R-:W-:Y:S02]  /*12150*/  IMAD.MOV.U32 R71, RZ, RZ, R78 ;  /* 0x000000ffff477224 */ /* 0x000fe400078e004e */
[----:B------:R-:W-:Y:S02]  /*12160*/  IMAD.MOV.U32 R87, RZ, RZ, R75 ;  /* 0x000000ffff577224 */ /* 0x000fe400078e004b */
[----:B------:R-:W-:Y:S01]  /*12170*/  IMAD.MOV.U32 R85, RZ, RZ, R76 ;  /* 0x000000ffff557224 */ /* 0x000fe200078e004c */
[----:B------:R-:W4:Y:S04]  /*12180*/  @P6 LDG.E.U16 R28, desc[UR16][R70.64] ;  /* 0x00000010461c6981 */ /* 0x000f28000c1e1500 */
[----:B0-----:R-:W2:Y:S04]  /*12190*/  LDL.LU R24, [R1+0x1068] ;  /* 0x0010680001187983 */ /* 0x001ea80000300800 */
[----:B------:R-:W-:Y:S04]  /*121a0*/  STL [R1+0xe68], R90 ;  /* 0x000e685a01007387 */ /* 0x000fe80000100800 */
[----:B------:R0:W-:Y:S04]  /*121b0*/  STL [R1+0xf3c], R90 ;  /* 0x000f3c5a01007387 */ /* 0x0001e80000100800 */
[----:B------:R-:W-:Y:S04]  /*121c0*/  STL [R1+0xe64], R91 ;  /* 0x000e645b01007387 */ /* 0x000fe80000100800 */
[----:B------:R1:W-:Y:S01]  /*121d0*/  STL [R1+0xf40], R91 ;  /* 0x000f405b01007387 */ /* 0x0003e20000100800 */
[----:B0-----:R-:W-:-:S03]  /*121e0*/  IMAD.MOV.U32 R90, RZ, RZ, R74 ;  /* 0x000000ffff5a7224 */ /* 0x001fc600078e004a */
[----:B------:R-:W2:Y:S01]  /*121f0*/  @P6 LDG.E.U16 R27, desc[UR16][R86.64] ;  /* 0x00000010561b6981 */ /* 0x000ea2000c1e1500 */
[----:B------:R-:W-:-:S03]  /*12200*/  IMAD.MOV.U32 R76, RZ, RZ, R62 ;  /* 0x000000ffff4c7224 */ /* 0x000fc600078e003e */
[----:B------:R0:W2:Y:S01]  /*12210*/  @P6 LDG.E.U16 R22, desc[UR16][R84.64] ;  /* 0x0000001054166981 */ /* 0x0000a2000c1e1500 */
[----:B-1----:R-:W-:-:S05]  /*12220*/  IMAD.MOV.U32 R91, RZ, RZ, R77 ;  /* 0x000000ffff5b7224 */ /* 0x002fca00078e004d */
[----:B------:R-:W2:Y:S01]  /*12230*/  @P6 LDG.E.U16 R23, desc[UR16][R90.64] ;  /* 0x000000105a176981 */ /* 0x000ea2000c1e1500 */
[----:B------:R-:W-:-:S03]  /*12240*/  IMAD.MOV.U32 R77, RZ, RZ, R66 ;  /* 0x000000ffff4d7224 */ /* 0x000fc600078e0042 */
[----:B------:R0:W-:Y:S01]  /*12250*/  STL.64 [R1+0x678], R84 ;  /* 0x0006785401007387 */ /* 0x0001e20000100a00 */
[----:B------:R-:W-:Y:S02]  /*12260*/  IMAD.MOV.U32 R74, RZ, RZ, R63 ;  /* 0x000000ffff4a7224 */ /* 0x000fe400078e003f */
[----:B------:R-:W-:Y:S01]  /*12270*/  IMAD.MOV.U32 R75, RZ, RZ, R67 ;  /* 0x000000ffff4b7224 */ /* 0x000fe200078e0043 */
[----:B------:R-:W-:Y:S04]  /*12280*/  STL.64 [R1+0x680], R86 ;  /* 0x0006805601007387 */ /* 0x000fe80000100a00 */
[----:B------:R-:W-:Y:S01]  /*12290*/  STL.64 [R1+0x688], R90 ;  /* 0x0006885a01007387 */ /* 0x000fe20000100a00 */
[----:B0-----:R-:W-:-:S03]  /*122a0*/  IMAD.MOV.U32 R84, RZ, RZ, R65 ;  /* 0x000000ffff547224 */ /* 0x001fc600078e0041 */
[----:B------:R-:W3:Y:S01]  /*122b0*/  @P5 LDG.E.U16 R25, desc[UR16][R76.64] ;  /* 0x000000104c195981 */ /* 0x000ee2000c1e1500 */
[----:B------:R-:W-:-:S03]  /*122c0*/  IMAD.MOV.U32 R85, RZ, RZ, R69 ;  /* 0x000000ffff557224 */ /* 0x000fc600078e0045 */
[----:B------:R0:W-:Y:S04]  /*122d0*/  STL.64 [R1+0x690], R70 ;  /* 0x0006904601007387 */ /* 0x0001e80000100a00 */
[----:B------:R-:W3:Y:S04]  /*122e0*/  @P5 LDG.E.U16 R26, desc[UR16][R84.64] ;  /* 0x00000010541a5981 */ /* 0x000ee8000c1e1500 */
[----:B------:R-:W3:Y:S01]  /*122f0*/  @P5 LDG.E.U16 R29, desc[UR16][R74.64] ;  /* 0x000000104a1d5981 */ /* 0x000ee2000c1e1500 */
[----:B0-----:R-:W-:Y:S02]  /*12300*/  IMAD.MOV.U32 R70, RZ, RZ, R64 ;  /* 0x000000ffff467224 */ /* 0x001fe400078e0040 */
[----:B------:R-:W-:-:S05]  /*12310*/  IMAD.MOV.U32 R71, RZ, RZ, R68 ;  /* 0x000000ffff477224 */ /* 0x000fca00078e0044 */
[----:B------:R-:W3:Y:S04]  /*12320*/  @P5 LDG.E.U16 R16, desc[UR16][R70.64] ;  /* 0x0000001046105981 */ /* 0x000ee8000c1e1500 */
[----:B----4-:R0:W-:Y:S04]  /*12330*/  STL [R1+0xa60], R28 ;  /* 0x000a601c01007387 */ /* 0x0101e80000100800 */
[----:B0-----:R-:W4:Y:S04]  /*12340*/  LDL.LU R28, [R1+0x1064] ;  /* 0x00106400011c7983 */ /* 0x001f280000300800 */
[----:B--2---:R0:W-:Y:S04]  /*12350*/  STL [R1+0xa5c], R23 ;  /* 0x000a5c1701007387 */ /* 0x0041e80000100800 */
[----:B0-----:R-:W2:Y:S04]  /*12360*/  LDL.LU R23, [R1+0x1060] ;  /* 0x0010600001177983 */ /* 0x001ea80000300800 */
[----:B------:R0:W-:Y:S04]  /*12370*/  STL [R1+0xa58], R27 ;  /* 0x000a581b01007387 */ /* 0x0001e80000100800 */
[----:B0-----:R-:W2:Y:S04]  /*12380*/  LDL.LU R27, [R1+0x105c] ;  /* 0x00105c00011b7983 */ /* 0x001ea80000300800 */
[----:B------:R0:W-:Y:S04]  /*12390*/  STL [R1+0xa54], R22 ;  /* 0x000a541601007387 */ /* 0x0001e80000100800 */
[----:B0-----:R-:W2:Y:S04]  /*123a0*/  LDL.LU R22, [R1+0x1058] ;  /* 0x0010580001167983 */ /* 0x001ea80000300800 */
[----:B------:R-:W-:Y:S04]  /*123b0*/  STL.64 [R1+0x658], R70 ;  /* 0x0006584601007387 */ /* 0x000fe80000100a00 */
[----:B------:R-:W-:Y:S04]  /*123c0*/  STL.64 [R1+0x660], R74 ;  /* 0x0006604a01007387 */ /* 0x000fe80000100a00 */
[----:B------:R-:W-:Y:S04]  /*123d0*/  STL.64 [R1+0x668], R76 ;  /* 0x0006684c01007387 */ /* 0x000fe80000100a00 */
[----:B------:R-:W-:Y:S04]  /*123e0*/  STL.64 [R1+0x670], R84 ;  /* 0x0006705401007387 */ /* 0x000fe80000100a00 */
[----:B---3--:R0:W-:Y:S04]  /*123f0*/  STL [R1+0xa50], R26 ;  /* 0x000a501a01007387 */ /* 0x0081e80000100800 */
[----:B0-----:R-:W3:Y:S04]  /*12400*/  LDL.LU R26, [R1+0x1054] ;  /* 0x00105400011a7983 */ /* 0x001ee80000300800 */
[----:B------:R0:W-:Y:S04]  /*12410*/  STL [R1+0xa4c], R25 ;  /* 0x000a4c1901007387 */ /* 0x0001e80000100800 */
[----:B0-----:R-:W4:Y:S04]  /*12420*/  LDL.LU R25, [R1+0x1050] ;  /* 0x0010500001197983 */ /* 0x001f280000300800 */
[----:B------:R0:W-:Y:S04]  /*12430*/  STL [R1+0xa48], R29 ;  /* 0x000a481d01007387 */ /* 0x0001e80000100800 */
[----:B0-----:R-:W4:Y:S04]  /*12440*/  LDL.LU R29, [R1+0x104c] ;  /* 0x00104c00011d7983 */ /* 0x001f280000300800 */
[----:B------:R0:W-:Y:S04]  /*12450*/  STL [R1+0xa44], R16 ;  /* 0x000a441001007387 */ /* 0x0001e80000100800 */
[----:B0-----:R-:W4:Y:S04]  /*12460*/  LDL.LU R16, [R1+0x1048] ;  /* 0x0010480001107983 */ /* 0x001f280000300800 */
[----:B------:R-:W4:Y:S04]  /*12470*/  LDL.LU R91, [R1+0xa0c] ;  /* 0x000a0c00015b7983 */ /* 0x000f280000300800 */
[----:B------:R-:W4:Y:S04]  /*12480*/  LDL.LU R90, [R1+0xa08] ;  /* 0x000a0800015a7983 */ /* 0x000f280000300800 */
[----:B------:R-:W4:Y:S01]  /*12490*/  LDL.LU R89, [R1+0xa04] ;  /* 0x000a040001597983 */ /* 0x000f220000300800 */
[----:B------:R-:W-:Y:S01]  /*124a0*/  ISETP.GT.AND P1, PT, R92, 0x3, PT ;  /* 0x000000035c00780c */ /* 0x000fe20003f24270 */
[----:B------:R-:W-:-:S02]  /*124b0*/  IMAD.MOV.U32 R68, RZ, RZ, R57 ;  /* 0x000000ffff447224 */ /* 0x000fc400078e0039 */
[----:B------:R-:W-:Y:S02]  /*124c0*/  IMAD.MOV.U32 R69, RZ, RZ, R61 ;  /* 0x000000ffff457224 */ /* 0x000fe400078e003d */
[----:B------:R-:W-:Y:S02]  /*124d0*/  IMAD.MOV.U32 R66, RZ, RZ, R54 ;  /* 0x000000ffff427224 */ /* 0x000fe400078e0036 */
[----:B------:R-:W-:Y:S01]  /*124e0*/  IMAD.MOV.U32 R67, RZ, RZ, R58 ;  /* 0x000000ffff437224 */ /* 0x000fe200078e003a */
[----:B------:R-:W-:Y:S01]  /*124f0*/  ISETP.GT.AND P3, PT, R92, 0x4, PT ;  /* 0x000000045c00780c */ /* 0x000fe20003f64270 */
[----:B------:R-:W-:Y:S02]  /*12500*/  IMAD.MOV.U32 R64, RZ, RZ, R55 ;  /* 0x000000ffff407224 */ /* 0x000fe400078e0037 */
[----:B------:R-:W-:Y:S02]  /*12510*/  IMAD.MOV.U32 R65, RZ, RZ, R59 ;  /* 0x000000ffff417224 */ /* 0x000fe400078e003b */
[----:B------:R-:W4:Y:S01]  /*12520*/  @P1 LDG.E.U16 R20, desc[UR16][R68.64] ;  /* 0x0000001044141981 */ /* 0x000f22000c1e1500 */
[----:B------:R-:W-:-:S02]  /*12530*/  IMAD.MOV.U32 R62, RZ, RZ, R56 ;  /* 0x000000ffff3e7224 */ /* 0x000fc400078e0038 */
[----:B------:R-:W-:Y:S01]  /*12540*/  IMAD.MOV.U32 R63, RZ, RZ, R60 ;  /* 0x000000ffff3f7224 */ /* 0x000fe200078e003c */
[----:B------:R-:W4:Y:S01]  /*12550*/  @P1 LDG.E.U16 R15, desc[UR16][R66.64] ;  /* 0x00000010420f1981 */ /* 0x000f22000c1e1500 */
[----:B------:R-:W-:-:S03]  /*12560*/  IMAD.MOV.U32 R60, RZ, RZ, R49 ;  /* 0x000000ffff3c7224 */ /* 0x000fc600078e0031 */
[----:B------:R-:W4:Y:S01]  /*12570*/  @P1 LDG.E.U16 R19, desc[UR16][R64.64] ;  /* 0x0000001040131981 */ /* 0x000f22000c1e1500 */
[----:B------:R-:W-:-:S03]  /*12580*/  IMAD.MOV.U32 R61, RZ, RZ, R53 ;  /* 0x000000ffff3d7224 */ /* 0x000fc600078e0035 */
[----:B------:R-:W4:Y:S01]  /*12590*/  @P1 LDG.E.U16 R14, desc[UR16][R62.64] ;  /* 0x000000103e0e1981 */ /* 0x000f22000c1e1500 */
[----:B------:R-:W-:Y:S02]  /*125a0*/  IMAD.MOV.U32 R58, RZ, RZ, R46 ;  /* 0x000000ffff3a7224 */ /* 0x000fe400078e002e */
[----:B------:R-:W-:Y:S01]  /*125b0*/  IMAD.MOV.U32 R59, RZ, RZ, R50 ;  /* 0x000000ffff3b7224 */ /* 0x000fe200078e0032 */
[----:B------:R-:W-:Y:S01]  /*125c0*/  ISETP.GT.AND P4, PT, R92, 0x5, PT ;  /* 0x000000055c00780c */ /* 0x000fe20003f84270 */
[----:B------:R-:W-:Y:S01]  /*125d0*/  IMAD.MOV.U32 R56, RZ, RZ, R47 ;  /* 0x000000ffff387224 */ /* 0x000fe200078e002f */
[----:B------:R-:W4:Y:S01]  /*125e0*/  @P3 LDG.E.U16 R18, desc[UR16][R60.64] ;  /* 0x000000103c123981 */ /* 0x000f22000c1e1500 */
[----:B------:R-:W-:Y:S02]  /*125f0*/  IMAD.MOV.U32 R57, RZ, RZ, R51 ;  /* 0x000000ffff397224 */ /* 0x000fe400078e0033 */
[----:B------:R-:W-:Y:S01]  /*12600*/  IMAD.MOV.U32 R54, RZ, RZ, R48 ;  /* 0x000000ffff367224 */ /* 0x000fe200078e0030 */
[----:B------:R-:W4:Y:S01]  /*12610*/  @P3 LDG.E.U16 R17, desc[UR16][R58.64] ;  /* 0x000000103a113981 */ /* 0x000f22000c1e1500 */
[----:B------:R-:W-:-:S03]  /*12620*/  IMAD.MOV.U32 R55, RZ, RZ, R52 ;  /* 0x000000ffff377224 */ /* 0x000fc600078e0034 */
[----:B------:R-:W4:Y:S01]  /*12630*/  @P3 LDG.E.U16 R21, desc[UR16][R56.64] ;  /* 0x0000001038153981 */ /* 0x000f22000c1e1500 */
[----:B------:R-:W-:Y:S02]  /*12640*/  IMAD.MOV.U32 R52, RZ, RZ, R41 ;  /* 0x000000ffff347224 */ /* 0x000fe400078e0029 */
[----:B------:R-:W-:Y:S01]  /*12650*/  IMAD.MOV.U32 R53, RZ, RZ, R45 ;  /* 0x000000ffff357224 */ /* 0x000fe200078e002d */
[----:B------:R-:W4:Y:S01]  /*12660*/  @P3 LDG.E.U16 R8, desc[UR16][R54.64] ;  /* 0x0000001036083981 */ /* 0x000f22000c1e1500 */
[----:B------:R-:W-:Y:S02]  /*12670*/  IMAD.MOV.U32 R50, RZ, RZ, R38 ;  /* 0x000000ffff327224 */ /* 0x000fe400078e0026 */
[----:B------:R-:W-:Y:S01]  /*12680*/  IMAD.MOV.U32 R51, RZ, RZ, R42 ;  /* 0x000000ffff337224 */ /* 0x000fe200078e002a */
[----:B------:R-:W-:Y:S01]  /*12690*/  ISETP.GT.AND P6, PT, R92, 0x6, PT ;  /* 0x000000065c00780c */ /* 0x000fe20003fc4270 */
[----:B------:R-:W-:Y:S01]  /*126a0*/  IMAD.MOV.U32 R48, RZ, RZ, R39 ;  /* 0x000000ffff307224 */ /* 0x000fe200078e0027 */
[----:B------:R-:W4:Y:S01]  /*126b0*/  @P4 LDG.E.U16 R12, desc[UR16][R52.64] ;  /* 0x00000010340c4981 */ /* 0x000f22000c1e1500 */
[----:B------:R-:W-:-:S02]  /*126c0*/  IMAD.MOV.U32 R49, RZ, RZ, R43 ;  /* 0x000000ffff317224 */ /* 0x000fc400078e002b */
[----:B------:R-:W-:Y:S01]  /*126d0*/  IMAD.MOV.U32 R46, RZ, RZ, R40 ;  /* 0x000000ffff2e7224 */ /* 0x000fe200078e0028 */
[----:B------:R-:W4:Y:S01]  /*126e0*/  @P4 LDG.E.U16 R7, desc[UR16][R50.64] ;  /* 0x0000001032074981 */ /* 0x000f22000c1e1500 */
[----:B------:R-:W-:-:S03]  /*126f0*/  IMAD.MOV.U32 R47, RZ, RZ, R44 ;  /* 0x000000ffff2f7224 */ /* 0x000fc600078e002c */
[----:B------:R-:W4:Y:S01]  /*12700*/  @P4 LDG.E.U16 R11, desc[UR16][R48.64] ;  /* 0x00000010300b4981 */ /* 0x000f22000c1e1500 */
[----:B------:R-:W-:Y:S01]  /*12710*/  IMAD.MOV.U32 R44, RZ, RZ, R33 ;  /* 0x000000ffff2c7224 */ /* 0x000fe200078e0021 */
[----:B------:R-:W-:Y:S01]  /*12720*/  ISETP.GT.AND P5, PT, R92, 0x7, PT ;  /* 0x000000075c00780c */ /* 0x000fe20003fa4270 */
[----:B------:R-:W-:Y:S01]  /*12730*/  IMAD.MOV.U32 R45, RZ, RZ, R37 ;  /* 0x000000ffff2d7224 */ /* 0x000fe200078e0025 */
[----:B------:R-:W4:Y:S01]  /*12740*/  @P4 LDG.E.U16 R6, desc[UR16][R46.64] ;  /* 0x000000102e064981 */ /* 0x000f22000c1e1500 */
[----:B------:R-:W-:Y:S02]  /*12750*/  IMAD.MOV.U32 R42, RZ, RZ, R30 ;  /* 0x000000ffff2a7224 */ /* 0x000fe400078e001e */
[----:B------:R-:W-:Y:S01]  /*12760*/  IMAD.MOV.U32 R43, RZ, RZ, R34 ;  /* 0x000000ffff2b7224 */ /* 0x000fe200078e0022 */
[----:B------:R-:W4:Y:S01]  /*12770*/  @P6 LDG.E.U16 R10, desc[UR16][R44.64] ;  /* 0x000000102c0a6981 */ /* 0x000f22000c1e1500 */
[----:B------:R-:W-:Y:S02]  /*12780*/  IMAD.MOV.U32 R40, RZ, RZ, R31 ;  /* 0x000000ffff287224 */ /* 0x000fe400078e001f */
[----:B------:R-:W-:-:S02]  /*12790*/  IMAD.MOV.U32 R41, RZ, RZ, R35 ;  /* 0x000000ffff297224 */ /* 0x000fc400078e0023 */
[----:B------:R-:W-:Y:S02]  /*127a0*/  IMAD.MOV.U32 R38, RZ, RZ, R32 ;  /* 0x000000ffff267224 */ /* 0x000fe400078e0020 */
[----:B------:R-:W-:Y:S01]  /*127b0*/  IMAD.MOV.U32 R39, RZ, RZ, R36 ;  /* 0x000000ffff277224 */ /* 0x000fe200078e0024 */
[----:B------:R-:W-:Y:S02]  /*127c0*/  PRMT R9, RZ, 0x7610, R9 ;  /* 0x00007610ff097816 */ /* 0x000fe40000000009 */
[----:B------:R-:W-:Y:S01]  /*127d0*/  PRMT R13, RZ, 0x7610, R13 ;  /* 0x00007610ff0d7816 */ /* 0x000fe2000000000d */
[----:B--2---:R-:W-:Y:S02]  /*127e0*/  IMAD.MOV.U32 R34, RZ, RZ, R22 ;  /* 0x000000ffff227224 */ /* 0x004fe400078e0016 */
[----:B---3--:R-:W-:-:S05]  /*127f0*/  IMAD.MOV.U32 R35, RZ, RZ, R26 ;  /* 0x000000ffff237224 */ /* 0x008fca00078e001a */
[----:B------:R-:W2:Y:S01]  /*12800*/  @P5 LDG.E.U16 R13, desc[UR16][R34.64] ;  /* 0x00000010220d5981 */ /* 0x000ea2000c1e1500 */
[----:B----4-:R-:W-:Y:S02]  /*12810*/  IMAD.MOV.U32 R36, RZ, RZ, R25 ;  /* 0x000000ffff247224 */ /* 0x010fe400078e0019 */
[----:B------:R-:W-:-:S05]  /*12820*/  IMAD.MOV.U32 R37, RZ, RZ, R29 ;  /* 0x000000ffff257224 */ /* 0x000fca00078e001d */
[----:B------:R-:W3:Y:S04]  /*12830*/  @P5 LDG.E.U16 R9, desc[UR16][R36.64] ;  /* 0x0000001024095981 */ /* 0x000ee8000c1e1500 */
[----:B------:R-:W4:Y:S04]  /*12840*/  @P6 LDG.E.U16 R91, desc[UR16][R42.64] ;  /* 0x000000102a5b6981 */ /* 0x000f28000c1e1500 */
[----:B------:R-:W2:Y:S04]  /*12850*/  @P6 LDG.E.U16 R90, desc[UR16][R40.64] ;  /* 0x00000010285a6981 */ /* 0x000ea8000c1e1500 */
[----:B------:R-:W3:Y:S04]  /*12860*/  @P6 LDG.E.U16 R89, desc[UR16][R38.64] ;  /* 0x0000001026596981 */ /* 0x000ee8000c1e1500 */
[----:B------:R-:W-:Y:S04]  /*12870*/  STL.64 [R1+0x638], R62 ;  /* 0x0006383e01007387 */ /* 0x000fe80000100a00 */
[----:B------:R-:W-:Y:S04]  /*12880*/  STL.64 [R1+0x640], R64 ;  /* 0x0006404001007387 */ /* 0x000fe80000100a00 */
[----:B------:R-:W-:Y:S04]  /*12890*/  STL.64 [R1+0x648], R66 ;  /* 0x0006484201007387 */ /* 0x000fe80000100a00 */
[----:B------:R-:W-:Y:S04]  /*128a0*/  STL.64 [R1+0x650], R68 ;  /* 0x0006504401007387 */ /* 0x000fe80000100a00 */
[----:B------:R0:W-:Y:S04]  /*128b0*/  STL [R1+0xa40], R20 ;  /* 0x000a401401007387 */ /* 0x0001e80000100800 */
[----:B0-----:R-:W3:Y:S04]  /*128c0*/  LDL.LU R20, [R1+0x1044] ;  /* 0x0010440001147983 */ /* 0x001ee80000300800 */
[----:B------:R0:W-:Y:S04]  /*128d0*/  STL [R1+0xa3c], R15 ;  /* 0x000a3c0f01007387 */ /* 0x0001e80000100800 */
[----:B0-----:R-:W3:Y:S04]  /*128e0*/  LDL.LU R15, [R1+0x1040] ;  /* 0x00104000010f7983 */ /* 0x001ee80000300800 */
[----:B------:R0:W-:Y:S04]  /*128f0*/  STL [R1+0xa38], R19 ;  /* 0x000a381301007387 */ /* 0x0001e80000100800 */
[----:B0-----:R-:W3:Y:S04]  /*12900*/  LDL.LU R19, [R1+0x103c] ;  /* 0x00103c0001137983 */ /* 0x001ee80000300800 */
[----:B------:R0:W-:Y:S04]  /*12910*/  STL [R1+0xa34], R14 ;  /* 0x000a340e01007387 */ /* 0x0001e80000100800 */
[----:B0-----:R-:W3:Y:S04]  /*12920*/  LDL.LU R14, [R1+0x1038] ;  /* 0x00103800010e7983 */ /* 0x001ee80000300800 */
        /* <DEDUP_REMOVED lines=16> */
[----:B------:R0:W-:Y:S01]  /*12a30*/  STL [R1+0xa20], R12 ;  /* 0x000a200c01007387 */ /* 0x0001e20000100800 */
[----:B------:R-:W-:-:S03]  /*12a40*/  PRMT R80, RZ, 0x7610, R80 ;  /* 0x00007610ff507816 */ /* 0x000fc60000000050 */
[----:B0-----:R-:W3:Y:S04]  /*12a50*/  LDL.LU R12, [R1+0x1024] ;  /* 0x00102400010c7983 */ /* 0x001ee80000300800 */
[----:B------:R0:W-:Y:S01]  /*12a60*/  STL [R1+0xa1c], R7 ;  /* 0x000a1c0701007387 */ /* 0x0001e20000100800 */
[----:B------:R-:W-:-:S03]  /*12a70*/  IMAD.MOV.U32 R32, RZ, RZ, R23 ;  /* 0x000000ffff207224 */ /* 0x000fc600078e0017 */
[----:B0-----:R-:W3:Y:S04]  /*12a80*/  LDL.LU R7, [R1+0x1020] ;  /* 0x0010200001077983 */ /* 0x001ee80000300800 */
[----:B------:R0:W-:Y:S01]  /*12a90*/  STL [R1+0xa18], R11 ;  /* 0x000a180b01007387 */ /* 0x0001e20000100800 */
[----:B------:R-:W-:Y:S01]  /*12aa0*/  IMAD.MOV.U32 R33, RZ, RZ, R27 ;  /* 0x000000ffff217224 */ /* 0x000fe200078e001b */
[----:B------:R-:W-:Y:S01]  /*12ab0*/  PRMT R4, RZ, 0x7610, R4 ;  /* 0x00007610ff047816 */ /* 0x000fe20000000004 */
[----:B------:R-:W-:Y:S02]  /*12ac0*/  IMAD.MOV.U32 R30, RZ, RZ, R24 ;  /* 0x000000ffff1e7224 */ /* 0x000fe400078e0018 */
[----:B------:R-:W-:Y:S01]  /*12ad0*/  IMAD.MOV.U32 R31, RZ, RZ, R28 ;  /* 0x000000ffff1f7224 */ /* 0x000fe200078e001c */
[----:B------:R-:W3:Y:S04]  /*12ae0*/  @P5 LDG.E.U16 R80, desc[UR16][R32.64] ;  /* 0x0000001020505981 */ /* 0x000ee8000c1e1500 */
[----:B0-----:R-:W3:Y:S04]  /*12af0*/  LDL.LU R11, [R1+0x101c] ;  /* 0x00101c00010b7983 */ /* 0x001ee80000300800 */
[----:B------:R0:W-:Y:S04]  /*12b00*/  STL [R1+0xa14], R6 ;  /* 0x000a140601007387 */ /* 0x0001e80000100800 */
[----:B------:R-:W3:Y:S04]  /*12b10*/  @P5 LDG.E.U16 R4, desc[UR16][R30.64] ;  /* 0x000000101e045981 */ /* 0x000ee8000c1e1500 */
[----:B0-----:R-:W3:Y:S04]  /*12b20*/  LDL.LU R6, [R1+0x1018] ;  /* 0x0010180001067983 */ /* 0x001ee80000300800 */
[----:B------:R-:W-:Y:S04]  /*12b30*/  STL.64 [R1+0x5d8], R38 ;  /* 0x0005d82601007387 */ /* 0x000fe80000100a00 */
[----:B------:R-:W-:Y:S04]  /*12b40*/  STL.64 [R1+0x5e0], R40 ;  /* 0x0005e02801007387 */ /* 0x000fe80000100a00 */
[----:B------:R-:W-:Y:S04]  /*12b50*/  STL.64 [R1+0x5e8], R42 ;  /* 0x0005e82a01007387 */ /* 0x000fe80000100a00 */
[----:B------:R-:W-:Y:S04]  /*12b60*/  STL.64 [R1+0x5f0], R44 ;  /* 0x0005f02c01007387 */ /* 0x000fe80000100a00 */
[----:B------:R0:W-:Y:S04]  /*12b70*/  STL [R1+0xa10], R10 ;  /* 0x000a100a01007387 */ /* 0x0001e80000100800 */
[----:B0-----:R-:W3:Y:S04]  /*12b80*/  LDL.LU R10, [R1+0x1014] ;  /* 0x00101400010a7983 */ /* 0x001ee80000300800 */
[----:B----4-:R-:W-:Y:S04]  /*12b90*/  STL [R1+0xf44], R91 ;  /* 0x000f445b01007387 */ /* 0x010fe80000100800 */
[----:B--2---:R-:W-:Y:S04]  /*12ba0*/  STL [R1+0xf48], R90 ;  /* 0x000f485a01007387 */ /* 0x004fe80000100800 */
[----:B---3--:R-:W-:Y:S04]  /*12bb0*/  STL [R1+0xf4c], R89 ;  /* 0x000f4c5901007387 */ /* 0x008fe80000100800 */
[----:B------:R-:W-:Y:S04]  /*12bc0*/  STL.64 [R1+0x5b8], R30 ;  /* 0x0005b81e01007387 */ /* 0x000fe80000100a00 */
[----:B------:R-:W-:Y:S04]  /*12bd0*/  STL.64 [R1+0x5c0], R32 ;  /* 0x0005c02001007387 */ /* 0x000fe80000100a00 */
[----:B------:R-:W-:Y:S04]  /*12be0*/  STL.64 [R1+0x5c8], R34 ;  /* 0x0005c82201007387 */ /* 0x000fe80000100a00 */
[----:B------:R-:W-:Y:S04]  /*12bf0*/  STL.64 [R1+0x5d0], R36 ;  /* 0x0005d02401007387 */ /* 0x000fe80000100a00 */
[----:B------:R0:W-:Y:S04]  /*12c00*/  STL [R1+0xad8], R9 ;  /* 0x000ad80901007387 */ /* 0x0001e80000100800 */
[----:B0-----:R-:W2:Y:S04]  /*12c10*/  LDL.LU R9, [R1+0x1010] ;  /* 0x0010100001097983 */ /* 0x001ea80000300800 */
[----:B------:R0:W-:Y:S04]  /*12c20*/  STL [R1+0xad4], R13 ;  /* 0x000ad40d01007387 */ /* 0x0001e80000100800 */
[----:B0-----:R-:W3:Y:S01]  /*12c30*/  LDL.LU R13, [R1+0x100c] ;  /* 0x00100c00010d7983 */ /* 0x001ee20000300800 */
[----:B------:R-:W-:-:S02]  /*12c40*/  ISETP.GT.AND P1, PT, R92, 0x8, PT ;  /* 0x000000085c00780c */ /* 0x000fc40003f24270 */
[----:B------:R-:W-:Y:S02]  /*12c50*/  PRMT R81, RZ, 0x7610, R81 ;  /* 0x00007610ff517816 */ /* 0x000fe40000000051 */
[----:B------:R-:W-:Y:S01]  /*12c60*/  PRMT R3, RZ, 0x7610, R3 ;  /* 0x00007610ff037816 */ /* 0x000fe20000000003 */
[----:B------:R-:W-:Y:S01]  /*12c70*/  IMAD.MOV.U32 R24, RZ, RZ, R15 ;  /* 0x000000ffff187224 */ /* 0x000fe200078e000f */
[----:B------:R-:W-:Y:S01]  /*12c80*/  PRMT R82, RZ, 0x7610, R82 ;  /* 0x00007610ff527816 */ /* 0x000fe20000000052 */
[----:B------:R-:W-:Y:S01]  /*12c90*/  IMAD.MOV.U32 R22, RZ, RZ, R16 ;  /* 0x000000ffff167224 */ /* 0x000fe200078e0010 */
[----:B------:R-:W-:Y:S01]  /*12ca0*/  PRMT R2, RZ, 0x7610, R2 ;  /* 0x00007610ff027816 */ /* 0x000fe20000000002 */
[----:B------:R-:W-:Y:S02]  /*12cb0*/  IMAD.MOV.U32 R23, RZ, RZ, R20 ;  /* 0x000000ffff177224 */ /* 0x000fe400078e0014 */
[----:B------:R-:W-:Y:S01]  /*12cc0*/  IMAD.MOV.U32 R25, RZ, RZ, R19 ;  /* 0x000000ffff197224 */ /* 0x000fe200078e0013 */
[----:B------:R-:W-:-:S02]  /*12cd0*/  ISETP.GT.AND P3, PT, R92, 0x9, PT ;  /* 0x000000095c00780c */ /* 0x000fc40003f64270 */
[----:B------:R-:W4:Y:S04]  /*12ce0*/  @P1 LDG.E.U16 R2, desc[UR16][R22.64] ;  /* 0x0000001016021981 */ /* 0x000f28000c1e1500 */
[----:B------:R0:W4:Y:S01]  /*12cf0*/  @P1 LDG.E.U16 R82, desc[UR16][R24.64] ;  /* 0x0000001018521981 */ /* 0x000122000c1e1500 */
[----:B------:R-:W-:Y:S01]  /*12d00*/  IMAD.MOV.U32 R26, RZ, RZ, R14 ;  /* 0x000000ffff1a7224 */ /* 0x000fe200078e000e */
[----:B------:R-:W-:Y:S02]  /*12d10*/  PRMT R79, RZ, 0x7610, R79 ;  /* 0x00007610ff4f7816 */ /* 0x000fe4000000004f */
[----:B------:R-:W-:Y:S01]  /*12d20*/  PRMT R5, RZ, 0x7610, R5 ;  /* 0x00007610ff057816 */ /* 0x000fe20000000005 */
[----:B------:R-:W-:-:S05]  /*12d30*/  IMAD.MOV.U32 R27, RZ, RZ, R18 ;  /* 0x000000ffff1b7224 */ /* 0x000fca00078e0012 */
[----:B------:R2:W4:Y:S01]  /*12d40*/  @P1 LDG.E.U16 R3, desc[UR16][R26.64] ;  /* 0x000000101a031981 */ /* 0x000522000c1e1500 */
[----:B------:R-:W-:Y:S02]  /*12d50*/  IMAD.MOV.U32 R28, RZ, RZ, R17 ;  /* 0x000000ffff1c7224 */ /* 0x000fe400078e0011 */
[----:B------:R-:W-:-:S05]  /*12d60*/  IMAD.MOV.U32 R29, RZ, RZ, R21 ;  /* 0x000000ffff1d7224 */ /* 0x000fca00078e0015 */
[----:B------:R-:W4:Y:S04]  /*12d70*/  @P1 LDG.E.U16 R81, desc[UR16][R28.64] ;  /* 0x000000101c511981 */ /* 0x000f28000c1e1500 */
[----:B------:R1:W-:Y:S04]  /*12d80*/  STL [R1+0xad0], R80 ;  /* 0x000ad05001007387 */ /* 0x0003e80000100800 */
[----:B-1----:R-:W4:Y:S04]  /*12d90*/  LDL.LU R80, [R1+0x1008] ;  /* 0x0010080001507983 */ /* 0x002f280000300800 */
[----:B------:R1:W-:Y:S04]  /*12da0*/  STL [R1+0xacc], R4 ;  /* 0x000acc0401007387 */ /* 0x0003e80000100800 */
[----:B-1----:R-:W4:Y:S04]  /*12db0*/  LDL.LU R4, [R1+0x1004] ;  /* 0x0010040001047983 */ /* 0x002f280000300800 */
[----:B------:R-:W4:Y:S04]  /*12dc0*/  LDL R87, [R1+0x9e0] ;  /* 0x0009e00001577983 */ /* 0x000f280000100800 */
[----:B------:R-:W4:Y:S04]  /*12dd0*/  LDL R86, [R1+0x9dc] ;  /* 0x0009dc0001567983 */ /* 0x000f280000100800 */
[----:B------:R-:W4:Y:S04]  /*12de0*/  LDL R85, [R1+0x9d8] ;  /* 0x0009d80001557983 */ /* 0x000f280000100800 */
[----:B------:R-:W4:Y:S04]  /*12df0*/  LDL R84, [R1+0x9d4] ;  /* 0x0009d40001547983 */ /* 0x000f280000100800 */
[----:B------:R-:W-:Y:S04]  /*12e00*/  STL.64 [R1+0x598], R22 ;  /* 0x0005981601007387 */ /* 0x000fe80000100a00 */
[----:B------:R0:W-:Y:S04]  /*12e10*/  STL.64 [R1+0x5a0], R24 ;  /* 0x0005a01801007387 */ /* 0x0001e80000100a00 */
[----:B------:R2:W-:Y:S01]  /*12e20*/  STL.64 [R1+0x5a8], R26 ;  /* 0x0005a81a01007387 */ /* 0x0005e20000100a00 */
[----:B0-----:R-:W-:-:S02]  /*12e30*/  IMAD.MOV.U32 R24, RZ, RZ, R6 ;  /* 0x000000ffff187224 */ /* 0x001fc400078e0006 */
[----:B------:R-:W-:-:S05]  /*12e40*/  IMAD.MOV.U32 R25, RZ, RZ, R10 ;  /* 0x000000ffff197224 */ /* 0x000fca00078e000a */
[----:B------:R-:W4:Y:S01]  /*12e50*/  @P3 LDG.E.U16 R5, desc[UR16][R24.64] ;  /* 0x0000001018053981 */ /* 0x000f22000c1e1500 */
[----:B--2---:R-:W-:Y:S02]  /*12e60*/  IMAD.MOV.U32 R26, RZ, RZ, R9 ;  /* 0x000000ffff1a7224 */ /* 0x004fe400078e0009 */
[----:B---3--:R-:W-:-:S05]  /*12e70*/  IMAD.MOV.U32 R27, RZ, RZ, R13 ;  /* 0x000000ffff1b7224 */ /* 0x008fca00078e000d */
[----:B------:R-:W2:Y:S04]  /*12e80*/  @P3 LDG.E.U16 R79, desc[UR16][R26.64] ;  /* 0x000000101a4f3981 */ /* 0x000ea8000c1e1500 */
[----:B------:R-:W-:Y:S01]  /*12e90*/  STL.64 [R1+0x5b0], R28 ;  /* 0x0005b01c01007387 */ /* 0x000fe20000100a00 */
[----:B------:R-:W-:Y:S02]  /*12ea0*/  IMAD.MOV.U32 R20, RZ, RZ, R8 ;  /* 0x000000ffff147224 */ /* 0x000fe400078e0008 */
[----:B------:R-:W-:Y:S02]  /*12eb0*/  IMAD.MOV.U32 R21, RZ, RZ, R12 ;  /* 0x000000ffff157224 */ /* 0x000fe400078e000c */
[----:B------:R-:W-:Y:S02]  /*12ec0*/  IMAD.MOV.U32 R22, RZ, RZ, R7 ;  /* 0x000000ffff167224 */ /* 0x000fe400078e0007 */
[----:B------:R-:W-:Y:S01]  /*12ed0*/  IMAD.MOV.U32 R23, RZ, RZ, R11 ;  /* 0x000000ffff177224 */ /* 0x000fe200078e000b */
[----:B------:R-:W-:-:S02]  /*12ee0*/  PRMT R83, RZ, 0x7610, R83 ;  /* 0x00007610ff537816 */ /* 0x000fc40000000053 */
[----:B------:R-:W-:-:S04]  /*12ef0*/  PRMT R93, RZ, 0x7610, R93 ;  /* 0x00007610ff5d7816 */ /* 0x000fc8000000005d */
[----:B------:R-:W3:Y:S04]  /*12f00*/  @P3 LDG.E.U16 R83, desc[UR16][R22.64] ;  /* 0x0000001016533981 */ /* 0x000ee8000c1e1500 */
[----:B------:R-:W3:Y:S04]  /*12f10*/  @P3 LDG.E.U16 R93, desc[UR16][R20.64] ;  /* 0x00000010145d3981 */ /* 0x000ee8000c1e1500 */
[----:B----4-:R0:W-:Y:S04]  /*12f20*/  STL [R1+0xa00], R81 ;  /* 0x000a005101007387 */ /* 0x0101e80000100800 */
[----:B0-----:R-:W4:Y:S04]  /*12f30*/  LDL.LU R81, [R1+0x1000] ;  /* 0x0010000001517983 */ /* 0x001f280000300800 */
[----:B------:R0:W-:Y:S04]  /*12f40*/  STL [R1+0x9fc], R3 ;  /* 0x0009fc0301007387 */ /* 0x0001e80000100800 */
[----:B0-----:R-:W4:Y:S04]  /*12f50*/  LDL.LU R3, [R1+0xffc] ;  /* 0x000ffc0001037983 */ /* 0x001f280000300800 */
[----:B------:R-:W4:Y:S04]  /*12f60*/  LDL.LU R19, [R1+0xc] ;  /* 0x00000c0001137983 */ /* 0x000f280000300800 */
[----:B------:R-:W4:Y:S04]  /*12f70*/  LDL.LU R18, [R1+0x10] ;  /* 0x0000100001127983 */ /* 0x000f280000300800 */
[----:B------:R0:W-:Y:S04]  /*12f80*/  STL [R1+0x9f8], R82 ;  /* 0x0009f85201007387 */ /* 0x0001e80000100800 */
[----:B0-----:R-:W4:Y:S04]  /*12f90*/  LDL.LU R82, [R1+0xff8] ;  /* 0x000ff80001527983 */ /* 0x001f280000300800 */
[----:B------:R-:W4:Y:S04]  /*12fa0*/  LDL.LU R17, [R1] ;  /* 0x0000000001117983 */ /* 0x000f280000300800 */
[----:B------:R-:W4:Y:S04]  /*12fb0*/  LDL.LU R16, [R1+0x14] ;  /* 0x0000140001107983 */ /* 0x000f280000300800 */
[----:B------:R-:W4:Y:S04]  /*12fc0*/  LDL.LU R14, [R1+0x8] ;  /* 0x00000800010e7983 */ /* 0x000f280000300800 */
[----:B------:R0:W-:Y:S04]  /*12fd0*/  STL [R1+0x9f4], R2 ;  /* 0x0009f40201007387 */ /* 0x0001e80000100800 */
[----:B0-----:R-:W4:Y:S04]  /*12fe0*/  LDL.LU R2, [R1+0xff4] ;  /* 0x000ff40001027983 */ /* 0x001f280000300800 */
[----:B------:R-:W4:Y:S04]  /*12ff0*/  LDL.LU R15, [R1+0x4] ;  /* 0x00000400010f7983 */ /* 0x000f280000300800 */
[----:B------:R-:W-:Y:S04]  /*13000*/  STL.64 [R1+0x578], R20 ;  /* 0x0005781401007387 */ /* 0x000fe80000100a00 */
[----:B------:R-:W-:Y:S04]  /*13010*/  STL.64 [R1+0x580], R22 ;  /* 0x0005801601007387 */ /* 0x000fe80000100a00 */
[----:B------:R-:W-:Y:S04]  /*13020*/  STL.64 [R1+0x588], R24 ;  /* 0x0005881801007387 */ /* 0x000fe80000100a00 */
[----:B------:R-:W-:Y:S04]  /*13030*/  STL.64 [R1+0x590], R26 ;  /* 0x0005901a01007387 */ /* 0x000fe80000100a00 */
[----:B--2---:R0:W-:Y:S04]  /*13040*/  STL [R1+0x9f0], R79 ;  /* 0x0009f04f01007387 */ /* 0x0041e80000100800 */
[----:B0-----:R-:W2:Y:S04]  /*13050*/  LDL.LU R79, [R1+0xff0] ;  /* 0x000ff000014f7983 */ /* 0x001ea80000300800 */
[----:B------:R0:W-:Y:S04]  /*13060*/  STL [R1+0x9ec], R5 ;  /* 0x0009ec0501007387 */ /* 0x0001e80000100800 */
[----:B0-----:R-:W2:Y:S01]  /*13070*/  LDL.LU R5, [R1+0xfec] ;  /* 0x000fec0001057983 */ /* 0x001ea20000300800 */
[----:B------:R-:W-:Y:S01]  /*13080*/  ISETP.GT.AND P4, PT, R92, 0xa, PT ;  /* 0x0000000a5c00780c */ /* 0x000fe20003f84270 */
[----:B------:R-:W-:-:S02]  /*13090*/  IMAD.MOV.U32 R8, RZ, RZ, R80 ;  /* 0x000000ffff087224 */ /* 0x000fc400078e0050 */
[----:B------:R-:W-:Y:S01]  /*130a0*/  IMAD.MOV.U32 R9, RZ, RZ, R4 ;  /* 0x000000ffff097224 */ /* 0x000fe200078e0004 */
[----:B---3--:R0:W-:Y:S09]  /*130b0*/  STL [R1+0x9e8], R83 ;  /* 0x0009e85301007387 */ /* 0x0081f20000100800 */
[----:B------:R-:W3:Y:S04]  /*130c0*/  @P4 LDG.E.U16 R84, desc[UR16][R8.64] ;  /* 0x0000001008544981 */ /* 0x000ee8000c1e1500 */
[----:B0-----:R-:W3:Y:S04]  /*130d0*/  LDL.LU R83, [R1+0xfe8] ;  /* 0x000fe80001537983 */ /* 0x001ee80000300800 */
[----:B------:R0:W-:Y:S04]  /*130e0*/  STL [R1+0x9e4], R93 ;  /* 0x0009e45d01007387 */ /* 0x0001e80000100800 */
[----:B0-----:R-:W3:Y:S01]  /*130f0*/  LDL.LU R93, [R1+0xfe4] ;  /* 0x000fe400015d7983 */ /* 0x001ee20000300800 */
[----:B----4-:R-:W-:-:S02]  /*13100*/  IMAD.MOV.U32 R10, RZ, RZ, R81 ;  /* 0x000000ffff0a7224 */ /* 0x010fc400078e0051 */
[----:B------:R-:W-:-:S05]  /*13110*/  IMAD.MOV.U32 R11, RZ, RZ, R3 ;  /* 0x000000ffff0b7224 */ /* 0x000fca00078e0003 */
[----:B------:R-:W4:Y:S01]  /*13120*/  @P4 LDG.E.U16 R85, desc[UR16][R10.64] ;  /* 0x000000100a554981 */ /* 0x000f22000c1e1500 */
[----:B------:R-:W-:Y:S02]  /*13130*/  IMAD.MOV.U32 R12, RZ, RZ, R82 ;  /* 0x000000ffff0c7224 */ /* 0x000fe400078e0052 */
[----:B------:R-:W-:-:S05]  /*13140*/  IMAD.MOV.U32 R13, RZ, RZ, R2 ;  /* 0x000000ffff0d7224 */ /* 0x000fca00078e0002 */
[----:B------:R0:W4:Y:S01]  /*13150*/  @P4 LDG.E.U16 R86, desc[UR16][R12.64] ;  /* 0x000000100c564981 */ /* 0x000122000c1e1500 */
[----:B--2---:R-:W-:Y:S02]  /*13160*/  IMAD.MOV.U32 R20, RZ, RZ, R79 ;  /* 0x000000ffff147224 */ /* 0x004fe400078e004f */
[----:B------:R-:W-:-:S05]  /*13170*/  IMAD.MOV.U32 R21, RZ, RZ, R5 ;  /* 0x000000ffff157224 */ /* 0x000fca00078e0005 */
[----:B------:R1:W2:Y:S04]  /*13180*/  @P4 LDG.E.U16 R87, desc[UR16][R20.64] ;  /* 0x0000001014574981 */ /* 0x0002a8000c1e1500 */
[----:B------:R-:W-:Y:S04]  /*13190*/  STL.64 [R1+0x558], R8 ;  /* 0x0005580801007387 */ /* 0x000fe80000100a00 */
[----:B------:R-:W-:Y:S04]  /*131a0*/  STL.64 [R1+0x560], R10 ;  /* 0x0005600a01007387 */ /* 0x000fe80000100a00 */
[----:B------:R0:W-:Y:S04]  /*131b0*/  STL.64 [R1+0x568], R12 ;  /* 0x0005680c01007387 */ /* 0x0001e80000100a00 */
[----:B------:R1:W-:Y:S04]  /*131c0*/  STL.64 [R1+0x570], R20 ;  /* 0x0005701401007387 */ /* 0x0003e80000100a00 */
[----:B------:R-:W2:Y:S04]  /*131d0*/  LDL R63, [R1+0x9d0] ;  /* 0x0009d000013f7983 */ /* 0x000ea80000100800 */
[----:B---3--:R-:W-:Y:S01]  /*131e0*/  @P4 STL [R1+0x9d4], R84 ;  /* 0x0009d45401004387 */ /* 0x008fe20000100800 */
[----:B0-----:R-:W-:-:S02]  /*131f0*/  IMAD.MOV.U32 R12, RZ, RZ, R14 ;  /* 0x000000ffff0c7224 */ /* 0x001fc400078e000e */
[----:B-1----:R-:W-:Y:S02]  /*13200*/  IMAD.MOV.U32 R20, RZ, RZ, R19 ;  /* 0x000000ffff147224 */ /* 0x002fe400078e0013 */
[----:B------:R-:W-:Y:S02]  /*13210*/  IMAD.MOV.U32 R19, RZ, RZ, R93 ;  /* 0x000000ffff137224 */ /* 0x000fe400078e005d */
[----:B------:R-:W-:Y:S02]  /*13220*/  IMAD.MOV.U32 R13, RZ, RZ, R15 ;  /* 0x000000ffff0d7224 */ /* 0x000fe400078e000f */
[----:B------:R-:W-:Y:S01]  /*13230*/  IMAD.MOV.U32 R21, RZ, RZ, R83 ;  /* 0x000000ffff157224 */ /* 0x000fe200078e0053 */
[----:B----4-:R-:W-:Y:S04]  /*13240*/  @P4 STL [R1+0x9d8], R85 ;  /* 0x0009d85501004387 */ /* 0x010fe80000100800 */
[----:B------:R-:W-:Y:S04]  /*13250*/  @P4 STL [R1+0x9dc], R86 ;  /* 0x0009dc5601004387 */ /* 0x000fe80000100800 */
[----:B--2---:R0:W-:Y:S04]  /*13260*/  @P4 STL [R1+0x9e0], R87 ;  /* 0x0009e05701004387 */ /* 0x0041e80000100800 */
[----:B------:R-:W2:Y:S04]  /*13270*/  LDL R67, [R1+0x9cc] ;  /* 0x0009cc0001437983 */ /* 0x000ea80000100800 */
[----:B------:R-:W3:Y:S04]  /*13280*/  LDL R64, [R1+0x9c8] ;  /* 0x0009c80001407983 */ /* 0x000ee80000100800 */
[----:B------:R-:W-:Y:S04]  /*13290*/  STL.64 [R1+0x548], R16 ;  /* 0x0005481001007387 */ /* 0x000fe80000100a00 */
[----:B------:R-:W-:Y:S04]  /*132a0*/  STL.64 [R1+0x540], R18 ;  /* 0x0005401201007387 */ /* 0x000fe80000100a00 */
[----:B------:R1:W-:Y:S04]  /*132b0*/  STL.64 [R1+0x550], R12 ;  /* 0x0005500c01007387 */ /* 0x0003e80000100a00 */
[----:B------:R4:W-:Y:S04]  /*132c0*/  STL.64 [R1+0x538], R20 ;  /* 0x0005381401007387 */ /* 0x0009e80000100a00 */
[----:B------:R-:W4:Y:S01]  /*132d0*/  LDL R68, [R1+0x9c4] ;  /* 0x0009c40001447983 */ /* 0x000f220000100800 */
[----:B------:R-:W-:-:S03]  /*132e0*/  ISETP.GT.AND P6, PT, R92, 0xb, PT ;  /* 0x0000000b5c00780c */ /* 0x000fc60003fc4270 */
[----:B------:R-:W4:Y:S04]  /*132f0*/  LDL.LU R11, [R1+0x18] ;  /* 0x00001800010b7983 */ /* 0x000f280000300800 */
[----:B------:R-:W4:Y:S04]  /*13300*/  LDL.LU R10, [R1+0x2c] ;  /* 0x00002c00010a7983 */ /* 0x000f280000300800 */
[----:B------:R-:W4:Y:S04]  /*13310*/  LDL.LU R9, [R1+0x1c] ;  /* 0x00001c0001097983 */ /* 0x000f280000300800 */
[----:B------:R-:W4:Y:S04]  /*13320*/  LDL.LU R8, [R1+0x30] ;  /* 0x0000300001087983 */ /* 0x000f280000300800 */
[----:B------:R-:W4:Y:S04]  /*13330*/  @P6 LDG.E.U16 R63, desc[UR16][R12.64] ;  /* 0x000000100c3f6981 */ /* 0x000f28000c1e1500 */
[----:B------:R-:W4:Y:S04]  /*13340*/  LDL.LU R5, [R1+0x20] ;  /* 0x0000200001057983 */ /* 0x000f280000300800 */
[----:B------:R-:W4:Y:S04]  /*13350*/  LDL.LU R4, [R1+0x34] ;  /* 0x0000340001047983 */ /* 0x000f280000300800 */
[----:B------:R-:W4:Y:S04]  /*13360*/  LDL.LU R3, [R1+0x24] ;  /* 0x0000240001037983 */ /* 0x000f280000300800 */
[----:B------:R-:W4:Y:S04]  /*13370*/  LDL.LU R2, [R1+0x28] ;  /* 0x0000280001027983 */ /* 0x000f280000300800 */
[----:B------:R-:W4:Y:S04]  /*13380*/  LDL R73, [R1+0x9c0] ;  /* 0x0009c00001497983 */ /* 0x000f280000100800 */
[----:B------:R-:W4:Y:S04]  /*13390*/  LDL R78, [R1+0x9bc] ;  /* 0x0009bc00014e7983 */ /* 0x000f280000100800 */
[----:B------:R-:W4:Y:S04]  /*133a0*/  LDL R74, [R1+0x9b8] ;  /* 0x0009b800014a7983 */ /* 0x000f280000100800 */
[----:B------:R-:W4:Y:S04]  /*133b0*/  LDL R77, [R1+0x9b4] ;  /* 0x0009b400014d7983 */ /* 0x000f280000100800 */
[----:B------:R-:W4:Y:S04]  /*133c0*/  LDL R70, [R1+0x9b0] ;  /* 0x0009b00001467983 */ /* 0x000f280000100800 */
[----:B------:R-:W4:Y:S04]  /*133d0*/  LDL R75, [R1+0x9ac] ;  /* 0x0009ac00014b7983 */ /* 0x000f280000100800 */
[----:B------:R-:W4:Y:S04]  /*133e0*/  LDL R71, [R1+0x9a8] ;  /* 0x0009a80001477983 */ /* 0x000f280000100800 */
[----:B------:R-:W4:Y:S04]  /*133f0*/  LDL R76, [R1+0x9a4] ;  /* 0x0009a400014c7983 */ /* 0x000f280000100800 */
[----:B0-----:R-:W4:Y:S04]  /*13400*/  LDL.LU R87, [R1+0x9a0] ;  /* 0x0009a00001577983 */ /* 0x001f280000300800 */
[----:B------:R-:W4:Y:S04]  /*13410*/  LDL.LU R86, [R1+0x99c] ;  /* 0x00099c0001567983 */ /* 0x000f280000300800 */
[----:B------:R-:W4:Y:S04]  /*13420*/  LDL.LU R85, [R1+0xa78] ;  /* 0x000a780001557983 */ /* 0x000f280000300800 */
[----:B------:R-:W4:Y:S04]  /*13430*/  LDL.LU R84, [R1+0xa74] ;  /* 0x000a740001547983 */ /* 0x000f280000300800 */
[----:B-1----:R-:W4:Y:S04]  /*13440*/  LDL.LU R13, [R1+0x38] ;  /* 0x00003800010d7983 */ /* 0x002f280000300800 */
[----:B------:R-:W4:Y:S04]  /*13450*/  LDL.LU R12, [R1+0x4c] ;  /* 0x00004c00010c7983 */ /* 0x000f280000300800 */
[----:B------:R-:W4:Y:S04]  /*13460*/  LDL.LU R15, [R1+0x3c] ;  /* 0x00003c00010f7983 */ /* 0x000f280000300800 */
[----:B------:R-:W4:Y:S04]  /*13470*/  LDL.LU R14, [R1+0x50] ;  /* 0x00005000010e7983 */ /* 0x000f280000300800 */
[----:B--2---:R-:W2:Y:S04]  /*13480*/  @P6 LDG.E.U16 R67, desc[UR16][R16.64] ;  /* 0x0000001010436981 */ /* 0x004ea8000c1e1500 */
[----:B---3--:R-:W3:Y:S04]  /*13490*/  @P6 LDG.E.U16 R64, desc[UR16][R18.64] ;  /* 0x0000001012406981 */ /* 0x008ee8000c1e1500 */
[----:B------:R-:W2:Y:S04]  /*134a0*/  LDL.LU R17, [R1+0x40] ;  /* 0x0000400001117983 */ /* 0x000ea80000300800 */
[----:B------:R-:W2:Y:S04]  /*134b0*/  LDL.LU R16, [R1+0x54] ;  /* 0x0000540001107983 */ /* 0x000ea80000300800 */
[----:B------:R-:W3:Y:S04]  /*134c0*/  LDL.LU R19, [R1+0x44] ;  /* 0x0000440001137983 */ /* 0x000ee80000300800 */
[----:B------:R-:W3:Y:S04]  /*134d0*/  LDL.LU R18, [R1+0x48] ;  /* 0x0000480001127983 */ /* 0x000ee80000300800 */
[----:B----4-:R0:W4:Y:S01]  /*134e0*/  @P6 LDG.E.U16 R68, desc[UR16][R20.64] ;  /* 0x0000001014446981 */ /* 0x010122000c1e1500 */
[----:B------:R-:W-:Y:S01]  /*134f0*/  ISETP.GT.AND P5, PT, R92, 0xc, PT ;  /* 0x0000000c5c00780c */ /* 0x000fe20003fa4270 */
[----:B0-----:R-:W-:-:S02]  /*13500*/  IMAD.MOV.U32 R20, RZ, RZ, R10 ;  /* 0x000000ffff147224 */ /* 0x001fc400078e000a */
[----:B------:R-:W-:Y:S02]  /*13510*/  IMAD.MOV.U32 R21, RZ, RZ, R11 ;  /* 0x000000ffff157224 */ /* 0x000fe400078e000b */
[----:B------:R-:W-:Y:S02]  /*13520*/  IMAD.MOV.U32 R22, RZ, RZ, R8 ;  /* 0x000000ffff167224 */ /* 0x000fe400078e0008 */
[----:B------:R-:W-:Y:S02]  /*13530*/  IMAD.MOV.U32 R23, RZ, RZ, R9 ;  /* 0x000000ffff177224 */ /* 0x000fe400078e0009 */
[----:B------:R-:W-:Y:S02]  /*13540*/  IMAD.MOV.U32 R25, RZ, RZ, R5 ;  /* 0x000000ffff197224 */ /* 0x000fe400078e0005 */
[----:B------:R-:W-:Y:S02]  /*13550*/  IMAD.MOV.U32 R24, RZ, RZ, R4 ;  /* 0x000000ffff187224 */ /* 0x000fe400078e0004 */
[----:B------:R-:W4:Y:S01]  /*13560*/  @P5 LDG.E.U16 R73, desc[UR16][R2.64] ;  /* 0x0000001002495981 */ /* 0x000f22000c1e1500 */
[----:B------:R-:W-:-:S03]  /*13570*/  ISETP.GT.AND P1, PT, R92, 0xd, PT ;  /* 0x0000000d5c00780c */ /* 0x000fc60003f24270 */
[----:B------:R-:W4:Y:S04]  /*13580*/  @P5 LDG.E.U16 R78, desc[UR16][R24.64] ;  /* 0x00000010184e5981 */ /* 0x000f28000c1e1500 */
[----:B------:R-:W4:Y:S04]  /*13590*/  @P5 LDG.E.U16 R74, desc[UR16][R22.64] ;  /* 0x00000010164a5981 */ /* 0x000f28000c1e1500 */
[----:B------:R-:W4:Y:S01]  /*135a0*/  @P5 LDG.E.U16 R77, desc[UR16][R20.64] ;  /* 0x00000010144d5981 */ /* 0x000f22000c1e1500 */
[----:B------:R-:W-:-:S03]  /*135b0*/  ISETP.GT.AND P3, PT, R92, 0xe, PT ;  /* 0x0000000e5c00780c */ /* 0x000fc60003f64270 */
[----:B------:R-:W4:Y:S04]  /*135c0*/  @P1 LDG.E.U16 R76, desc[UR16][R12.64] ;  /* 0x000000100c4c1981 */ /* 0x000f28000c1e1500 */
[----:B------:R-:W4:Y:S04]  /*135d0*/  @P1 LDG.E.U16 R71, desc[UR16][R14.64] ;  /* 0x000000100e471981 */ /* 0x000f28000c1e1500 */
[----:B--2---:R-:W2:Y:S04]  /*135e0*/  @P1 LDG.E.U16 R75, desc[UR16][R16.64] ;  /* 0x00000010104b1981 */ /* 0x004ea8000c1e1500 */
[----:B---3--:R0:W3:Y:S04]  /*135f0*/  @P1 LDG.E.U16 R70, desc[UR16][R18.64] ;  /* 0x0000001012461981 */ /* 0x0080e8000c1e1500 */
[----:B----4-:R-:W-:Y:S04]  /*13600*/  @P6 STL [R1+0x9c4], R68 ;  /* 0x0009c44401006387 */ /* 0x010fe80000100800 */
[----:B------:R-:W-:Y:S04]  /*13610*/  @P6 STL [R1+0x9c8], R64 ;  /* 0x0009c84001006387 */ /* 0x000fe80000100800 */
[----:B------:R-:W-:Y:S04]  /*13620*/  @P6 STL [R1+0x9cc], R67 ;  /* 0x0009cc4301006387 */ /* 0x000fe80000100800 */
[----:B------:R-:W-:Y:S04]  /*13630*/  @P6 STL [R1+0x9d0], R63 ;  /* 0x0009d03f01006387 */ /* 0x000fe80000100800 */
[----:B------:R-:W4:Y:S04]  /*13640*/  LDL.LU R11, [R1+0x58] ;  /* 0x00005800010b7983 */ /* 0x000f280000300800 */
[----:B------:R-:W0:Y:S04]  /*13650*/  LDL.LU R10, [R1+0x6c] ;  /* 0x00006c00010a7983 */ /* 0x000e280000300800 */
[----:B------:R-:W-:Y:S04]  /*13660*/  STL.64 [R1+0x518], R20 ;  /* 0x0005181401007387 */ /* 0x000fe80000100a00 */
[----:B------:R-:W-:Y:S04]  /*13670*/  STL.64 [R1+0x520], R22 ;  /* 0x0005201601007387 */ /* 0x000fe80000100a00 */
[----:B------:R-:W2:Y:S04]  /*13680*/  LDL.LU R9, [R1+0x5c] ;  /* 0x00005c0001097983 */ /* 0x000ea80000300800 */
[----:B------:R-:W2:Y:S04]  /*13690*/  LDL.LU R8, [R1+0x70] ;  /* 0x0000700001087983 */ /* 0x000ea80000300800 */
[----:B------:R-:W-:Y:S04]  /*136a0*/  STL.64 [R1+0x528], R24 ;  /* 0x0005281801007387 */ /* 0x000fe80000100a00 */
[----:B------:R-:W2:Y:S04]  /*136b0*/  LDL.LU R5, [R1+0x60] ;  /* 0x0000600001057983 */ /* 0x000ea80000300800 */
[----:B------:R-:W2:Y:S04]  /*136c0*/  LDL.LU R4, [R1+0x74] ;  /* 0x0000740001047983 */ /* 0x000ea80000300800 */
[----:B------:R1:W-:Y:S04]  /*136d0*/  STL.64 [R1+0x530], R2 ;  /* 0x0005300201007387 */ /* 0x0003e80000100a00 */
[----:B-1----:R-:W2:Y:S04]  /*136e0*/  LDL.LU R3, [R1+0x64] ;  /* 0x0000640001037983 */ /* 0x002ea80000300800 */
[----:B------:R-:W2:Y:S04]  /*136f0*/  LDL.LU R2, [R1+0x68] ;  /* 0x0000680001027983 */ /* 0x000ea80000300800 */
[----:B------:R-:W-:Y:S04]  /*13700*/  @P5 STL [R1+0x9b4], R77 ;  /* 0x0009b44d01005387 */ /* 0x000fe80000100800 */
[----:B------:R-:W-:Y:S04]  /*13710*/  @P5 STL [R1+0x9b8], R74 ;  /* 0x0009b84a01005387 */ /* 0x000fe80000100800 */
[----:B------:R-:W-:Y:S04]  /*13720*/  @P5 STL [R1+0x9bc], R78 ;  /* 0x0009bc4e01005387 */ /* 0x000fe80000100800 */
[----:B------:R-:W-:Y:S04]  /*13730*/  @P5 STL [R1+0x9c0], R73 ;  /* 0x0009c04901005387 */ /* 0x000fe80000100800 */
[----:B------:R-:W-:Y:S04]  /*13740*/  STL.64 [R1+0x4f8], R12 ;  /* 0x0004f80c01007387 */ /* 0x000fe80000100a00 */
[----:B------:R-:W-:Y:S04]  /*13750*/  STL.64 [R1+0x500], R14 ;  /* 0x0005000e01007387 */ /* 0x000fe80000100a00 */
[----:B------:R-:W-:Y:S04]  /*13760*/  STL.64 [R1+0x508], R16 ;  /* 0x0005081001007387 */ /* 0x000fe80000100a00 */
[----:B--2---:R-:W2:Y:S01]  /*13770*/  @P3 LDG.E.U16 R87, desc[UR16][R2.64] ;  /* 0x0000001002573981 */ /* 0x004ea2000c1e1500 */
[----:B------:R-:W-:-:S03]  /*13780*/  IMAD.MOV.U32 R22, RZ, RZ, R8 ;  /* 0x000000ffff167224 */ /* 0x000fc600078e0008 */
[----:B------:R0:W-:Y:S01]  /*13790*/  STL.64 [R1+0x510], R18 ;  /* 0x0005101201007387 */ /* 0x0001e20000100a00 */
[----:B------:R-:W-:Y:S02]  /*137a0*/  IMAD.MOV.U32 R23, RZ, RZ, R9 ;  /* 0x000000ffff177224 */ /* 0x000fe400078e0009 */
[----:B------:R-:W-:Y:S01]  /*137b0*/  IMAD.MOV.U32 R24, RZ, RZ, R4 ;  /* 0x000000ffff187224 */ /* 0x000fe200078e0004 */
[----:B------:R-:W-:Y:S01]  /*137c0*/  @P1 STL [R1+0x9a4], R76 ;  /* 0x0009a44c01001387 */ /* 0x000fe20000100800 */
[----:B------:R-:W-:-:S03]  /*137d0*/  IMAD.MOV.U32 R25, RZ, RZ, R5 ;  /* 0x000000ffff197224 */ /* 0x000fc600078e0005 */
[----:B------:R-:W-:Y:S01]  /*137e0*/  @P1 STL [R1+0x9a8], R71 ;  /* 0x0009a84701001387 */ /* 0x000fe20000100800 */
[----:B0-----:R-:W-:Y:S02]  /*137f0*/  IMAD.MOV.U32 R18, RZ, RZ, R10 ;  /* 0x000000ffff127224 */ /* 0x001fe400078e000a */
[----:B----4-:R-:W-:Y:S01]  /*13800*/  IMAD.MOV.U32 R19, RZ, RZ, R11 ;  /* 0x000000ffff137224 */ /* 0x010fe200078e000b */
[----:B------:R-:W-:Y:S04]  /*13810*/  @P1 STL [R1+0x9ac], R75 ;  /* 0x0009ac4b01001387 */ /* 0x000fe80000100800 */
[----:B---3--:R-:W-:Y:S04]  /*13820*/  @P1 STL [R1+0x9b0], R70 ;  /* 0x0009b04601001387 */ /* 0x008fe80000100800 */
[----:B------:R-:W-:Y:S04]  /*13830*/  STL.64 [R1+0x4d8], R18 ;  /* 0x0004d81201007387 */ /* 0x000fe80000100a00 */
[----:B------:R-:W-:Y:S04]  /*13840*/  STL.64 [R1+0x4e0], R22 ;  /* 0x0004e01601007387 */ /* 0x000fe80000100a00 */
[----:B------:R-:W-:Y:S04]  /*13850*/  STL.64 [R1+0x4e8], R24 ;  /* 0x0004e81801007387 */ /* 0x000fe80000100a00 */
[----:B------:R0:W-:Y:S04]  /*13860*/  STL.64 [R1+0x4f0], R2 ;  /* 0x0004f00201007387 */ /* 0x0001e80000100a00 */
[----:B------:R-:W3:Y:S04]  /*13870*/  @P3 LDG.E.U16 R86, desc[UR16][R24.64] ;  /* 0x0000001018563981 */ /* 0x000ee8000c1e1500 */
[----:B------:R-:W4:Y:S04]  /*13880*/  @P3 LDG.E.U16 R85, desc[UR16][R22.64] ;  /* 0x0000001016553981 */ /* 0x000f28000c1e1500 */
        /* <DEDUP_REMOVED lines=12> */
[----:B------:R-:W4:Y:S04]  /*13950*/  LDL.LU R5, [R1+0x98] ;  /* 0x0000980001057983 */ /* 0x000f280000300800 */
[----:B------:R-:W4:Y:S04]  /*13960*/  LDL.LU R4, [R1+0xac] ;  /* 0x0000ac0001047983 */ /* 0x000f280000300800 */
[----:B------:R-:W4:Y:S04]  /*13970*/  LDL.LU R11, [R1+0x9c] ;  /* 0x00009c00010b7983 */ /* 0x000f280000300800 */
[----:B------:R4:W4:Y:S04]  /*13980*/  @P3 LDG.E.U16 R84, desc[UR16][R18.64] ;  /* 0x0000001012543981 */ /* 0x000928000c1e1500 */
[----:B------:R-:W4:Y:S04]  /*13990*/  LDL.LU R10, [R1+0xb0] ;  /* 0x0000b000010a7983 */ /* 0x000f280000300800 */
[----:B------:R-:W4:Y:S04]  /*139a0*/  LDL.LU R13, [R1+0xa0] ;  /* 0x0000a000010d7983 */ /* 0x000f280000300800 */
[----:B------:R-:W4:Y:S04]  /*139b0*/  LDL.LU R12, [R1+0xb4] ;  /* 0x0000b400010c7983 */ /* 0x000f280000300800 */
[----:B------:R-:W4:Y:S04]  /*139c0*/  LDL.LU R9, [R1+0xa4] ;  /* 0x0000a40001097983 */ /* 0x000f280000300800 */
[----:B------:R-:W4:Y:S04]  /*139d0*/  LDL.LU R8, [R1+0xa8] ;  /* 0x0000a80001087983 */ /* 0x000f280000300800 */
[----:B--2---:R-:W-:Y:S04]  /*139e0*/  STL [R1+0xf50], R87 ;  /* 0x000f505701007387 */ /* 0x004fe80000100800 */
[----:B------:R-:W2:Y:S04]  /*139f0*/  LDL R76, [R1+0x98c] ;  /* 0x00098c00014c7983 */ /* 0x000ea80000100800 */
[----:B------:R-:W2:Y:S04]  /*13a00*/  LDL R71, [R1+0x990] ;  /* 0x0009900001477983 */ /* 0x000ea80000100800 */
[----:B------:R-:W2:Y:S04]  /*13a10*/  LDL R75, [R1+0x994] ;  /* 0x00099400014b7983 */ /* 0x000ea80000100800 */
[----:B------:R-:W2:Y:S01]  /*13a20*/  LDL R70, [R1+0x998] ;  /* 0x0009980001467983 */ /* 0x000ea20000100800 */
[----:B------:R-:W-:-:S02]  /*13a30*/  ISETP.GT.AND P4, PT, R92, 0xf, PT ;  /* 0x0000000f5c00780c */ /* 0x000fc40003f84270 */
[----:B------:R-:W-:Y:S01]  /*13a40*/  ISETP.GT.AND P6, PT, R92, 0x10, PT ;  /* 0x000000105c00780c */ /* 0x000fe20003fc4270 */
[----:B---3--:R-:W-:Y:S01]  /*13a50*/  STL [R1+0xf54], R86 ;  /* 0x000f545601007387 */ /* 0x008fe20000100800 */
[----:B----4-:R-:W-:Y:S02]  /*13a60*/  IMAD.MOV.U32 R19, RZ, RZ, R3 ;  /* 0x000000ffff137224 */ /* 0x010fe400078e0003 */
[----:B------:R-:W-:Y:S01]  /*13a70*/  IMAD.MOV.U32 R18, RZ, RZ, R2 ;  /* 0x000000ffff127224 */ /* 0x000fe200078e0002 */
[----:B------:R-:W-:Y:S06]  /*13a80*/  STL [R1+0xf58], R85 ;  /* 0x000f585501007387 */ /* 0x000fec0000100800 */
[----:B------:R0:W3:Y:S04]  /*13a90*/  @P4 LDG.E.U16 R77, desc[UR16][R18.64] ;  /* 0x00000010124d4981 */ /* 0x0000e8000c1e1500 */
[----:B------:R-:W4:Y:S04]  /*13aa0*/  @P4 LDG.E.U16 R73, desc[UR16][R20.64] ;  /* 0x0000001014494981 */ /* 0x000f28000c1e1500 */
[----:B------:R-:W4:Y:S04]  /*13ab0*/  @P4 LDG.E.U16 R78, desc[UR16][R16.64] ;  /* 0x00000010104e4981 */ /* 0x000f28000c1e1500 */
[----:B------:R-:W4:Y:S04]  /*13ac0*/  @P4 LDG.E.U16 R74, desc[UR16][R14.64] ;  /* 0x000000100e4a4981 */ /* 0x000f28000c1e1500 */
[----:B------:R-:W-:Y:S04]  /*13ad0*/  STL [R1+0xf5c], R84 ;  /* 0x000f5c5401007387 */ /* 0x000fe80000100800 */
[----:B------:R-:W4:Y:S04]  /*13ae0*/  LDL.LU R3, [R1+0xb8] ;  /* 0x0000b80001037983 */ /* 0x000f280000300800 */
[----:B------:R-:W4:Y:S04]  /*13af0*/  LDL.LU R2, [R1+0xcc] ;  /* 0x0000cc0001027983 */ /* 0x000f280000300800 */
[----:B------:R0:W-:Y:S02]  /*13b00*/  STL.64 [R1+0x4b8], R18 ;  /* 0x0004b81201007387 */ /* 0x0001e40000100a00 */
[----:B0-----:R-:W-:-:S02]  /*13b10*/  IMAD.MOV.U32 R18, RZ, RZ, R12 ;  /* 0x000000ffff127224 */ /* 0x001fc400078e000c */
[----:B------:R-:W-:Y:S01]  /*13b20*/  IMAD.MOV.U32 R19, RZ, RZ, R13 ;  /* 0x000000ffff137224 */ /* 0x000fe200078e000d */
[----:B--2---:R-:W2:Y:S04]  /*13b30*/  @P6 LDG.E.U16 R76, desc[UR16][R4.64] ;  /* 0x00000010044c6981 */ /* 0x004ea8000c1e1500 */
[----:B------:R-:W2:Y:S04]  /*13b40*/  @P6 LDG.E.U16 R71, desc[UR16][R10.64] ;  /* 0x000000100a476981 */ /* 0x000ea8000c1e1500 */
[----:B------:R-:W2:Y:S04]  /*13b50*/  @P6 LDG.E.U16 R75, desc[UR16][R18.64] ;  /* 0x00000010124b6981 */ /* 0x000ea8000c1e1500 */
[----:B------:R-:W2:Y:S04]  /*13b60*/  @P6 LDG.E.U16 R70, desc[UR16][R8.64] ;  /* 0x0000001008466981 */ /* 0x000ea8000c1e1500 */
[----:B------:R-:W-:Y:S04]  /*13b70*/  STL.64 [R1+0x4c0], R14 ;  /* 0x0004c00e01007387 */ /* 0x000fe80000100a00 */
[----:B------:R-:W-:Y:S04]  /*13b80*/  STL.64 [R1+0x4d0], R20 ;  /* 0x0004d01401007387 */ /* 0x000fe80000100a00 */
[----:B------:R0:W-:Y:S04]  /*13b90*/  STL.64 [R1+0x4c8], R16 ;  /* 0x0004c81001007387 */ /* 0x0001e80000100a00 */
[----:B0-----:R-:W2:Y:S04]  /*13ba0*/  LDL.LU R17, [R1+0xbc] ;  /* 0x0000bc0001117983 */ /* 0x001ea80000300800 */
[----:B------:R-:W2:Y:S04]  /*13bb0*/  LDL.LU R16, [R1+0xd0] ;  /* 0x0000d00001107983 */ /* 0x000ea80000300800 */
[----:B------:R-:W2:Y:S04]  /*13bc0*/  LDL.LU R15, [R1+0xc0] ;  /* 0x0000c000010f7983 */ /* 0x000ea80000300800 */
[----:B------:R-:W2:Y:S04]  /*13bd0*/  LDL.LU R14, [R1+0xd4] ;  /* 0x0000d400010e7983 */ /* 0x000ea80000300800 */
[----:B---3--:R-:W-:Y:S04]  /*13be0*/  @P4 STL [R1+0xabc], R77 ;  /* 0x000abc4d01004387 */ /* 0x008fe80000100800 */
[----:B----4-:R-:W-:Y:S04]  /*13bf0*/  @P4 STL [R1+0xac0], R74 ;  /* 0x000ac04a01004387 */ /* 0x010fe80000100800 */
[----:B------:R-:W-:Y:S04]  /*13c00*/  @P4 STL [R1+0xac4], R78 ;  /* 0x000ac44e01004387 */ /* 0x000fe80000100800 */
[----:B------:R-:W-:Y:S04]  /*13c10*/  @P4 STL [R1+0xac8], R73 ;  /* 0x000ac84901004387 */ /* 0x000fe80000100800 */
[----:B------:R-:W-:Y:S04]  /*13c20*/  STL.64 [R1+0x498], R4 ;  /* 0x0004980401007387 */ /* 0x000fe80000100a00 */
[----:B------:R-:W-:Y:S04]  /*13c30*/  STL.64 [R1+0x4a0], R10 ;  /* 0x0004a00a01007387 */ /* 0x000fe80000100a00 */
[----:B------:R-:W-:Y:S04]  /*13c40*/  STL.64 [R1+0x4a8], R18 ;  /* 0x0004a81201007387 */ /* 0x000fe80000100a00 */
[----:B------:R0:W-:Y:S04]  /*13c50*/  STL.64 [R1+0x4b0], R8 ;  /* 0x0004b00801007387 */ /* 0x0001e80000100a00 */
[----:B------:R-:W3:Y:S04]  /*13c60*/  LDL.LU R13, [R1+0xc4] ;  /* 0x0000c400010d7983 */ /* 0x000ee80000300800 */
[----:B0-----:R-:W4:Y:S04]  /*13c70*/  LDL.LU R8, [R1+0xc8] ;  /* 0x0000c80001087983 */ /* 0x001f280000300800 */
[----:B------:R-:W4:Y:S04]  /*13c80*/  LDL R63, [R1+0x988] ;  /* 0x00098800013f7983 */ /* 0x000f280000100800 */
[----:B--2---:R-:W-:Y:S04]  /*13c90*/  @P6 STL [R1+0x98c], R76 ;  /* 0x00098c4c01006387 */ /* 0x004fe80000100800 */
[----:B------:R-:W-:Y:S04]  /*13ca0*/  @P6 STL [R1+0x990], R71 ;  /* 0x0009904701006387 */ /* 0x000fe80000100800 */
[----:B------:R-:W-:Y:S04]  /*13cb0*/  @P6 STL [R1+0x994], R75 ;  /* 0x0009944b01006387 */ /* 0x000fe80000100800 */
[----:B------:R0:W-:Y:S04]  /*13cc0*/  @P6 STL [R1+0x998], R70 ;  /* 0x0009984601006387 */ /* 0x0001e80000100800 */
[----:B------:R-:W2:Y:S04]  /*13cd0*/  LDL R68, [R1+0x97c] ;  /* 0x00097c0001447983 */ /* 0x000ea80000100800 */
[----:B------:R-:W2:Y:S04]  /*13ce0*/  LDL R64, [R1+0x980] ;  /* 0x0009800001407983 */ /* 0x000ea80000100800 */
[----:B------:R-:W2:Y:S01]  /*13cf0*/  LDL R67, [R1+0x984] ;  /* 0x0009840001437983 */ /* 0x000ea20000100800 */
[----:B------:R-:W-:-:S02]  /*13d00*/  IMAD.MOV.U32 R20, RZ, RZ, R2 ;  /* 0x000000ffff147224 */ /* 0x000fc400078e0002 */
[----:B------:R-:W-:Y:S02]  /*13d10*/  IMAD.MOV.U32 R21, RZ, RZ, R3 ;  /* 0x000000ffff157224 */ /* 0x000fe400078e0003 */
[----:B------:R-:W2:Y:S01]  /*13d20*/  LDL.LU R3, [R1+0xd8] ;  /* 0x0000d80001037983 */ /* 0x000ea20000300800 */
[----:B------:R-:W-:-:S03]  /*13d30*/  ISETP.GT.AND P5, PT, R92, 0x11, PT ;  /* 0x000000115c00780c */ /* 0x000fc60003fa4270 */
[----:B------:R-:W2:Y:S04]  /*13d40*/  LDL.LU R2, [R1+0xec] ;  /* 0x0000ec0001027983 */ /* 0x000ea80000300800 */
[----:B------:R-:W-:Y:S01]  /*13d50*/  STL.64 [R1+0x478], R20 ;  /* 0x0004781401007387 */ /* 0x000fe20000100a00 */
[----:B------:R-:W-:-:S03]  /*13d60*/  IMAD.MOV.U32 R23, RZ, RZ, R17 ;  /* 0x000000ffff177224 */ /* 0x000fc600078e0011 */
[----:B------:R-:W2:Y:S01]  /*13d70*/  LDL.LU R5, [R1+0xdc] ;  /* 0x0000dc0001057983 */ /* 0x000ea20000300800 */
[----:B------:R-:W-:-:S03]  /*13d80*/  IMAD.MOV.U32 R22, RZ, RZ, R16 ;  /* 0x000000ffff167224 */ /* 0x000fc600078e0010 */
[----:B------:R-:W2:Y:S01]  /*13d90*/  LDL.LU R4, [R1+0xf0] ;  /* 0x0000f00001047983 */ /* 0x000ea20000300800 */
[----:B------:R-:W-:-:S03]  /*13da0*/  IMAD.MOV.U32 R25, RZ, RZ, R15 ;  /* 0x000000ffff197224 */ /* 0x000fc600078e000f */
[----:B------:R-:W2:Y:S01]  /*13db0*/  LDL.LU R11, [R1+0xe0] ;  /* 0x0000e000010b7983 */ /* 0x000ea20000300800 */
[----:B------:R-:W-:-:S03]  /*13dc0*/  IMAD.MOV.U32 R24, RZ, RZ, R14 ;  /* 0x000000ffff187224 */ /* 0x000fc600078e000e */
[----:B------:R-:W2:Y:S04]  /*13dd0*/  LDL.LU R10, [R1+0xf4] ;  /* 0x0000f400010a7983 */ /* 0x000ea80000300800 */
[----:B------:R-:W2:Y:S04]  /*13de0*/  LDL.LU R12, [R1+0xe4] ;  /* 0x0000e400010c7983 */ /* 0x000ea80000300800 */
[----:B------:R-:W2:Y:S04]  /*13df0*/  LDL.LU R9, [R1+0xe8] ;  /* 0x0000e80001097983 */ /* 0x000ea80000300800 */
[----:B------:R-:W2:Y:S04]  /*13e00*/  LDL R73, [R1+0x978] ;  /* 0x0009780001497983 */ /* 0x000ea80000100800 */
[----:B------:R-:W2:Y:S04]  /*13e10*/  LDL R78, [R1+0x974] ;  /* 0x00097400014e7983 */ /* 0x000ea80000100800 */
[----:B------:R-:W-:Y:S04]  /*13e20*/  STL.64 [R1+0x480], R22 ;  /* 0x0004801601007387 */ /* 0x000fe80000100a00 */
[----:B------:R-:W2:Y:S04]  /*13e30*/  LDL R74, [R1+0x970] ;  /* 0x00097000014a7983 */ /* 0x000ea80000100800 */
[----:B------:R-:W2:Y:S04]  /*13e40*/  LDL R77, [R1+0x96c] ;  /* 0x00096c00014d7983 */ /* 0x000ea80000100800 */
[----:B------:R-:W-:Y:S04]  /*13e50*/  STL.64 [R1+0x488], R24 ;  /* 0x0004881801007387 */ /* 0x000fe80000100a00 */
[----:B0-----:R-:W2:Y:S04]  /*13e60*/  LDL R70, [R1+0x968] ;  /* 0x0009680001467983 */ /* 0x001ea80000100800 */
[----:B------:R-:W2:Y:S04]  /*13e70*/  LDL R75, [R1+0x964] ;  /* 0x00096400014b7983 */ /* 0x000ea80000100800 */
[----:B------:R-:W2:Y:S04]  /*13e80*/  LDL R71, [R1+0x960] ;  /* 0x0009600001477983 */ /* 0x000ea80000100800 */
[----:B------:R-:W2:Y:S04]  /*13e90*/  LDL R76, [R1+0x95c] ;  /* 0x00095c00014c7983 */ /* 0x000ea80000100800 */
[----:B------:R-:W2:Y:S04]  /*13ea0*/  LDL.LU R15, [R1+0xf8] ;  /* 0x0000f800010f7983 */ /* 0x000ea80000300800 */
[----:B------:R-:W2:Y:S01]  /*13eb0*/  LDL.LU R14, [R1+0x10c] ;  /* 0x00010c00010e7983 */ /* 0x000ea20000300800 */
[----:B---3--:R-:W-:-:S02]  /*13ec0*/  IMAD.MOV.U32 R17, RZ, RZ, R13 ;  /* 0x000000ffff117224 */ /* 0x008fc400078e000d */
[----:B----4-:R-:W-:-:S05]  /*13ed0*/  IMAD.MOV.U32 R16, RZ, RZ, R8 ;  /* 0x000000ffff107224 */ /* 0x010fca00078e0008 */
[----:B------:R0:W-:Y:S04]  /*13ee0*/  STL.64 [R1+0x490], R16 ;  /* 0x0004901001007387 */ /* 0x0001e80000100a00 */
[----:B------:R-:W3:Y:S04]  /*13ef0*/  @P5 LDG.E.U16 R63, desc[UR16][R16.64] ;  /* 0x00000010103f5981 */ /* 0x000ee8000c1e1500 */
[----:B0-----:R-:W4:Y:S04]  /*13f00*/  LDL.LU R17, [R1+0xfc] ;  /* 0x0000fc0001117983 */ /* 0x001f280000300800 */
[----:B------:R-:W4:Y:S04]  /*13f10*/  LDL.LU R16, [R1+0x110] ;  /* 0x0001100001107983 */ /* 0x000f280000300800 */
[----:B------:R-:W3:Y:S04]  /*13f20*/  LDL.LU R19, [R1+0x100] ;  /* 0x0001000001137983 */ /* 0x000ee80000300800 */
[----:B------:R-:W3:Y:S04]  /*13f30*/  LDL.LU R18, [R1+0x114] ;  /* 0x0001140001127983 */ /* 0x000ee80000300800 */
[----:B------:R-:W3:Y:S04]  /*13f40*/  LDL.LU R13, [R1+0x104] ;  /* 0x00010400010d7983 */ /* 0x000ee80000300800 */
[----:B------:R-:W3:Y:S04]  /*13f50*/  LDL.LU R8, [R1+0x108] ;  /* 0x0001080001087983 */ /* 0x000ee80000300800 */
[----:B--2---:R0:W2:Y:S04]  /*13f60*/  @P5 LDG.E.U16 R68, desc[UR16][R20.64] ;  /* 0x0000001014445981 */ /* 0x0040a8000c1e1500 */
[----:B------:R1:W2:Y:S04]  /*13f70*/  @P5 LDG.E.U16 R64, desc[UR16][R22.64] ;  /* 0x0000001016405981 */ /* 0x0002a8000c1e1500 */
[----:B------:R-:W2:Y:S01]  /*13f80*/  @P5 LDG.E.U16 R67, desc[UR16][R24.64] ;  /* 0x0000001018435981 */ /* 0x000ea2000c1e1500 */
[----:B------:R-:W-:-:S02]  /*13f90*/  ISETP.GT.AND P1, PT, R92, 0x12, PT ;  /* 0x000000125c00780c */ /* 0x000fc40003f24270 */
[----:B------:R-:W-:Y:S01]  /*13fa0*/  ISETP.GT.AND P3, PT, R92, 0x13, PT ;  /* 0x000000135c00780c */ /* 0x000fe20003f64270 */
[----:B0-----:R-:W-:Y:S02]  /*13fb0*/  IMAD.MOV.U32 R21, RZ, RZ, R3 ;  /* 0x000000ffff157224 */ /* 0x001fe400078e0003 */
[----:B------:R-:W-:Y:S02]  /*13fc0*/  IMAD.MOV.U32 R20, RZ, RZ, R2 ;  /* 0x000000ffff147224 */ /* 0x000fe400078e0002 */
[----:B-1----:R-:W-:Y:S02]  /*13fd0*/  IMAD.MOV.U32 R23, RZ, RZ, R12 ;  /* 0x000000ffff177224 */ /* 0x002fe400078e000c */
[----:B------:R-:W-:-:S05]  /*13fe0*/  IMAD.MOV.U32 R22, RZ, RZ, R9 ;  /* 0x000000ffff167224 */ /* 0x000fca00078e0009 */
[----:B------:R-:W2:Y:S04]  /*13ff0*/  @P1 LDG.E.U16 R73, desc[UR16][R22.64] ;  /* 0x0000001016491981 */ /* 0x000ea8000c1e1500 */
[----:B------:R-:W2:Y:S04]  /*14000*/  @P1 LDG.E.U16 R78, desc[UR16][R10.64] ;  /* 0x000000100a4e1981 */ /* 0x000ea8000c1e1500 */
[----:B------:R-:W2:Y:S04]  /*14010*/  @P1 LDG.E.U16 R74, desc[UR16][R4.64] ;  /* 0x00000010044a1981 */ /* 0x000ea8000c1e1500 */
[----:B------:R0:W2:Y:S04]  /*14020*/  @P1 LDG.E.U16 R77, desc[UR16][R20.64] ;  /* 0x00000010144d1981 */ /* 0x0000a8000c1e1500 */
[----:B------:R-:W2:Y:S04]  /*14030*/  @P3 LDG.E.U16 R76, desc[UR16][R14.64] ;  /* 0x000000100e4c3981 */ /* 0x000ea8000c1e1500 */
[----:B----4-:R-:W4:Y:S04]  /*14040*/  @P3 LDG.E.U16 R71, desc[UR16][R16.64] ;  /* 0x0000001010473981 */ /* 0x010f28000c1e1500 */
[----:B---3--:R-:W3:Y:S04]  /*14050*/  @P3 LDG.E.U16 R75, desc[UR16][R18.64] ;  /* 0x00000010124b3981 */ /* 0x008ee8000c1e1500 */
[----:B--2---:R-:W-:Y:S04]  /*14060*/  @P5 STL [R1+0x97c], R68 ;  /* 0x00097c4401005387 */ /* 0x004fe80000100800 */
[----:B------:R-:W-:Y:S04]  /*14070*/  @P5 STL [R1+0x980], R64 ;  /* 0x0009804001005387 */ /* 0x000fe80000100800 */
[----:B------:R-:W-:Y:S04]  /*14080*/  @P5 STL [R1+0x984], R67 ;  /* 0x0009844301005387 */ /* 0x000fe80000100800 */
[----:B------:R-:W-:Y:S04]  /*14090*/  @P5 STL [R1+0x988], R63 ;  /* 0x0009883f01005387 */ /* 0x000fe80000100800 */
[----:B------:R-:W2:Y:S04]  /*140a0*/  LDL.LU R3, [R1+0x118] ;  /* 0x0001180001037983 */ /* 0x000ea80000300800 */
[----:B------:R-:W2:Y:S04]  /*140b0*/  LDL.LU R2, [R1+0x12c] ;  /* 0x00012c0001027983 */ /* 0x000ea80000300800 */
[----:B------:R0:W-:Y:S02]  /*140c0*/  STL.64 [R1+0x458], R20 ;  /* 0x0004581401007387 */ /* 0x0001e40000100a00 */
[----:B0-----:R-:W-:-:S02]  /*140d0*/  IMAD.MOV.U32 R20, RZ, RZ, R8 ;  /* 0x000000ffff147224 */ /* 0x001fc400078e0008 */
[----:B------:R-:W-:-:S05]  /*140e0*/  IMAD.MOV.U32 R21, RZ, RZ, R13 ;  /* 0x000000ffff157224 */ /* 0x000fca00078e000d */
[----:B------:R-:W2:Y:S04]  /*140f0*/  @P3 LDG.E.U16 R70, desc[UR16][R20.64] ;  /* 0x0000001014463981 */ /* 0x000ea8000c1e1500 */
[----:B------:R-:W-:Y:S04]  /*14100*/  STL.64 [R1+0x460], R4 ;  /* 0x0004600401007387 */ /* 0x000fe80000100a00 */
[----:B------:R-:W-:Y:S04]  /*14110*/  STL.64 [R1+0x470], R22 ;  /* 0x0004701601007387 */ /* 0x000fe80000100a00 */
[----:B------:R0:W-:Y:S04]  /*14120*/  STL.64 [R1+0x468], R10 ;  /* 0x0004680a01007387 */ /* 0x0001e80000100a00 */
[----:B------:R-:W2:Y:S04]  /*14130*/  LDL.LU R12, [R1+0x11c] ;  /* 0x00011c00010c7983 */ /* 0x000ea80000300800 */
[----:B0-----:R-:W2:Y:S04]  /*14140*/  LDL.LU R11, [R1+0x130] ;  /* 0x00013000010b7983 */ /* 0x001ea80000300800 */
[----:B------:R-:W2:Y:S04]  /*14150*/  LDL.LU R5, [R1+0x120] ;  /* 0x0001200001057983 */ /* 0x000ea80000300800 */
[----:B------:R-:W2:Y:S04]  /*14160*/  LDL.LU R4, [R1+0x134] ;  /* 0x0001340001047983 */ /* 0x000ea80000300800 */
[----:B------:R-:W2:Y:S04]  /*14170*/  LDL.LU R10, [R1+0x124] ;  /* 0x00012400010a7983 */ /* 0x000ea80000300800 */
[----:B------:R-:W2:Y:S04]  /*14180*/  LDL.LU R9, [R1+0x128] ;  /* 0x0001280001097983 */ /* 0x000ea80000300800 */
[----:B------:R-:W-:Y:S04]  /*14190*/  @P1 STL [R1+0x96c], R77 ;  /* 0x00096c4d01001387 */ /* 0x000fe80000100800 */
[----:B------:R-:W-:Y:S04]  /*141a0*/  @P1 STL [R1+0x970], R74 ;  /* 0x0009704a01001387 */ /* 0x000fe80000100800 */
[----:B------:R-:W-:Y:S04]  /*141b0*/  @P1 STL [R1+0x974], R78 ;  /* 0x0009744e01001387 */ /* 0x000fe80000100800 */
[----:B------:R-:W-:Y:S04]  /*141c0*/  @P1 STL [R1+0x978], R73 ;  /* 0x0009784901001387 */ /* 0x000fe80000100800 */
[----:B------:R-:W-:Y:S04]  /*141d0*/  STL.64 [R1+0x438], R14 ;  /* 0x0004380e01007387 */ /* 0x000fe80000100a00 */
[----:B------:R-:W-:Y:S04]  /*141e0*/  STL.64 [R1+0x440], R16 ;  /* 0x0004401001007387 */ /* 0x000fe80000100a00 */
[----:B------:R0:W-:Y:S04]  /*141f0*/  STL.64 [R1+0x448], R18 ;  /* 0x0004481201007387 */ /* 0x0001e80000100a00 */
[----:B------:R1:W-:Y:S04]  /*14200*/  STL.64 [R1+0x450], R20 ;  /* 0x0004501401007387 */ /* 0x0003e80000100a00 */
[----:B------:R-:W2:Y:S04]  /*14210*/  LDL R63, [R1+0x958] ;  /* 0x00095800013f7983 */ /* 0x000ea80000100800 */
[----:B------:R-:W-:Y:S04]  /*14220*/  @P3 STL [R1+0x95c], R76 ;  /* 0x00095c4c01003387 */ /* 0x000fe80000100800 */
[----:B----4-:R-:W-:Y:S04]  /*14230*/  @P3 STL [R1+0x960], R71 ;  /* 0x0009604701003387 */ /* 0x010fe80000100800 */
[----:B---3--:R-:W-:Y:S04]  /*14240*/  @P3 STL [R1+0x964], R75 ;  /* 0x0009644b01003387 */ /* 0x008fe80000100800 */
[----:B--2---:R2:W-:Y:S04]  /*14250*/  @P3 STL [R1+0x968], R70 ;  /* 0x0009684601003387 */ /* 0x0045e80000100800 */
[----:B------:R-:W3:Y:S04]  /*14260*/  LDL R68, [R1+0x94c] ;  /* 0x00094c0001447983 */ /* 0x000ee80000100800 */
[----:B------:R-:W4:Y:S04]  /*14270*/  LDL R64, [R1+0x950] ;  /* 0x0009500001407983 */ /* 0x000f280000100800 */
[----:B------:R-:W4:Y:S01]  /*14280*/  LDL R67, [R1+0x954] ;  /* 0x0009540001437983 */ /* 0x000f220000100800 */
[----:B0-----:R-:W-:-:S02]  /*14290*/  IMAD.MOV.U32 R18, RZ, RZ, R2 ;  /* 0x000000ffff127224 */ /* 0x001fc400078e0002 */
[----:B------:R-:W-:Y:S01]  /*142a0*/  IMAD.MOV.U32 R19, RZ, RZ, R3 ;  /* 0x000000ffff137224 */ /* 0x000fe200078e0003 */
[----:B------:R-:W-:Y:S01]  /*142b0*/  ISETP.GT.AND P4, PT, R92, 0x14, PT ;  /* 0x000000145c00780c */ /* 0x000fe20003f84270 */
[----:B------:R-:W4:Y:S04]  /*142c0*/  LDL.LU R3, [R1+0x138] ;  /* 0x0001380001037983 */ /* 0x000f280000300800 */
[----:B------:R-:W4:Y:S01]  /*142d0*/  LDL.LU R2, [R1+0x14c] ;  /* 0x00014c0001027983 */ /* 0x000f220000300800 */
[----:B------:R-:W-:-:S03]  /*142e0*/  IMAD.MOV.U32 R23, RZ, RZ, R12 ;  /* 0x000000ffff177224 */ /* 0x000fc600078e000c */
[----:B------:R-:W-:Y:S01]  /*142f0*/  STL.64 [R1+0x418], R18 ;  /* 0x0004181201007387 */ /* 0x000fe20000100a00 */
[----:B------:R-:W-:-:S03]  /*14300*/  IMAD.MOV.U32 R22, RZ, RZ, R11 ;  /* 0x000000ffff167224 */ /* 0x000fc600078e000b */
[----:B-1----:R-:W4:Y:S04]  /*14310*/  LDL.LU R21, [R1+0x13c] ;  /* 0x00013c0001157983 */ /* 0x002f280000300800 */
[----:B------:R-:W4:Y:S04]  /*14320*/  LDL.LU R20, [R1+0x150] ;  /* 0x0001500001147983 */ /* 0x000f280000300800 */
[----:B------:R-:W4:Y:S01]  /*14330*/  LDL.LU R15, [R1+0x140] ;  /* 0x00014000010f7983 */ /* 0x000f220000300800 */
[----:B------:R-:W-:-:S03]  /*14340*/  IMAD.MOV.U32 R25, RZ, RZ, R10 ;  /* 0x000000ffff197224 */ /* 0x000fc600078e000a */
[----:B------:R-:W4:Y:S01]  /*14350*/  LDL.LU R14, [R1+0x154] ;  /* 0x00015400010e7983 */ /* 0x000f220000300800 */
[----:B------:R-:W-:-:S03]  /*14360*/  IMAD.MOV.U32 R24, RZ, RZ, R9 ;  /* 0x000000ffff187224 */ /* 0x000fc600078e0009 */
[----:B------:R-:W4:Y:S04]  /*14370*/  LDL.LU R13, [R1+0x144] ;  /* 0x00014400010d7983 */ /* 0x000f280000300800 */
[----:B------:R-:W4:Y:S04]  /*14380*/  LDL.LU R8, [R1+0x148] ;  /* 0x0001480001087983 */ /* 0x000f280000300800 */
[----:B------:R-:W4:Y:S04]  /*14390*/  LDL R73, [R1+0x948] ;  /* 0x0009480001497983 */ /* 0x000f280000100800 */
[----:B------:R-:W4:Y:S04]  /*143a0*/  LDL R78, [R1+0x944] ;  /* 0x00094400014e7983 */ /* 0x000f280000100800 */
[----:B------:R-:W-:Y:S04]  /*143b0*/  STL.64 [R1+0x420], R22 ;  /* 0x0004201601007387 */ /* 0x000fe80000100a00 */
[----:B------:R-:W4:Y:S04]  /*143c0*/  LDL R74, [R1+0x940] ;  /* 0x00094000014a7983 */ /* 0x000f280000100800 */
[----:B------:R0:W-:Y:S04]  /*143d0*/  STL.64 [R1+0x428], R4 ;  /* 0x0004280401007387 */ /* 0x0001e80000100a00 */
[----:B------:R-:W4:Y:S04]  /*143e0*/  LDL R77, [R1+0x93c] ;  /* 0x00093c00014d7983 */ /* 0x000f280000100800 */
[----:B------:R-:W-:Y:S04]  /*143f0*/  STL.64 [R1+0x430], R24 ;  /* 0x0004301801007387 */ /* 0x000fe80000100a00 */
[----:B------:R-:W4:Y:S04]  /*14400*/  LDL.LU R11, [R1+0x158] ;  /* 0x00015800010b7983 */ /* 0x000f280000300800 */
[----:B------:R-:W4:Y:S04]  /*14410*/  LDL.LU R10, [R1+0x16c] ;  /* 0x00016c00010a7983 */ /* 0x000f280000300800 */
[----:B------:R-:W4:Y:S04]  /*14420*/  LDL.LU R17, [R1+0x15c] ;  /* 0x00015c0001117983 */ /* 0x000f280000300800 */
[----:B------:R-:W4:Y:S04]  /*14430*/  @P4 LDG.E.U16 R63, desc[UR16][R24.64] ;  /* 0x00000010183f4981 */ /* 0x000f28000c1e1500 */
[----:B------:R-:W4:Y:S04]  /*14440*/  LDL.LU R16, [R1+0x170] ;  /* 0x0001700001107983 */ /* 0x000f280000300800 */
[----:B--2---:R-:W2:Y:S04]  /*14450*/  LDL R70, [R1+0xab8] ;  /* 0x000ab80001467983 */ /* 0x004ea80000100800 */
[----:B------:R-:W2:Y:S04]  /*14460*/  LDL R75, [R1+0xab4] ;  /* 0x000ab400014b7983 */ /* 0x000ea80000100800 */
[----:B------:R-:W2:Y:S04]  /*14470*/  LDL R71, [R1+0xab0] ;  /* 0x000ab00001477983 */ /* 0x000ea80000100800 */
[----:B------:R-:W2:Y:S04]  /*14480*/  LDL R76, [R1+0xaac] ;  /* 0x000aac00014c7983 */ /* 0x000ea80000100800 */
[----:B------:R-:W2:Y:S04]  /*14490*/  LDL.LU R12, [R1+0x160] ;  /* 0x00016000010c7983 */ /* 0x000ea80000300800 */
[----:B------:R-:W2:Y:S04]  /*144a0*/  LDL.LU R9, [R1+0x174] ;  /* 0x0001740001097983 */ /* 0x000ea80000300800 */
[----:B---3--:R1:W3:Y:S04]  /*144b0*/  @P4 LDG.E.U16 R68, desc[UR16][R18.64] ;  /* 0x0000001012444981 */ /* 0x0082e8000c1e1500 */
[----:B----4-:R4:W3:Y:S04]  /*144c0*/  @P4 LDG.E.U16 R64, desc[UR16][R22.64] ;  /* 0x0000001016404981 */ /* 0x0108e8000c1e1500 */
[----:B------:R-:W3:Y:S04]  /*144d0*/  @P4 LDG.E.U16 R67, desc[UR16][R4.64] ;  /* 0x0000001004434981 */ /* 0x000ee8000c1e1500 */
[----:B0-----:R-:W3:Y:S04]  /*144e0*/  LDL.LU R5, [R1+0x164] ;  /* 0x0001640001057983 */ /* 0x001ee80000300800 */
[----:B------:R-:W3:Y:S01]  /*144f0*/  LDL.LU R4, [R1+0x168] ;  /* 0x0001680001047983 */ /* 0x000ee20000300800 */
[----:B------:R-:W-:Y:S01]  /*14500*/  ISETP.GT.AND P6, PT, R92, 0x15, PT ;  /* 0x000000155c00780c */ /* 0x000fe20003fc4270 */
[----:B-1----:R-:W-:-:S02]  /*14510*/  IMAD.MOV.U32 R18, RZ, RZ, R2 ;  /* 0x000000ffff127224 */ /* 0x002fc400078e0002 */
[----:B------:R-:W-:Y:S01]  /*14520*/  IMAD.MOV.U32 R19, RZ, RZ, R3 ;  /* 0x000000ffff137224 */ /* 0x000fe200078e0003 */
[----:B------:R-:W-:Y:S01]  /*14530*/  ISETP.GT.AND P5, PT, R92, 0x16, PT ;  /* 0x000000165c00780c */ /* 0x000fe20003fa4270 */
[----:B----4-:R-:W-:Y:S02]  /*14540*/  IMAD.MOV.U32 R23, RZ, RZ, R13 ;  /* 0x000000ffff177224 */ /* 0x010fe400078e000d */
[----:B------:R-:W-:-:S06]  /*14550*/  IMAD.MOV.U32 R22, RZ, RZ, R8 ;  /* 0x000000ffff167224 */ /* 0x000fcc00078e0008 */
[----:B------:R-:W4:Y:S04]  /*14560*/  @P6 LDG.E.U16 R73, desc[UR16][R22.64] ;  /* 0x0000001016496981 */ /* 0x000f28000c1e1500 */
[----:B------:R-:W4:Y:S04]  /*14570*/  @P6 LDG.E.U16 R78, desc[UR16][R14.64] ;  /* 0x000000100e4e6981 */ /* 0x000f28000c1e1500 */
[----:B------:R-:W4:Y:S04]  /*14580*/  @P6 LDG.E.U16 R74, desc[UR16][R20.64] ;  /* 0x00000010144a6981 */ /* 0x000f28000c1e1500 */
[----:B------:R0:W4:Y:S04]  /*14590*/  @P6 LDG.E.U16 R77, desc[UR16][R18.64] ;  /* 0x00000010124d6981 */ /* 0x000128000c1e1500 */
[----:B--2---:R-:W2:Y:S04]  /*145a0*/  @P5 LDG.E.U16 R71, desc[UR16][R16.64] ;  /* 0x0000001010475981 */ /* 0x004ea8000c1e1500 */
[----:B------:R-:W2:Y:S04]  /*145b0*/  @P5 LDG.E.U16 R76, desc[UR16][R10.64] ;  /* 0x000000100a4c5981 */ /* 0x000ea8000c1e1500 */
[----:B---3--:R-:W-:Y:S04]  /*145c0*/  @P4 STL [R1+0x94c], R68 ;  /* 0x00094c4401004387 */ /* 0x008fe80000100800 */
[----:B------:R-:W-:Y:S04]  /*145d0*/  @P4 STL [R1+0x950], R64 ;  /* 0x0009504001004387 */ /* 0x000fe80000100800 */
[----:B------:R-:W-:Y:S04]  /*145e0*/  @P4 STL [R1+0x954], R67 ;  /* 0x0009544301004387 */ /* 0x000fe80000100800 */
[----:B------:R-:W-:Y:S04]  /*145f0*/  @P4 STL [R1+0x958], R63 ;  /* 0x0009583f01004387 */ /* 0x000fe80000100800 */
[----:B------:R-:W3:Y:S04]  /*14600*/  LDL.LU R3, [R1+0x178] ;  /* 0x0001780001037983 */ /* 0x000ee80000300800 */
[----:B------:R-:W3:Y:S04]  /*14610*/  LDL.LU R2, [R1+0x18c] ;  /* 0x00018c0001027983 */ /* 0x000ee80000300800 */
[----:B------:R0:W-:Y:S04]  /*14620*/  STL.64 [R1+0x3f8], R18 ;  /* 0x0003f81201007387 */ /* 0x0001e80000100a00 */
[----:B------:R-:W3:Y:S01]  /*14630*/  @P5 LDG.E.U16 R70, desc[UR16][R4.64] ;  /* 0x0000001004465981 */ /* 0x000ee2000c1e1500 */
[----:B0-----:R-:W-:-:S02]  /*14640*/  IMAD.MOV.U32 R18, RZ, RZ, R9 ;  /* 0x000000ffff127224 */ /* 0x001fc400078e0009 */
[----:B------:R-:W-:-:S05]  /*14650*/  IMAD.MOV.U32 R19, RZ, RZ, R12 ;  /* 0x000000ffff137224 */ /* 0x000fca00078e000c */
[----:B------:R-:W3:Y:S04]  /*14660*/  @P5 LDG.E.U16 R75, desc[UR16][R18.64] ;  /* 0x00000010124b5981 */ /* 0x000ee8000c1e1500 */
[----:B------:R-:W-:Y:S04]  /*14670*/  STL.64 [R1+0x400], R20 ;  /* 0x0004001401007387 */ /* 0x000fe80000100a00 */
[----:B------:R-:W-:Y:S04]  /*14680*/  STL.64 [R1+0x410], R22 ;  /* 0x0004101601007387 */ /* 0x000fe80000100a00 */
[----:B------:R0:W-:Y:S04]  /*14690*/  STL.64 [R1+0x408], R14 ;  /* 0x0004080e01007387 */ /* 0x0001e80000100a00 */
[----:B0-----:R-:W3:Y:S04]  /*146a0*/  LDL.LU R15, [R1+0x17c] ;  /* 0x00017c00010f7983 */ /* 0x001ee80000300800 */
[----:B------:R-:W3:Y:S04]  /*146b0*/  LDL.LU R14, [R1+0x190] ;  /* 0x00019000010e7983 */ /* 0x000ee80000300800 */
[----:B------:R-:W3:Y:S04]  /*146c0*/  LDL.LU R13, [R1+0x180] ;  /* 0x00018000010d7983 */ /* 0x000ee80000300800 */
[----:B------:R-:W3:Y:S04]  /*146d0*/  LDL.LU R8, [R1+0x194] ;  /* 0x0001940001087983 */ /* 0x000ee80000300800 */
[----:B----4-:R-:W-:Y:S04]  /*146e0*/  @P6 STL [R1+0x93c], R77 ;  /* 0x00093c4d01006387 */ /* 0x010fe80000100800 */
[----:B------:R-:W-:Y:S04]  /*146f0*/  @P6 STL [R1+0x940], R74 ;  /* 0x0009404a01006387 */ /* 0x000fe80000100800 */
[----:B------:R-:W-:Y:S04]  /*14700*/  @P6 STL [R1+0x944], R78 ;  /* 0x0009444e01006387 */ /* 0x000fe80000100800 */
[----:B------:R-:W-:Y:S04]  /*14710*/  @P6 STL [R1+0x948], R73 ;  /* 0x0009484901006387 */ /* 0x000fe80000100800 */
[----:B------:R-:W-:Y:S04]  /*14720*/  STL.64 [R1+0x3d8], R10 ;  /* 0x0003d80a01007387 */ /* 0x000fe80000100a00 */
[----:B------:R-:W-:Y:S04]  /*14730*/  STL.64 [R1+0x3e0], R16 ;  /* 0x0003e01001007387 */ /* 0x000fe80000100a00 */
[----:B------:R-:W-:Y:S04]  /*14740*/  STL.64 [R1+0x3e8], R18 ;  /* 0x0003e81201007387 */ /* 0x000fe80000100a00 */
[----:B------:R0:W-:Y:S04]  /*14750*/  STL.64 [R1+0x3f0], R4 ;  /* 0x0003f00401007387 */ /* 0x0001e80000100a00 */
[----:B0-----:R-:W4:Y:S04]  /*14760*/  LDL.LU R5, [R1+0x184] ;  /* 0x0001840001057983 */ /* 0x001f280000300800 */
[----:B------:R-:W4:Y:S04]  /*14770*/  LDL.LU R4, [R1+0x188] ;  /* 0x0001880001047983 */ /* 0x000f280000300800 */
[----:B------:R-:W4:Y:S04]  /*14780*/  LDL R63, [R1+0xaa8] ;  /* 0x000aa800013f7983 */ /* 0x000f280000100800 */
[----:B--2---:R-:W-:Y:S04]  /*14790*/  @P5 STL [R1+0xaac], R76 ;  /* 0x000aac4c01005387 */ /* 0x004fe80000100800 */
[----:B------:R-:W-:Y:S04]  /*147a0*/  @P5 STL [R1+0xab0], R71 ;  /* 0x000ab04701005387 */ /* 0x000fe80000100800 */
[----:B---3--:R-:W-:Y:S04]  /*147b0*/  @P5 STL [R1+0xab4], R75 ;  /* 0x000ab44b01005387 */ /* 0x008fe80000100800 */
[----:B------:R0:W-:Y:S04]  /*147c0*/  @P5 STL [R1+0xab8], R70 ;  /* 0x000ab84601005387 */ /* 0x0001e80000100800 */
[----:B------:R-:W2:Y:S04]  /*147d0*/  LDL R68, [R1+0xa9c] ;  /* 0x000a9c0001447983 */ /* 0x000ea80000100800 */
[----:B------:R-:W3:Y:S04]  /*147e0*/  LDL R64, [R1+0xaa0] ;  /* 0x000aa00001407983 */ /* 0x000ee80000100800 */
[----:B------:R-:W3:Y:S01]  /*147f0*/  LDL R67, [R1+0xaa4] ;  /* 0x000aa40001437983 */ /* 0x000ee20000100800 */
[----:B------:R-:W-:-:S02]  /*14800*/  IMAD.MOV.U32 R20, RZ, RZ, R2 ;  /* 0x000000ffff147224 */ /* 0x000fc400078e0002 */
[----:B------:R-:W-:Y:S02]  /*14810*/  IMAD.MOV.U32 R21, RZ, RZ, R3 ;  /* 0x000000ffff157224 */ /* 0x000fe400078e0003 */
[----:B------:R-:W3:Y:S01]  /*14820*/  LDL.LU R3, [R1+0x198] ;  /* 0x0001980001037983 */ /* 0x000ee20000300800 */
[----:B------:R-:W-:-:S03]  /*14830*/  ISETP.GT.AND P1, PT, R92, 0x17, PT ;  /* 0x000000175c00780c */ /* 0x000fc60003f24270 */
[----:B------:R-:W3:Y:S01]  /*14840*/  LDL.LU R2, [R1+0x1ac] ;  /* 0x0001ac0001027983 */ /* 0x000ee20000300800 */
[----:B------:R-:W-:-:S03]  /*14850*/  IMAD.MOV.U32 R23, RZ, RZ, R15 ;  /* 0x000000ffff177224 */ /* 0x000fc600078e000f */
[----:B------:R-:W-:Y:S01]  /*14860*/  STL.64 [R1+0x3b8], R20 ;  /* 0x0003b81401007387 */ /* 0x000fe20000100a00 */
[----:B------:R-:W-:-:S03]  /*14870*/  IMAD.MOV.U32 R22, RZ, RZ, R14 ;  /* 0x000000ffff167224 */ /* 0x000fc600078e000e */
[----:B------:R-:W3:Y:S01]  /*14880*/  LDL.LU R17, [R1+0x19c] ;  /* 0x00019c0001117983 */ /* 0x000ee20000300800 */
[----:B------:R-:W-:-:S03]  /*14890*/  IMAD.MOV.U32 R25, RZ, RZ, R13 ;  /* 0x000000ffff197224 */ /* 0x000fc600078e000d */
[----:B------:R-:W3:Y:S01]  /*148a0*/  LDL.LU R16, [R1+0x1b0] ;  /* 0x0001b00001107983 */ /* 0x000ee20000300800 */
[----:B------:R-:W-:-:S03]  /*148b0*/  IMAD.MOV.U32 R24, RZ, RZ, R8 ;  /* 0x000000ffff187224 */ /* 0x000fc600078e0008 */
[----:B------:R-:W3:Y:S04]  /*148c0*/  LDL.LU R12, [R1+0x1a0] ;  /* 0x0001a000010c7983 */ /* 0x000ee80000300800 */
[----:B------:R-:W3:Y:S04]  /*148d0*/  LDL.LU R11, [R1+0x1b4] ;  /* 0x0001b400010b7983 */ /* 0x000ee80000300800 */
[----:B------:R-:W3:Y:S04]  /*148e0*/  LDL.LU R10, [R1+0x1a4] ;  /* 0x0001a400010a7983 */ /* 0x000ee80000300800 */
[----:B------:R-:W3:Y:S04]  /*148f0*/  LDL.LU R9, [R1+0x1a8] ;  /* 0x0001a80001097983 */ /* 0x000ee80000300800 */
[----:B------:R-:W3:Y:S04]  /*14900*/  LDL R73, [R1+0x938] ;  /* 0x0009380001497983 */ /* 0x000ee80000100800 */
[----:B------:R-:W3:Y:S04]  /*14910*/  LDL R78, [R1+0x934] ;  /* 0x00093400014e7983 */ /* 0x000ee80000100800 */
[----:B------:R-:W-:Y:S04]  /*14920*/  STL.64 [R1+0x3c0], R22 ;  /* 0x0003c01601007387 */ /* 0x000fe80000100a00 */
[----:B------:R-:W3:Y:S04]  /*14930*/  LDL R74, [R1+0x930] ;  /* 0x00093000014a7983 */ /* 0x000ee80000100800 */
[----:B------:R-:W-:Y:S04]  /*14940*/  STL.64 [R1+0x3c8], R24 ;  /* 0x0003c81801007387 */ /* 0x000fe80000100a00 */
[----:B------:R-:W3:Y:S01]  /*14950*/  LDL R77, [R1+0x92c] ;  /* 0x00092c00014d7983 */ /* 0x000ee20000100800 */
[----:B----4-:R-:W-:-:S03]  /*14960*/  IMAD.MOV.U32 R15, RZ, RZ, R5 ;  /* 0x000000ffff0f7224 */ /* 0x010fc600078e0005 */
[----:B0-----:R-:W4:Y:S01]  /*14970*/  LDL R70, [R1+0x928] ;  /* 0x0009280001467983 */ /* 0x001f220000100800 */
[----:B------:R-:W-:-:S03]  /*14980*/  IMAD.MOV.U32 R14, RZ, RZ, R4 ;  /* 0x000000ffff0e7224 */ /* 0x000fc600078e0004 */
[----:B------:R-:W4:Y:S04]  /*14990*/  LDL R75, [R1+0x924] ;  /* 0x00092400014b7983 */ /* 0x000f280000100800 */
[----:B------:R-:W4:Y:S04]  /*149a0*/  LDL R71, [R1+0x920] ;  /* 0x0009200001477983 */ /* 0x000f280000100800 */
[----:B------:R-:W4:Y:S04]  /*149b0*/  LDL R76, [R1+0x91c] ;  /* 0x00091c00014c7983 */ /* 0x000f280000100800 */
[----:B------:R-:W4:Y:S04]  /*149c0*/  LDL.LU R5, [R1+0x1b8] ;  /* 0x0001b80001057983 */ /* 0x000f280000300800 */
[----:B------:R-:W4:Y:S04]  /*149d0*/  LDL.LU R4, [R1+0x1cc] ;  /* 0x0001cc0001047983 */ /* 0x000f280000300800 */
[----:B------:R0:W-:Y:S04]  /*149e0*/  STL.64 [R1+0x3d0], R14 ;  /* 0x0003d00e01007387 */ /* 0x0001e80000100a00 */
[----:B------:R-:W4:Y:S04]  /*149f0*/  @P1 LDG.E.U16 R63, desc[UR16][R14.64] ;  /* 0x000000100e3f1981 */ /* 0x000f28000c1e1500 */
[----:B0-----:R-:W4:Y:S04]  /*14a00*/  LDL.LU R15, [R1+0x1bc] ;  /* 0x0001bc00010f7983 */ /* 0x001f280000300800 */
[----:B------:R-:W4:Y:S04]  /*14a10*/  LDL.LU R14, [R1+0x1d0] ;  /* 0x0001d000010e7983 */ /* 0x000f280000300800 */
[----:B------:R-:W4:Y:S04]  /*14a20*/  LDL.LU R19, [R1+0x1c0] ;  /* 0x0001c00001137983 */ /* 0x000f280000300800 */
[----:B------:R-:W4:Y:S04]  /*14a30*/  LDL.LU R18, [R1+0x1d4] ;  /* 0x0001d40001127983 */ /* 0x000f280000300800 */
[----:B------:R-:W4:Y:S04]  /*14a40*/  LDL.LU R13, [R1+0x1c4] ;  /* 0x0001c400010d7983 */ /* 0x000f280000300800 */
[----:B------:R-:W4:Y:S04]  /*14a50*/  LDL.LU R8, [R1+0x1c8] ;  /* 0x0001c80001087983 */ /* 0x000f280000300800 */
[----:B--2---:R0:W2:Y:S04]  /*14a60*/  @P1 LDG.E.U16 R68, desc[UR16][R20.64] ;  /* 0x0000001014441981 */ /* 0x0040a8000c1e1500 */
[----:B---3--:R1:W3:Y:S04]  /*14a70*/  @P1 LDG.E.U16 R64, desc[UR16][R22.64] ;  /* 0x0000001016401981 */ /* 0x0082e8000c1e1500 */
[----:B------:R1:W3:Y:S01]  /*14a80*/  @P1 LDG.E.U16 R67, desc[UR16][R24.64] ;  /* 0x0000001018431981 */ /* 0x0002e2000c1e1500 */
[----:B------:R-:W-:-:S02]  /*14a90*/  ISETP.GT.AND P3, PT, R92, 0x18, PT ;  /* 0x000000185c00780c */ /* 0x000fc40003f64270 */
[----:B------:R-:W-:Y:S01]  /*14aa0*/  ISETP.GT.AND P4, PT, R92, 0x19, PT ;  /* 0x000000195c00780c */ /* 0x000fe20003f84270 */
[----:B0-----:R-:W-:Y:S02]  /*14ab0*/  IMAD.MOV.U32 R21, RZ, RZ, R3 ;  /* 0x000000ffff157224 */ /* 0x001fe400078e0003 */
[----:B------:R-:W-:Y:S02]  /*14ac0*/  IMAD.MOV.U32 R20, RZ, RZ, R2 ;  /* 0x000000ffff147224 */ /* 0x000fe400078e0002 */
[----:B-1----:R-:W-:Y:S02]  /*14ad0*/  IMAD.MOV.U32 R23, RZ, RZ, R17 ;  /* 0x000000ffff177224 */ /* 0x002fe400078e0011 */
[----:B------:R-:W-:Y:S02]  /*14ae0*/  IMAD.MOV.U32 R22, RZ, RZ, R16 ;  /* 0x000000ffff167224 */ /* 0x000fe400078e0010 */
[----:B------:R-:W-:Y:S02]  /*14af0*/  IMAD.MOV.U32 R25, RZ, RZ, R12 ;  /* 0x000000ffff197224 */ /* 0x000fe400078e000c */
[----:B------:R-:W-:-:S02]  /*14b00*/  IMAD.MOV.U32 R24, RZ, RZ, R11 ;  /* 0x000000ffff187224 */ /* 0x000fc400078e000b */
[----:B------:R-:W-:Y:S02]  /*14b10*/  IMAD.MOV.U32 R11, RZ, RZ, R10 ;  /* 0x000000ffff0b7224 */ /* 0x000fe400078e000a */
[----:B------:R-:W-:-:S05]  /*14b20*/  IMAD.MOV.U32 R10, RZ, RZ, R9 ;  /* 0x000000ffff0a7224 */ /* 0x000fca00078e0009 */
[----:B------:R-:W3:Y:S04]  /*14b30*/  @P3 LDG.E.U16 R73, desc[UR16][R10.64] ;  /* 0x000000100a493981 */ /* 0x000ee8000c1e1500 */
[----:B------:R-:W3:Y:S04]  /*14b40*/  @P3 LDG.E.U16 R78, desc[UR16][R24.64] ;  /* 0x00000010184e3981 */ /* 0x000ee8000c1e1500 */
[----:B------:R-:W3:Y:S04]  /*14b50*/  @P3 LDG.E.U16 R74, desc[UR16][R22.64] ;  /* 0x00000010164a3981 */ /* 0x000ee8000c1e1500 */
[----:B------:R0:W3:Y:S04]  /*14b60*/  @P3 LDG.E.U16 R77, desc[UR16][R20.64] ;  /* 0x00000010144d3981 */ /* 0x0000e8000c1e1500 */
[----:B----4-:R-:W4:Y:S04]  /*14b70*/  @P4 LDG.E.U16 R76, desc[UR16][R4.64] ;  /* 0x00000010044c4981 */ /* 0x010f28000c1e1500 */
[----:B------:R-:W4:Y:S04]  /*14b80*/  @P4 LDG.E.U16 R71, desc[UR16][R14.64] ;  /* 0x000000100e474981 */ /* 0x000f28000c1e1500 */
[----:B------:R-:W4:Y:S04]  /*14b90*/  @P4 LDG.E.U16 R75, desc[UR16][R18.64] ;  /* 0x00000010124b4981 */ /* 0x000f28000c1e1500 */
[----:B--2---:R-:W-:Y:S04]  /*14ba0*/  @P1 STL [R1+0xa9c], R68 ;  /* 0x000a9c4401001387 */ /* 0x004fe80000100800 */
[----:B---3--:R-:W-:Y:S04]  /*14bb0*/  @P1 STL [R1+0xaa0], R64 ;  /* 0x000aa04001001387 */ /* 0x008fe80000100800 */
[----:B------:R-:W-:Y:S04]  /*14bc0*/  @P1 STL [R1+0xaa4], R67 ;  /* 0x000aa44301001387 */ /* 0x000fe80000100800 */
[----:B------:R-:W-:Y:S04]  /*14bd0*/  @P1 STL [R1+0xaa8], R63 ;  /* 0x000aa83f01001387 */ /* 0x000fe80000100800 */
[----:B------:R-:W2:Y:S04]  /*14be0*/  LDL.LU R3, [R1+0x1d8] ;  /* 0x0001d80001037983 */ /* 0x000ea80000300800 */
[----:B------:R-:W3:Y:S04]  /*14bf0*/  LDL.LU R2, [R1+0x1ec] ;  /* 0x0001ec0001027983 */ /* 0x000ee80000300800 */
[----:B------:R0:W-:Y:S02]  /*14c00*/  STL.64 [R1+0x398], R20 ;  /* 0x0003981401007387 */ /* 0x0001e40000100a00 */
[----:B0-----:R-:W-:-:S02]  /*14c10*/  IMAD.MOV.U32 R20, RZ, RZ, R8 ;  /* 0x000000ffff147224 */ /* 0x001fc400078e0008 */
[----:B------:R-:W-:-:S05]  /*14c20*/  IMAD.MOV.U32 R21, RZ, RZ, R13 ;  /* 0x000000ffff157224 */ /* 0x000fca00078e000d */
[----:B------:R-:W2:Y:S04]  /*14c30*/  @P4 LDG.E.U16 R70, desc[UR16][R20.64] ;  /* 0x0000001014464981 */ /* 0x000ea8000c1e1500 */
[----:B------:R-:W-:Y:S04]  /*14c40*/  STL.64 [R1+0x3a0], R22 ;  /* 0x0003a01601007387 */ /* 0x000fe80000100a00 */
[----:B------:R0:W-:Y:S04]  /*14c50*/  STL.64 [R1+0x3b0], R10 ;  /* 0x0003b00a01007387 */ /* 0x0001e80000100a00 */
[----:B------:R-:W-:Y:S04]  /*14c60*/  STL.64 [R1+0x3a8], R24 ;  /* 0x0003a81801007387 */ /* 0x000fe80000100a00 */
[----:B------:R-:W3:Y:S04]  /*14c70*/  LDL.LU R17, [R1+0x1dc] ;  /* 0x0001dc0001117983 */ /* 0x000ee80000300800 */
[----:B------:R-:W3:Y:S04]  /*14c80*/  LDL.LU R16, [R1+0x1f0] ;  /* 0x0001f00001107983 */ /* 0x000ee80000300800 */
[----:B------:R-:W3:Y:S04]  /*14c90*/  LDL.LU R12, [R1+0x1e0] ;  /* 0x0001e000010c7983 */ /* 0x000ee80000300800 */
[----:B0-----:R-:W3:Y:S04]  /*14ca0*/  LDL.LU R11, [R1+0x1f4] ;  /* 0x0001f400010b7983 */ /* 0x001ee80000300800 */
[----:B------:R-:W3:Y:S04]  /*14cb0*/  LDL.LU R10, [R1+0x1e4] ;  /* 0x0001e400010a7983 */ /* 0x000ee80000300800 */
[----:B------:R-:W3:Y:S04]  /*14cc0*/  LDL.LU R9, [R1+0x1e8] ;  /* 0x0001e80001097983 */ /* 0x000ee80000300800 */
[----:B------:R-:W-:Y:S04]  /*14cd0*/  @P3 STL [R1+0x92c], R77 ;  /* 0x00092c4d01003387 */ /* 0x000fe80000100800 */
[----:B------:R-:W-:Y:S04]  /*14ce0*/  @P3 STL [R1+0x930], R74 ;  /* 0x0009304a01003387 */ /* 0x000fe80000100800 */
[----:B------:R-:W-:Y:S04]  /*14cf0*/  @P3 STL [R1+0x934], R78 ;  /* 0x0009344e01003387 */ /* 0x000fe80000100800 */
[----:B------:R-:W-:Y:S04]  /*14d00*/  @P3 STL [R1+0x938], R73 ;  /* 0x0009384901003387 */ /* 0x000fe80000100800 */
[----:B------:R-:W-:Y:S04]  /*14d10*/  STL.64 [R1+0x378], R4 ;  /* 0x0003780401007387 */ /* 0x000fe80000100a00 */
[----:B------:R-:W-:Y:S04]  /*14d20*/  STL.64 [R1+0x380], R14 ;  /* 0x0003800e01007387 */ /* 0x000fe80000100a00 */
[----:B------:R-:W-:Y:S04]  /*14d30*/  STL.64 [R1+0x388], R18 ;  /* 0x0003881201007387 */ /* 0x000fe80000100a00 */
[----:B------:R3:W-:Y:S04]  /*14d40*/  STL.64 [R1+0x390], R20 ;  /* 0x0003901401007387 */ /* 0x0007e80000100a00 */
[----:B------:R-:W3:Y:S04]  /*14d50*/  LDL R63, [R1+0x918] ;  /* 0x00091800013f7983 */ /* 0x000ee80000100800 */
[----:B----4-:R-:W-:Y:S04]  /*14d60*/  @P4 STL [R1+0x91c], R76 ;  /* 0x00091c4c01004387 */ /* 0x010fe80000100800 */
[----:B------:R-:W-:Y:S04]  /*14d70*/  @P4 STL [R1+0x920], R71 ;  /* 0x0009204701004387 */ /* 0x000fe80000100800 */
[----:B------:R0:W-:Y:S04]  /*14d80*/  @P4 STL [R1+0x924], R75 ;  /* 0x0009244b01004387 */ /* 0x0001e80000100800 */
[----:B--2---:R1:W-:Y:S04]  /*14d90*/  @P4 STL [R1+0x928], R70 ;  /* 0x0009284601004387 */ /* 0x0043e80000100800 */
[----:B------:R-:W2:Y:S04]  /*14da0*/  LDL R68, [R1+0x90c] ;  /* 0x00090c0001447983 */ /* 0x000ea80000100800 */
[----:B------:R-:W4:Y:S04]  /*14db0*/  LDL R67, [R1+0x914] ;  /* 0x0009140001437983 */ /* 0x000f280000100800 */
[----:B------:R-:W4:Y:S01]  /*14dc0*/  LDL R64, [R1+0x910] ;  /* 0x0009100001407983 */ /* 0x000f220000100800 */
[----:B---3--:R-:W-:-:S02]  /*14dd0*/  IMAD.MOV.U32 R20, RZ, RZ, R2 ;  /* 0x000000ffff147224 */ /* 0x008fc400078e0002 */
[----:B------:R-:W-:Y:S01]  /*14de0*/  IMAD.MOV.U32 R21, RZ, RZ, R3 ;  /* 0x000000ffff157224 */ /* 0x000fe200078e0003 */
[----:B------:R-:W3:Y:S04]  /*14df0*/  LDL.LU R15, [R1+0x1f8] ;  /* 0x0001f800010f7983 */ /* 0x000ee80000300800 */
[----:B------:R-:W3:Y:S04]  /*14e00*/  LDL.LU R14, [R1+0x20c] ;  /* 0x00020c00010e7983 */ /* 0x000ee80000300800 */
[----:B------:R-:W-:Y:S04]  /*14e10*/  STL.64 [R1+0x358], R20 ;  /* 0x0003581401007387 */ /* 0x000fe80000100a00 */
[----:B------:R-:W3:Y:S04]  /*14e20*/  LDL.LU R3, [R1+0x1fc] ;  /* 0x0001fc0001037983 */ /* 0x000ee80000300800 */
[----:B------:R-:W3:Y:S04]  /*14e30*/  LDL.LU R2, [R1+0x210] ;  /* 0x0002100001027983 */ /* 0x000ee80000300800 */
[----:B------:R-:W3:Y:S04]  /*14e40*/  LDL.LU R5, [R1+0x200] ;  /* 0x0002000001057983 */ /* 0x000ee80000300800 */
[----:B------:R-:W3:Y:S04]  /*14e50*/  LDL.LU R4, [R1+0x214] ;  /* 0x0002140001047983 */ /* 0x000ee80000300800 */
[----:B------:R-:W3:Y:S04]  /*14e60*/  LDL.LU R13, [R1+0x204] ;  /* 0x00020400010d7983 */ /* 0x000ee80000300800 */
[----:B------:R-:W3:Y:S01]  /*14e70*/  LDL.LU R8, [R1+0x208] ;  /* 0x0002080001087983 */ /* 0x000ee20000300800 */
[----:B------:R-:W-:Y:S01]  /*14e80*/  ISETP.GT.AND P6, PT, R92, 0x1a, PT ;  /* 0x0000001a5c00780c */ /* 0x000fe20003fc4270 */
[----:B------:R-:W-:-:S02]  /*14e90*/  IMAD.MOV.U32 R22, RZ, RZ, R16 ;  /* 0x000000ffff167224 */ /* 0x000fc400078e0010 */
[----:B------:R-:W-:Y:S01]  /*14ea0*/  IMAD.MOV.U32 R23, RZ, RZ, R17 ;  /* 0x000000ffff177224 */ /* 0x000fe200078e0011 */
[----:B0-----:R-:W3:Y:S01]  /*14eb0*/  LDL R75, [R1+0x908] ;  /* 0x00090800014b7983 */ /* 0x001ee20000100800 */
[----:B------:R-:W-:Y:S02]  /*14ec0*/  IMAD.MOV.U32 R18, RZ, RZ, R11 ;  /* 0x000000ffff127224 */ /* 0x000fe400078e000b */
[----:B------:R-:W-:Y:S02]  /*14ed0*/  IMAD.MOV.U32 R19, RZ, RZ, R12 ;  /* 0x000000ffff137224 */ /* 0x000fe400078e000c */
[----:B------:R-:W-:Y:S02]  /*14ee0*/  IMAD.MOV.U32 R11, RZ, RZ, R10 ;  /* 0x000000ffff0b7224 */ /* 0x000fe400078e000a */
[----:B------:R-:W-:Y:S01]  /*14ef0*/  IMAD.MOV.U32 R10, RZ, RZ, R9 ;  /* 0x000000ffff0a7224 */ /* 0x000fe200078e0009 */
[----:B------:R-:W-:Y:S04]  /*14f00*/  STL.64 [R1+0x360], R22 ;  /* 0x0003601601007387 */ /* 0x000fe80000100a00 */
[----:B------:R-:W-:Y:S04]  /*14f10*/  STL.64 [R1+0x368], R18 ;  /* 0x0003681201007387 */ /* 0x000fe80000100a00 */
[----:B------:R0:W-:Y:S04]  /*14f20*/  STL.64 [R1+0x370], R10 ;  /* 0x0003700a01007387 */ /* 0x0001e80000100a00 */
[----:B------:R-:W3:Y:S04]  /*14f30*/  LDL R74, [R1+0x8fc] ;  /* 0x0008fc00014a7983 */ /* 0x000ee80000100800 */
[----:B------:R-:W3:Y:S04]  /*14f40*/  LDL R78, [R1+0x900] ;  /* 0x00090000014e7983 */ /* 0x000ee80000100800 */
[----:B------:R-:W3:Y:S04]  /*14f50*/  LDL R73, [R1+0x904] ;  /* 0x0009040001497983 */ /* 0x000ee80000100800 */
[----:B------:R-:W3:Y:S04]  /*14f60*/  LDL R77, [R1+0x8f8] ;  /* 0x0008f800014d7983 */ /* 0x000ee80000100800 */
[----:B-1----:R-:W3:Y:S04]  /*14f70*/  LDL R70, [R1+0x8f4] ;  /* 0x0008f40001467983 */ /* 0x002ee80000100800 */
[----:B------:R-:W3:Y:S04]  /*14f80*/  LDL R71, [R1+0x8f0] ;  /* 0x0008f00001477983 */ /* 0x000ee80000100800 */
[----:B------:R-:W3:Y:S04]  /*14f90*/  LDL R76, [R1+0x8ec] ;  /* 0x0008ec00014c7983 */ /* 0x000ee80000100800 */
[----:B------:R-:W3:Y:S04]  /*14fa0*/  LDL.LU R84, [R1+0x8e4] ;  /* 0x0008e40001547983 */ /* 0x000ee80000300800 */
[----:B------:R-:W3:Y:S04]  /*14fb0*/  LDL.LU R85, [R1+0x8e0] ;  /* 0x0008e00001557983 */ /* 0x000ee80000300800 */
[----:B------:R-:W3:Y:S04]  /*14fc0*/  LDL.LU R86, [R1+0x8dc] ;  /* 0x0008dc0001567983 */ /* 0x000ee80000300800 */
[----:B------:R-:W3:Y:S04]  /*14fd0*/  @P6 LDG.E.U16 R63, desc[UR16][R10.64] ;  /* 0x000000100a3f6981 */ /* 0x000ee8000c1e1500 */
[----:B0-----:R-:W3:Y:S04]  /*14fe0*/  LDL.LU R11, [R1+0x218] ;  /* 0x00021800010b7983 */ /* 0x001ee80000300800 */
[----:B------:R-:W3:Y:S04]  /*14ff0*/  LDL.LU R10, [R1+0x22c] ;  /* 0x00022c00010a7983 */ /* 0x000ee80000300800 */
[----:B------:R-:W3:Y:S04]  /*15000*/  LDL.LU R17, [R1+0x21c] ;  /* 0x00021c0001117983 */ /* 0x000ee80000300800 */
[----:B------:R-:W3:Y:S04]  /*15010*/  LDL.LU R16, [R1+0x230] ;  /* 0x0002300001107983 */ /* 0x000ee80000300800 */
[----:B--2---:R3:W2:Y:S04]  /*15020*/  @P6 LDG.E.U16 R68, desc[UR16][R20.64] ;  /* 0x0000001014446981 */ /* 0x0046a8000c1e1500 */
[----:B----4-:R-:W4:Y:S04]  /*15030*/  @P6 LDG.E.U16 R67, desc[UR16][R18.64] ;  /* 0x0000001012436981 */ /* 0x010f28000c1e1500 */
[----:B------:R0:W4:Y:S04]  /*15040*/  @P6 LDG.E.U16 R64, desc[UR16][R22.64] ;  /* 0x0000001016406981 */ /* 0x000128000c1e1500 */
[----:B------:R-:W4:Y:S04]  /*15050*/  LDL.LU R19, [R1+0x220] ;  /* 0x0002200001137983 */ /* 0x000f280000300800 */
[----:B------:R-:W4:Y:S04]  /*15060*/  LDL.LU R18, [R1+0x234] ;  /* 0x0002340001127983 */ /* 0x000f280000300800 */
[----:B------:R-:W4:Y:S04]  /*15070*/  LDL.LU R12, [R1+0x224] ;  /* 0x00022400010c7983 */ /* 0x000f280000300800 */
[----:B------:R-:W4:Y:S01]  /*15080*/  LDL.LU R9, [R1+0x228] ;  /* 0x0002280001097983 */ /* 0x000f220000300800 */
[----:B------:R-:W-:Y:S01]  /*15090*/  ISETP.GT.AND P5, PT, R92, 0x1b, PT ;  /* 0x0000001b5c00780c */ /* 0x000fe20003fa4270 */
[----:B---3--:R-:W-:-:S02]  /*150a0*/  IMAD.MOV.U32 R20, RZ, RZ, R14 ;  /* 0x000000ffff147224 */ /* 0x008fc400078e000e */
[----:B------:R-:W-:Y:S02]  /*150b0*/  IMAD.MOV.U32 R21, RZ, RZ, R15 ;  /* 0x000000ffff157224 */ /* 0x000fe400078e000f */
[----:B0-----:R-:W-:Y:S02]  /*150c0*/  IMAD.MOV.U32 R23, RZ, RZ, R13 ;  /* 0x000000ffff177224 */ /* 0x001fe400078e000d */
[----:B------:R-:W-:-:S06]  /*150d0*/  IMAD.MOV.U32 R22, RZ, RZ, R8 ;  /* 0x000000ffff167224 */ /* 0x000fcc00078e0008 */
[----:B------:R-:W3:Y:S01]  /*150e0*/  @P5 LDG.E.U16 R75, desc[UR16][R22.64] ;  /* 0x00000010164b5981 */ /* 0x000ee2000c1e1500 */
[----:B------:R-:W-:-:S03]  /*150f0*/  ISETP.GT.AND P1, PT, R92, 0x1c, PT ;  /* 0x0000001c5c00780c */ /* 0x000fc60003f24270 */
[----:B------:R0:W3:Y:S04]  /*15100*/  @P5 LDG.E.U16 R74, desc[UR16][R20.64] ;  /* 0x00000010144a5981 */ /* 0x0000e8000c1e1500 */
[----:B------:R-:W3:Y:S04]  /*15110*/  @P5 LDG.E.U16 R78, desc[UR16][R2.64] ;  /* 0x00000010024e5981 */ /* 0x000ee8000c1e1500 */
[----:B------:R-:W3:Y:S04]  /*15120*/  @P5 LDG.E.U16 R73, desc[UR16][R4.64] ;  /* 0x0000001004495981 */ /* 0x000ee8000c1e1500 */
[----:B------:R-:W3:Y:S04]  /*15130*/  @P1 LDG.E.U16 R76, desc[UR16][R10.64] ;  /* 0x000000100a4c1981 */ /* 0x000ee8000c1e1500 */
[----:B------:R-:W3:Y:S04]  /*15140*/  @P1 LDG.E.U16 R71, desc[UR16][R16.64] ;  /* 0x0000001010471981 */ /* 0x000ee8000c1e1500 */
[----:B--2---:R-:W-:Y:S04]  /*15150*/  @P6 STL [R1+0x90c], R68 ;  /* 0x00090c4401006387 */ /* 0x004fe80000100800 */
[----:B----4-:R-:W-:Y:S04]  /*15160*/  @P6 STL [R1+0x910], R64 ;  /* 0x0009104001006387 */ /* 0x010fe80000100800 */
[----:B------:R-:W-:Y:S04]  /*15170*/  @P6 STL [R1+0x914], R67 ;  /* 0x0009144301006387 */ /* 0x000fe80000100800 */
[----:B------:R-:W-:Y:S04]  /*15180*/  @P6 STL [R1+0x918], R63 ;  /* 0x0009183f01006387 */ /* 0x000fe80000100800 */
[----:B------:R0:W-:Y:S04]  /*15190*/  STL.64 [R1+0x338], R20 ;  /* 0x0003381401007387 */ /* 0x0001e80000100a00 */
[----:B------:R-:W2:Y:S01]  /*151a0*/  @P1 LDG.E.U16 R70, desc[UR16][R18.64] ;  /* 0x0000001012461981 */ /* 0x000ea2000c1e1500 */
[----:B0-----:R-:W-:-:S02]  /*151b0*/  IMAD.MOV.U32 R20, RZ, RZ, R9 ;  /* 0x000000ffff147224 */ /* 0x001fc400078e0009 */
[----:B------:R-:W-:-:S05]  /*151c0*/  IMAD.MOV.U32 R21, RZ, RZ, R12 ;  /* 0x000000ffff157224 */ /* 0x000fca00078e000c */
[----:B------:R-:W4:Y:S04]  /*151d0*/  @P1 LDG.E.U16 R77, desc[UR16][R20.64] ;  /* 0x00000010144d1981 */ /* 0x000f28000c1e1500 */
[----:B------:R-:W-:Y:S04]  /*151e0*/  STL.64 [R1+0x340], R2 ;  /* 0x0003400201007387 */ /* 0x000fe80000100a00 */
[----:B------:R-:W-:Y:S04]  /*151f0*/  STL.64 [R1+0x348], R4 ;  /* 0x0003480401007387 */ /* 0x000fe80000100a00 */
[----:B------:R-:W-:Y:S04]  /*15200*/  STL.64 [R1+0x350], R22 ;  /* 0x0003501601007387 */ /* 0x000fe80000100a00 */
[----:B------:R-:W4:Y:S04]  /*15210*/  LDL.LU R15, [R1+0x238] ;  /* 0x00023800010f7983 */ /* 0x000f280000300800 */
[----:B------:R-:W4:Y:S04]  /*15220*/  LDL.LU R14, [R1+0x24c] ;  /* 0x00024c00010e7983 */ /* 0x000f280000300800 */
[----:B---3--:R0:W-:Y:S04]  /*15230*/  @P5 STL [R1+0x908], R75 ;  /* 0x0009084b01005387 */ /* 0x0081e80000100800 */
[----:B0-----:R-:W3:Y:S04]  /*15240*/  LDL R75, [R1+0x8e8] ;  /* 0x0008e800014b7983 */ /* 0x001ee80000100800 */
[----:B------:R-:W3:Y:S04]  /*15250*/  LDL.LU R13, [R1+0x23c] ;  /* 0x00023c00010d7983 */ /* 0x000ee80000300800 */
[----:B------:R-:W3:Y:S04]  /*15260*/  LDL.LU R8, [R1+0x250] ;  /* 0x0002500001087983 */ /* 0x000ee80000300800 */
[----:B------:R-:W3:Y:S04]  /*15270*/  LDL.LU R5, [R1+0x240] ;  /* 0x0002400001057983 */ /* 0x000ee80000300800 */
[----:B------:R-:W3:Y:S04]  /*15280*/  LDL.LU R4, [R1+0x254] ;  /* 0x0002540001047983 */ /* 0x000ee80000300800 */
[----:B------:R-:W3:Y:S04]  /*15290*/  LDL.LU R3, [R1+0x244] ;  /* 0x0002440001037983 */ /* 0x000ee80000300800 */
[----:B------:R-:W3:Y:S04]  /*152a0*/  LDL.LU R2, [R1+0x248] ;  /* 0x0002480001027983 */ /* 0x000ee80000300800 */
[----:B------:R-:W-:Y:S04]  /*152b0*/  @P5 STL [R1+0x8fc], R74 ;  /* 0x0008fc4a01005387 */ /* 0x000fe80000100800 */
[----:B------:R-:W-:Y:S04]  /*152c0*/  @P5 STL [R1+0x900], R78 ;  /* 0x0009004e01005387 */ /* 0x000fe80000100800 */
[----:B------:R-:W-:Y:S04]  /*152d0*/  @P5 STL [R1+0x904], R73 ;  /* 0x0009044901005387 */ /* 0x000fe80000100800 */
[----:B------:R0:W-:Y:S04]  /*152e0*/  STL.64 [R1+0x318], R10 ;  /* 0x0003180a01007387 */ /* 0x0001e80000100a00 */
[----:B------:R1:W-:Y:S04]  /*152f0*/  STL.64 [R1+0x320], R16 ;  /* 0x0003201001007387 */ /* 0x0003e80000100a00 */
[----:B------:R1:W-:Y:S04]  /*15300*/  STL.64 [R1+0x328], R18 ;  /* 0x0003281201007387 */ /* 0x0003e80000100a00 */
[----:B------:R-:W-:Y:S04]  /*15310*/  STL.64 [R1+0x330], R20 ;  /* 0x0003301401007387 */ /* 0x000fe80000100a00 */
[----:B0-----:R-:W3:Y:S04]  /*15320*/  LDL.LU R11, [R1+0x258] ;  /* 0x00025800010b7983 */ /* 0x001ee80000300800 */
[----:B------:R-:W3:Y:S04]  /*15330*/  LDL.LU R10, [R1+0x26c] ;  /* 0x00026c00010a7983 */ /* 0x000ee80000300800 */
[----:B-1----:R-:W3:Y:S04]  /*15340*/  LDL.LU R17, [R1+0x25c] ;  /* 0x00025c0001117983 */ /* 0x002ee80000300800 */
[----:B------:R-:W3:Y:S04]  /*15350*/  LDL.LU R16, [R1+0x270] ;  /* 0x0002700001107983 */ /* 0x000ee80000300800 */
[----:B------:R-:W3:Y:S04]  /*15360*/  LDL.LU R19, [R1+0x260] ;  /* 0x0002600001137983 */ /* 0x000ee80000300800 */
[----:B------:R-:W3:Y:S04]  /*15370*/  LDL.LU R18, [R1+0x274] ;  /* 0x0002740001127983 */ /* 0x000ee80000300800 */
[----:B------:R-:W3:Y:S04]  /*15380*/  LDL.LU R12, [R1+0x264] ;  /* 0x00026400010c7983 */ /* 0x000ee80000300800 */
[----:B------:R-:W3:Y:S04]  /*15390*/  LDL.LU R9, [R1+0x268] ;  /* 0x0002680001097983 */ /* 0x000ee80000300800 */
[----:B------:R-:W-:Y:S04]  /*153a0*/  @P1 STL [R1+0x8ec], R76 ;  /* 0x0008ec4c01001387 */ /* 0x000fe80000100800 */
[----:B------:R0:W-:Y:S04]  /*153b0*/  @P1 STL [R1+0x8f0], R71 ;  /* 0x0008f04701001387 */ /* 0x0001e80000100800 */
[----:B--2---:R-:W-:Y:S04]  /*153c0*/  @P1 STL [R1+0x8f4], R70 ;  /* 0x0008f44601001387 */ /* 0x004fe80000100800 */
[----:B----4-:R1:W-:Y:S04]  /*153d0*/  @P1 STL [R1+0x8f8], R77 ;  /* 0x0008f84d01001387 */ /* 0x0103e80000100800 */
[----:B0-----:R-:W2:Y:S01]  /*153e0*/  LDL R71, [R1+0xa98] ;  /* 0x000a980001477983 */ /* 0x001ea20000100800 */
[----:B------:R-:W-:-:S02]  /*153f0*/  ISETP.GT.AND P3, PT, R92, 0x1d, PT ;  /* 0x0000001d5c00780c */ /* 0x000fc40003f64270 */
[----:B------:R-:W-:Y:S01]  /*15400*/  ISETP.GT.AND P4, PT, R92, 0x1e, PT ;  /* 0x0000001e5c00780c */ /* 0x000fe20003f84270 */
[----:B------:R-:W4:Y:S04]  /*15410*/  LDL R76, [R1+0xa94] ;  /* 0x000a9400014c7983 */ /* 0x000f280000100800 */
[----:B------:R-:W4:Y:S01]  /*15420*/  LDL R74, [R1+0xa90] ;  /* 0x000a9000014a7983 */ /* 0x000f220000100800 */
[----:B------:R-:W-:Y:S02]  /*15430*/  IMAD.MOV.U32 R21, RZ, RZ, R15 ;  /* 0x000000ffff157224 */ /* 0x000fe400078e000f */
[----:B------:R-:W-:-:S05]  /*15440*/  IMAD.MOV.U32 R20, RZ, RZ, R14 ;  /* 0x000000ffff147224 */ /* 0x000fca00078e000e */
[----:B------:R0:W-:Y:S04]  /*15450*/  STL.64 [R1+0x2f8], R20 ;  /* 0x0002f81401007387 */ /* 0x0001e80000100a00 */
[----:B------:R0:W4:Y:S04]  /*15460*/  @P3 LDG.E.U16 R86, desc[UR16][R20.64] ;  /* 0x0000001014563981 */ /* 0x000128000c1e1500 */
[----:B-1----:R-:W4:Y:S01]  /*15470*/  LDL R77, [R1+0xa8c] ;  /* 0x000a8c00014d7983 */ /* 0x002f220000100800 */
[----:B---3--:R-:W-:Y:S02]  /*15480*/  IMAD.MOV.U32 R23, RZ, RZ, R13 ;  /* 0x000000ffff177224 */ /* 0x008fe400078e000d */
[----:B------:R-:W-:-:S02]  /*15490*/  IMAD.MOV.U32 R25, RZ, RZ, R5 ;  /* 0x000000ffff197224 */ /* 0x000fc400078e0005 */
[----:B------:R-:W-:Y:S02]  /*154a0*/  IMAD.MOV.U32 R24, RZ, RZ, R4 ;  /* 0x000000ffff187224 */ /* 0x000fe400078e0004 */
[----:B------:R-:W-:-:S03]  /*154b0*/  IMAD.MOV.U32 R22, RZ, RZ, R8 ;  /* 0x000000ffff167224 */ /* 0x000fc600078e0008 */
[----:B------:R-:W3:Y:S04]  /*154c0*/  @P3 LDG.E.U16 R84, desc[UR16][R24.64] ;  /* 0x0000001018543981 */ /* 0x000ee8000c1e1500 */
[----:B------:R-:W3:Y:S04]  /*154d0*/  @P3 LDG.E.U16 R75, desc[UR16][R2.64] ;  /* 0x00000010024b3981 */ /* 0x000ee8000c1e1500 */
[----:B------:R-:W3:Y:S01]  /*154e0*/  @P3 LDG.E.U16 R85, desc[UR16][R22.64] ;  /* 0x0000001016553981 */ /* 0x000ee2000c1e1500 */
[----:B0-----:R-:W-:Y:S02]  /*154f0*/  IMAD.MOV.U32 R21, RZ, RZ, R12 ;  /* 0x000000ffff157224 */ /* 0x001fe400078e000c */
[----:B------:R-:W-:-:S05]  /*15500*/  IMAD.MOV.U32 R20, RZ, RZ, R9 ;  /* 0x000000ffff147224 */ /* 0x000fca00078e0009 */
[----:B--2---:R-:W2:Y:S04]  /*15510*/  @P4 LDG.E.U16 R71, desc[UR16][R20.64] ;  /* 0x0000001014474981 */ /* 0x004ea8000c1e1500 */
[----:B------:R0:W-:Y:S04]  /*15520*/  STL.64 [R1+0x310], R2 ;  /* 0x0003100201007387 */ /* 0x0001e80000100a00 */
[----:B------:R-:W-:Y:S04]  /*15530*/  STL.64 [R1+0x300], R22 ;  /* 0x0003001601007387 */ /* 0x000fe80000100a00 */
[----:B------:R-:W-:Y:S04]  /*15540*/  STL.64 [R1+0x308], R24 ;  /* 0x0003081801007387 */ /* 0x000fe80000100a00 */
[----:B------:R-:W2:Y:S04]  /*15550*/  LDL.LU R5, [R1+0x278] ;  /* 0x0002780001057983 */ /* 0x000ea80000300800 */
[----:B------:R-:W2:Y:S04]  /*15560*/  LDL.LU R4, [R1+0x28c] ;  /* 0x00028c0001047983 */ /* 0x000ea80000300800 */
[----:B------:R-:W2:Y:S04]  /*15570*/  LDL.LU R15, [R1+0x27c] ;  /* 0x00027c00010f7983 */ /* 0x000ea80000300800 */
[----:B------:R-:W2:Y:S04]  /*15580*/  LDL.LU R14, [R1+0x290] ;  /* 0x00029000010e7983 */ /* 0x000ea80000300800 */
[----:B------:R-:W2:Y:S04]  /*15590*/  LDL.LU R13, [R1+0x280] ;  /* 0x00028000010d7983 */ /* 0x000ea80000300800 */
[----:B------:R-:W2:Y:S04]  /*155a0*/  LDL.LU R8, [R1+0x294] ;  /* 0x0002940001087983 */ /* 0x000ea80000300800 */
[----:B0-----:R-:W2:Y:S04]  /*155b0*/  LDL.LU R3, [R1+0x284] ;  /* 0x0002840001037983 */ /* 0x001ea80000300800 */
[----:B------:R-:W2:Y:S04]  /*155c0*/  LDL.LU R2, [R1+0x288] ;  /* 0x0002880001027983 */ /* 0x000ea80000300800 */
[----:B----4-:R-:W4:Y:S04]  /*155d0*/  @P4 LDG.E.U16 R76, desc[UR16][R18.64] ;  /* 0x00000010124c4981 */ /* 0x010f28000c1e1500 */
[----:B---3--:R-:W-:Y:S04]  /*155e0*/  STL [R1+0xf60], R84 ;  /* 0x000f605401007387 */ /* 0x008fe80000100800 */
[----:B------:R-:W3:Y:S04]  /*155f0*/  LDL R70, [R1+0xa88] ;  /* 0x000a880001467983 */ /* 0x000ee80000100800 */
[----:B------:R0:W-:Y:S01]  /*15600*/  @P3 STL [R1+0x8e8], R75 ;  /* 0x0008e84b01003387 */ /* 0x0001e20000100800 */
[----:B------:R-:W-:-:S03]  /*15610*/  ISETP.GT.AND P6, PT, R92, 0x1f, PT ;  /* 0x0000001f5c00780c */ /* 0x000fc60003fc4270 */
[----:B------:R-:W3:Y:S04]  /*15620*/  @P4 LDG.E.U16 R77, desc[UR16][R10.64] ;  /* 0x000000100a4d4981 */ /* 0x000ee8000c1e1500 */
[----:B------:R1:W3:Y:S04]  /*15630*/  @P4 LDG.E.U16 R74, desc[UR16][R16.64] ;  /* 0x00000010104a4981 */ /* 0x0002e8000c1e1500 */
[----:B0-----:R-:W3:Y:S04]  /*15640*/  LDL R75, [R1+0xa84] ;  /* 0x000a8400014b7983 */ /* 0x001ee80000100800 */
[----:B------:R-:W-:Y:S04]  /*15650*/  STL [R1+0xf64], R85 ;  /* 0x000f645501007387 */ /* 0x000fe80000100800 */
[----:B------:R-:W-:Y:S04]  /*15660*/  STL [R1+0xf68], R86 ;  /* 0x000f685601007387 */ /* 0x000fe80000100800 */
[----:B------:R-:W-:Y:S04]  /*15670*/  STL.64 [R1+0x2d8], R10 ;  /* 0x0002d80a01007387 */ /* 0x000fe80000100a00 */
[----:B------:R-:W-:Y:S04]  /*15680*/  STL.64 [R1+0x2e0], R16 ;  /* 0x0002e01001007387 */ /* 0x000fe80000100a00 */
[----:B------:R-:W-:Y:S04]  /*15690*/  STL.64 [R1+0x2e8], R18 ;  /* 0x0002e81201007387 */ /* 0x000fe80000100a00 */
[----:B------:R-:W-:Y:S04]  /*156a0*/  STL.64 [R1+0x2f0], R20 ;  /* 0x0002f01401007387 */ /* 0x000fe80000100a00 */
[----:B--2---:R0:W-:Y:S04]  /*156b0*/  @P4 STL [R1+0xa98], R71 ;  /* 0x000a984701004387 */ /* 0x0041e80000100800 */
[----:B0-----:R-:W2:Y:S01]  /*156c0*/  LDL R71, [R1+0xa80] ;  /* 0x000a800001477983 */ /* 0x001ea20000100800 */
[----:B------:R-:W-:-:S02]  /*156d0*/  IMAD.MOV.U32 R23, RZ, RZ, R15 ;  /* 0x000000ffff177224 */ /* 0x000fc400078e000f */
[----:B------:R-:W-:Y:S02]  /*156e0*/  IMAD.MOV.U32 R22, RZ, RZ, R14 ;  /* 0x000000ffff167224 */ /* 0x000fe400078e000e */
[----:B------:R-:W-:Y:S02]  /*156f0*/  IMAD.MOV.U32 R15, RZ, RZ, R13 ;  /* 0x000000ffff0f7224 */ /* 0x000fe400078e000d */
[----:B------:R-:W-:Y:S01]  /*15700*/  IMAD.MOV.U32 R14, RZ, RZ, R8 ;  /* 0x000000ffff0e7224 */ /* 0x000fe200078e0008 */
[----:B----4-:R0:W-:Y:S04]  /*15710*/  @P4 STL [R1+0xa94], R76 ;  /* 0x000a944c01004387 */ /* 0x0101e80000100800 */
[----:B0-----:R-:W4:Y:S01]  /*15720*/  LDL R76, [R1+0xa7c] ;  /* 0x000a7c00014c7983 */ /* 0x001f220000100800 */
[----:B------:R-:W-:-:S03]  /*15730*/  IMAD.MOV.U32 R20, RZ, RZ, R4 ;  /* 0x000000ffff147224 */ /* 0x000fc600078e0004 */
[----:B------:R-:W4:Y:S01]  /*15740*/  LDL.LU R12, [R1+0x298] ;  /* 0x00029800010c7983 */ /* 0x000f220000300800 */
[----:B------:R-:W-:-:S03]  /*15750*/  IMAD.MOV.U32 R21, RZ, RZ, R5 ;  /* 0x000000ffff157224 */ /* 0x000fc600078e0005 */
[----:B------:R-:W4:Y:S04]  /*15760*/  LDL.LU R11, [R1+0x69c] ;  /* 0x00069c00010b7983 */ /* 0x000f280000300800 */
[----:B------:R-:W4:Y:S04]  /*15770*/  LDL.LU R10, [R1+0x2a0] ;  /* 0x0002a000010a7983 */ /* 0x000f280000300800 */
[----:B---3--:R-:W3:Y:S04]  /*15780*/  @P6 LDG.E.U16 R75, desc[UR16][R14.64] ;  /* 0x000000100e4b6981 */ /* 0x008ee8000c1e1500 */
[----:B------:R-:W3:Y:S04]  /*15790*/  LDL.LU R9, [R1+0x6a0] ;  /* 0x0006a00001097983 */ /* 0x000ee80000300800 */
[----:B--2---:R-:W2:Y:S01]  /*157a0*/  @P6 LDG.E.U16 R71, desc[UR16][R22.64] ;  /* 0x0000001016476981 */ /* 0x004ea2000c1e1500 */
[----:B-1----:R-:W-:-:S03]  /*157b0*/  IMAD.MOV.U32 R16, RZ, RZ, R2 ;  /* 0x000000ffff107224 */ /* 0x002fc600078e0002 */
[----:B------:R-:W-:Y:S01]  /*157c0*/  @P4 STL [R1+0xa8c], R77 ;  /* 0x000a8c4d01004387 */ /* 0x000fe20000100800 */
[----:B------:R-:W-:-:S03]  /*157d0*/  IMAD.MOV.U32 R17, RZ, RZ, R3 ;  /* 0x000000ffff117224 */ /* 0x000fc600078e0003 */
[----:B------:R-:W-:Y:S04]  /*157e0*/  @P4 STL [R1+0xa90], R74 ;  /* 0x000a904a01004387 */ /* 0x000fe80000100800 */
[----:B------:R-:W2:Y:S04]  /*157f0*/  LDL.LU R5, [R1+0x2a8] ;  /* 0x0002a80001057983 */ /* 0x000ea80000300800 */
[----:B------:R-:W2:Y:S04]  /*15800*/  LDL.LU R4, [R1+0x6a4] ;  /* 0x0006a40001047983 */ /* 0x000ea80000300800 */
[----:B------:R-:W-:Y:S04]  /*15810*/  STL.64 [R1+0x2b8], R20 ;  /* 0x0002b81401007387 */ /* 0x000fe80000100a00 */
[----:B------:R-:W-:Y:S04]  /*15820*/  STL.64 [R1+0x2c0], R22 ;  /* 0x0002c01601007387 */ /* 0x000fe80000100a00 */
[----:B------:R-:W2:Y:S04]  /*15830*/  LDL.LU R3, [R1+0x2b0] ;  /* 0x0002b00001037983 */ /* 0x000ea80000300800 */
[----:B------:R-:W-:Y:S04]  /*15840*/  STL.64 [R1+0x2c8], R14 ;  /* 0x0002c80e01007387 */ /* 0x000fe80000100a00 */
[----:B------:R-:W-:Y:S04]  /*15850*/  STL.64 [R1+0x2d0], R16 ;  /* 0x0002d01001007387 */ /* 0x000fe80000100a00 */
[----:B------:R-:W2:Y:S04]  /*15860*/  LDL.LU R2, [R1+0x698] ;  /* 0x0006980001027983 */ /* 0x000ea80000300800 */
[----:B------:R-:W2:Y:S04]  /*15870*/  @P6 LDG.E.U16 R70, desc[UR16][R16.64] ;  /* 0x0000001010466981 */ /* 0x000ea8000c1e1500 */
[----:B----4-:R0:W4:Y:S04]  /*15880*/  @P6 LDG.E.U16 R76, desc[UR16][R20.64] ;  /* 0x00000010144c6981 */ /* 0x010128000c1e1500 */
[----:B---3--:R1:W-:Y:S04]  /*15890*/  @P6 STL [R1+0xa84], R75 ;  /* 0x000a844b01006387 */ /* 0x0083e80000100800 */
[----:B------:R-:W3:Y:S04]  /*158a0*/  LDL R68, [R1+0x8d4] ;  /* 0x0008d40001447983 */ /* 0x000ee80000100800 */
[----:B------:R-:W3:Y:S04]  /*158b0*/  LDL R73, [R1+0x8d0] ;  /* 0x0008d00001497983 */ /* 0x000ee80000100800 */
[----:B-1----:R-:W3:Y:S04]  /*158c0*/  LDL R75, [R1+0x8d8] ;  /* 0x0008d800014b7983 */ /* 0x002ee80000100800 */
[----:B------:R-:W3:Y:S04]  /*158d0*/  LDL R78, [R1+0x8cc] ;  /* 0x0008cc00014e7983 */ /* 0x000ee80000100800 */
        /* <DEDUP_REMOVED lines=8> */
[----:B------:R-:W3:Y:S04]  /*15960*/  LDL R74, [R1+0x8c8] ;  /* 0x0008c800014a7983 */ /* 0x000ee80000100800 */
[----:B--2---:R1:W-:Y:S04]  /*15970*/  @P6 STL [R1+0xa80], R71 ;  /* 0x000a804701006387 */ /* 0x0043e80000100800 */
[----:B-1----:R-:W2:Y:S01]  /*15980*/  LDL R71, [R1+0x8c4] ;  /* 0x0008c40001477983 */ /* 0x002ea20000100800 */
[C---:B------:R-:W-:Y:S01]  /*15990*/  ISETP.GT.AND P5, PT, R92.reuse, 0x20, PT ;  /* 0x000000205c00780c */ /* 0x040fe20003fa4270 */
[----:B0-----:R-:W-:Y:S01]  /*159a0*/  IMAD.MOV.U32 R20, RZ, RZ, R11 ;  /* 0x000000ffff147224 */ /* 0x001fe200078e000b */
[----:B------:R-:W-:Y:S01]  /*159b0*/  ISETP.GT.AND P1, PT, R92, 0x21, PT ;  /* 0x000000215c00780c */ /* 0x000fe20003f24270 */
[----:B------:R-:W-:-:S02]  /*159c0*/  IMAD.MOV.U32 R21, RZ, RZ, R12 ;  /* 0x000000ffff157224 */ /* 0x000fc400078e000c */
[----:B------:R-:W-:Y:S02]  /*159d0*/  IMAD.MOV.U32 R22, RZ, RZ, R9 ;  /* 0x000000ffff167224 */ /* 0x000fe400078e0009 */
[----:B------:R-:W-:Y:S01]  /*159e0*/  IMAD.MOV.U32 R23, RZ, RZ, R10 ;  /* 0x000000ffff177224 */ /* 0x000fe200078e000a */
[----:B----4-:R0:W-:Y:S04]  /*159f0*/  @P6 STL [R1+0xa7c], R76 ;  /* 0x000a7c4c01006387 */ /* 0x0101e80000100800 */
[----:B0-----:R-:W4:Y:S04]  /*15a00*/  LDL R76, [R1+0x8c0] ;  /* 0x0008c000014c7983 */ /* 0x001f280000100800 */
[----:B---3--:R-:W3:Y:S04]  /*15a10*/  @P5 LDG.E.U16 R68, desc[UR16][R4.64] ;  /* 0x0000001004445981 */ /* 0x008ee8000c1e1500 */
[----:B------:R-:W3:Y:S04]  /*15a20*/  @P5 LDG.E.U16 R73, desc[UR16][R22.64] ;  /* 0x0000001016495981 */ /* 0x000ee8000c1e1500 */
[----:B------:R-:W3:Y:S04]  /*15a30*/  @P5 LDG.E.U16 R75, desc[UR16][R2.64] ;  /* 0x00000010024b5981 */ /* 0x000ee8000c1e1500 */
[----:B------:R0:W3:Y:S04]  /*15a40*/  @P5 LDG.E.U16 R78, desc[UR16][R20.64] ;  /* 0x00000010144e5981 */ /* 0x0000e8000c1e1500 */
[----:B--2---:R-:W2:Y:S04]  /*15a50*/  @P1 LDG.E.U16 R71, desc[UR16][R18.64] ;  /* 0x0000001012471981 */ /* 0x004ea8000c1e1500 */
[----:B------:R-:W-:Y:S04]  /*15a60*/  @P6 STL [R1+0xa88], R70 ;  /* 0x000a884601006387 */ /* 0x000fe80000100800 */
[----:B------:R-:W2:Y:S04]  /*15a70*/  LDL.LU R84, [R1+0x8a8] ;  /* 0x0008a80001547983 */ /* 0x000ea80000300800 */
[----:B------:R-:W2:Y:S04]  /*15a80*/  LDL R77, [R1+0x8bc] ;  /* 0x0008bc00014d7983 */ /* 0x000ea80000100800 */
[----:B------:R0:W-:Y:S04]  /*15a90*/  STL.64 [R1+0x298], R20 ;  /* 0x0002981401007387 */ /* 0x0001e80000100a00 */
[----:B------:R-:W-:Y:S04]  /*15aa0*/  STL.64 [R1+0x2a0], R22 ;  /* 0x0002a01601007387 */ /* 0x000fe80000100a00 */
[----:B------:R-:W2:Y:S04]  /*15ab0*/  LDL.LU R12, [R1+0x6cc] ;  /* 0x0006cc00010c7983 */ /* 0x000ea80000300800 */
[----:B------:R-:W2:Y:S04]  /*15ac0*/  LDL.LU R11, [R1+0x6e0] ;  /* 0x0006e000010b7983 */ /* 0x000ea80000300800 */
[----:B------:R-:W-:Y:S04]  /*15ad0*/  STL.64 [R1+0x2a8], R4 ;  /* 0x0002a80401007387 */ /* 0x000fe80000100a00 */
[----:B------:R-:W2:Y:S04]  /*15ae0*/  LDL.LU R10, [R1+0x6d0] ;  /* 0x0006d000010a7983 */ /* 0x000ea80000300800 */
[----:B------:R-:W2:Y:S04]  /*15af0*/  LDL.LU R9, [R1+0x6e4] ;  /* 0x0006e40001097983 */ /* 0x000ea80000300800 */
[----:B------:R1:W-:Y:S01]  /*15b00*/  STL.64 [R1+0x2b0], R2 ;  /* 0x0002b00201007387 */ /* 0x0003e20000100a00 */
[----:B0-----:R-:W-:-:S02]  /*15b10*/  IMAD.MOV.U32 R20, RZ, RZ, R8 ;  /* 0x000000ffff147224 */ /* 0x001fc400078e0008 */
[----:B------:R-:W-:Y:S01]  /*15b20*/  IMAD.MOV.U32 R21, RZ, RZ, R13 ;  /* 0x000000ffff157224 */ /* 0x000fe200078e000d */
[----:B----4-:R-:W4:Y:S04]  /*15b30*/  @P1 LDG.E.U16 R76, desc[UR16][R14.64] ;  /* 0x000000100e4c1981 */ /* 0x010f28000c1e1500 */
[----:B------:R0:W4:Y:S04]  /*15b40*/  @P1 LDG.E.U16 R74, desc[UR16][R20.64] ;  /* 0x00000010144a1981 */ /* 0x000128000c1e1500 */
[----:B-1----:R-:W4:Y:S04]  /*15b50*/  LDL.LU R3, [R1+0x6d4] ;  /* 0x0006d40001037983 */ /* 0x002f280000300800 */
[----:B------:R-:W4:Y:S04]  /*15b60*/  LDL.LU R2, [R1+0x6e8] ;  /* 0x0006e80001027983 */ /* 0x000f280000300800 */
[----:B------:R-:W4:Y:S04]  /*15b70*/  LDL R70, [R1+0x8b8] ;  /* 0x0008b80001467983 */ /* 0x000f280000100800 */
[----:B---3--:R1:W-:Y:S04]  /*15b80*/  @P5 STL [R1+0x8d8], R75 ;  /* 0x0008d84b01005387 */ /* 0x0083e80000100800 */
[----:B-1----:R-:W3:Y:S04]  /*15b90*/  LDL R75, [R1+0x8b4] ;  /* 0x0008b400014b7983 */ /* 0x002ee80000100800 */
[----:B------:R-:W3:Y:S04]  /*15ba0*/  LDL.LU R5, [R1+0x6d8] ;  /* 0x0006d80001057983 */ /* 0x000ee80000300800 */
[----:B------:R-:W3:Y:S04]  /*15bb0*/  LDL.LU R4, [R1+0x6dc] ;  /* 0x0006dc0001047983 */ /* 0x000ee80000300800 */
[----:B------:R-:W-:Y:S04]  /*15bc0*/  @P5 STL [R1+0x8cc], R78 ;  /* 0x0008cc4e01005387 */ /* 0x000fe80000100800 */
[----:B------:R-:W-:Y:S04]  /*15bd0*/  @P5 STL [R1+0x8d0], R73 ;  /* 0x0008d04901005387 */ /* 0x000fe80000100800 */
[----:B------:R-:W-:Y:S04]  /*15be0*/  @P5 STL [R1+0x8d4], R68 ;  /* 0x0008d44401005387 */ /* 0x000fe80000100800 */
[----:B------:R-:W-:Y:S04]  /*15bf0*/  STL.64 [R1+0x278], R16 ;  /* 0x0002781001007387 */ /* 0x000fe80000100a00 */
[----:B------:R-:W-:Y:S04]  /*15c00*/  STL.64 [R1+0x280], R14 ;  /* 0x0002800e01007387 */ /* 0x000fe80000100a00 */
[----:B------:R-:W-:Y:S04]  /*15c10*/  STL.64 [R1+0x288], R18 ;  /* 0x0002881201007387 */ /* 0x000fe80000100a00 */
[----:B------:R-:W-:Y:S04]  /*15c20*/  STL.64 [R1+0x290], R20 ;  /* 0x0002901401007387 */ /* 0x000fe80000100a00 */
[----:B--2---:R1:W-:Y:S04]  /*15c30*/  @P1 STL [R1+0x8c4], R71 ;  /* 0x0008c44701001387 */ /* 0x0043e80000100800 */
[----:B-1----:R-:W2:Y:S04]  /*15c40*/  LDL R71, [R1+0x8b0] ;  /* 0x0008b00001477983 */ /* 0x002ea80000100800 */
[----:B------:R-:W2:Y:S01]  /*15c50*/  @P1 LDG.E.U16 R77, desc[UR16][R16.64] ;  /* 0x00000010104d1981 */ /* 0x000ea2000c1e1500 */
[----:B------:R-:W-:Y:S01]  /*15c60*/  ISETP.GT.AND P3, PT, R92, 0x22, PT ;  /* 0x000000225c00780c */ /* 0x000fe20003f64270 */
[----:B------:R-:W-:-:S02]  /*15c70*/  IMAD.MOV.U32 R23, RZ, RZ, R10 ;  /* 0x000000ffff177224 */ /* 0x000fc400078e000a */
[----:B------:R-:W-:Y:S01]  /*15c80*/  IMAD.MOV.U32 R22, RZ, RZ, R9 ;  /* 0x000000ffff167224 */ /* 0x000fe200078e0009 */
[----:B----4-:R1:W-:Y:S04]  /*15c90*/  @P1 STL [R1+0x8c0], R76 ;  /* 0x0008c04c01001387 */ /* 0x0103e80000100800 */
[----:B-1----:R-:W4:Y:S01]  /*15ca0*/  LDL R76, [R1+0x8ac] ;  /* 0x0008ac00014c7983 */ /* 0x002f220000100800 */
[----:B0-----:R-:W-:-:S03]  /*15cb0*/  IMAD.MOV.U32 R20, RZ, RZ, R11 ;  /* 0x000000ffff147224 */ /* 0x001fc600078e000b */
[----:B------:R-:W4:Y:S01]  /*15cc0*/  LDL.LU R15, [R1+0x6ec] ;  /* 0x0006ec00010f7983 */ /* 0x000f220000300800 */
[----:B------:R-:W-:-:S03]  /*15cd0*/  IMAD.MOV.U32 R21, RZ, RZ, R12 ;  /* 0x000000ffff157224 */ /* 0x000fc600078e000c */
[----:B------:R-:W4:Y:S04]  /*15ce0*/  LDL.LU R14, [R1+0x700] ;  /* 0x00070000010e7983 */ /* 0x000f280000300800 */
[----:B------:R-:W4:Y:S04]  /*15cf0*/  LDL.LU R13, [R1+0x6f0] ;  /* 0x0006f000010d7983 */ /* 0x000f280000300800 */
[----:B------:R-:W4:Y:S04]  /*15d00*/  LDL.LU R8, [R1+0x704] ;  /* 0x0007040001087983 */ /* 0x000f280000300800 */
[----:B---3--:R-:W3:Y:S04]  /*15d10*/  @P3 LDG.E.U16 R75, desc[UR16][R2.64] ;  /* 0x00000010024b3981 */ /* 0x008ee8000c1e1500 */
[----:B------:R-:W3:Y:S04]  /*15d20*/  @P3 LDG.E.U16 R70, desc[UR16][R4.64] ;  /* 0x0000001004463981 */ /* 0x000ee8000c1e1500 */
[----:B--2---:R-:W2:Y:S04]  /*15d30*/  @P3 LDG.E.U16 R71, desc[UR16][R22.64] ;  /* 0x0000001016473981 */ /* 0x004ea8000c1e1500 */
[----:B------:R-:W-:Y:S04]  /*15d40*/  @P1 STL [R1+0x8bc], R77 ;  /* 0x0008bc4d01001387 */ /* 0x000fe80000100800 */
[----:B------:R-:W-:Y:S04]  /*15d50*/  @P1 STL [R1+0x8c8], R74 ;  /* 0x0008c84a01001387 */ /* 0x000fe80000100800 */
[----:B------:R-:W2:Y:S04]  /*15d60*/  LDL.LU R10, [R1+0x6f4] ;  /* 0x0006f400010a7983 */ /* 0x000ea80000300800 */
[----:B------:R-:W-:Y:S04]  /*15d70*/  STL.64 [R1+0x258], R20 ;  /* 0x0002581401007387 */ /* 0x000fe80000100a00 */
[----:B------:R-:W-:Y:S04]  /*15d80*/  STL.64 [R1+0x260], R22 ;  /* 0x0002601601007387 */ /* 0x000fe80000100a00 */
[----:B------:R0:W-:Y:S04]  /*15d90*/  STL.64 [R1+0x268], R2 ;  /* 0x0002680201007387 */ /* 0x0001e80000100a00 */
[----:B------:R-:W2:Y:S04]  /*15da0*/  LDL.LU R9, [R1+0x708] ;  /* 0x0007080001097983 */ /* 0x000ea80000300800 */
[----:B------:R-:W2:Y:S04]  /*15db0*/  LDL.LU R12, [R1+0x6f8] ;  /* 0x0006f800010c7983 */ /* 0x000ea80000300800 */
[----:B------:R-:W2:Y:S04]  /*15dc0*/  LDL.LU R11, [R1+0x6fc] ;  /* 0x0006fc00010b7983 */ /* 0x000ea80000300800 */
[----:B------:R1:W-:Y:S04]  /*15dd0*/  STL.64 [R1+0x270], R4 ;  /* 0x0002700401007387 */ /* 0x0003e80000100a00 */
[----:B------:R-:W2:Y:S04]  /*15de0*/  LDL R68, [R1+0x8a4] ;  /* 0x0008a40001447983 */ /* 0x000ea80000100800 */
[----:B------:R-:W2:Y:S04]  /*15df0*/  LDL R73, [R1+0x8a0] ;  /* 0x0008a00001497983 */ /* 0x000ea80000100800 */
[----:B------:R-:W2:Y:S04]  /*15e00*/  LDL R78, [R1+0x89c] ;  /* 0x00089c00014e7983 */ /* 0x000ea80000100800 */
[----:B------:R-:W2:Y:S04]  /*15e10*/  LDL.LU R17, [R1+0x70c] ;  /* 0x00070c0001117983 */ /* 0x000ea80000300800 */
[----:B------:R-:W2:Y:S04]  /*15e20*/  LDL.LU R16, [R1+0x720] ;  /* 0x0007200001107983 */ /* 0x000ea80000300800 */
[----:B0-----:R-:W2:Y:S04]  /*15e30*/  LDL.LU R3, [R1+0x710] ;  /* 0x0007100001037983 */ /* 0x001ea80000300800 */
[----:B------:R-:W2:Y:S04]  /*15e40*/  LDL.LU R2, [R1+0x724] ;  /* 0x0007240001027983 */ /* 0x000ea80000300800 */
[----:B-1----:R-:W2:Y:S04]  /*15e50*/  LDL.LU R5, [R1+0x714] ;  /* 0x0007140001057983 */ /* 0x002ea80000300800 */
[----:B------:R-:W2:Y:S04]  /*15e60*/  LDL.LU R4, [R1+0x728] ;  /* 0x0007280001047983 */ /* 0x000ea80000300800 */
[----:B------:R-:W2:Y:S04]  /*15e70*/  LDL.LU R19, [R1+0x718] ;  /* 0x0007180001137983 */ /* 0x000ea80000300800 */
[----:B------:R-:W2:Y:S04]  /*15e80*/  LDL.LU R18, [R1+0x71c] ;  /* 0x00071c0001127983 */ /* 0x000ea80000300800 */
[----:B------:R-:W2:Y:S04]  /*15e90*/  LDL R74, [R1+0x898] ;  /* 0x00089800014a7983 */ /* 0x000ea80000100800 */
[----:B----4-:R0:W4:Y:S04]  /*15ea0*/  @P3 LDG.E.U16 R76, desc[UR16][R20.64] ;  /* 0x00000010144c3981 */ /* 0x010128000c1e1500 */
[----:B---3--:R1:W-:Y:S04]  /*15eb0*/  @P3 STL [R1+0x8b4], R75 ;  /* 0x0008b44b01003387 */ /* 0x0083e80000100800 */
[----:B-1----:R-:W3:Y:S04]  /*15ec0*/  LDL R75, [R1+0x894] ;  /* 0x00089400014b7983 */ /* 0x002ee80000100800 */
[----:B--2---:R1:W-:Y:S04]  /*15ed0*/  @P3 STL [R1+0x8b0], R71 ;  /* 0x0008b04701003387 */ /* 0x0043e80000100800 */
[----:B-1----:R-:W2:Y:S01]  /*15ee0*/  LDL R71, [R1+0x890] ;  /* 0x0008900001477983 */ /* 0x002ea20000100800 */
[C---:B------:R-:W-:Y:S01]  /*15ef0*/  ISETP.GT.AND P4, PT, R92.reuse, 0x23, PT ;  /* 0x000000235c00780c */ /* 0x040fe20003f84270 */
[----:B0-----:R-:W-:Y:S01]  /*15f00*/  IMAD.MOV.U32 R20, RZ, RZ, R14 ;  /* 0x000000ffff147224 */ /* 0x001fe200078e000e */
[----:B------:R-:W-:Y:S01]  /*15f10*/  ISETP.GT.AND P6, PT, R92, 0x24, PT ;  /* 0x000000245c00780c */ /* 0x000fe20003fc4270 */
[----:B------:R-:W-:-:S02]  /*15f20*/  IMAD.MOV.U32 R21, RZ, RZ, R15 ;  /* 0x000000ffff157224 */ /* 0x000fc400078e000f */
[----:B------:R-:W-:Y:S02]  /*15f30*/  IMAD.MOV.U32 R22, RZ, RZ, R8 ;  /* 0x000000ffff167224 */ /* 0x000fe400078e0008 */
[----:B------:R-:W-:Y:S02]  /*15f40*/  IMAD.MOV.U32 R23, RZ, RZ, R13 ;  /* 0x000000ffff177224 */ /* 0x000fe400078e000d */
[----:B------:R-:W-:Y:S02]  /*15f50*/  IMAD.MOV.U32 R25, RZ, RZ, R10 ;  /* 0x000000ffff197224 */ /* 0x000fe400078e000a */
[----:B------:R-:W-:Y:S02]  /*15f60*/  IMAD.MOV.U32 R24, RZ, RZ, R9 ;  /* 0x000000ffff187224 */ /* 0x000fe400078e0009 */
[----:B------:R-:W-:Y:S02]  /*15f70*/  IMAD.MOV.U32 R27, RZ, RZ, R12 ;  /* 0x000000ffff1b7224 */ /* 0x000fe400078e000c */
[----:B------:R-:W-:-:S05]  /*15f80*/  IMAD.MOV.U32 R26, RZ, RZ, R11 ;  /* 0x000000ffff1a7224 */ /* 0x000fca00078e000b */
[----:B------:R-:W2:Y:S04]  /*15f90*/  @P4 LDG.E.U16 R84, desc[UR16][R26.64] ;  /* 0x000000101a544981 */ /* 0x000ea8000c1e1500 */
[----:B------:R-:W2:Y:S04]  /*15fa0*/  @P4 LDG.E.U16 R68, desc[UR16][R24.64] ;  /* 0x0000001018444981 */ /* 0x000ea8000c1e1500 */
[----:B------:R-:W2:Y:S04]  /*15fb0*/  @P4 LDG.E.U16 R73, desc[UR16][R22.64] ;  /* 0x0000001016494981 */ /* 0x000ea8000c1e1500 */
[----:B------:R-:W2:Y:S04]  /*15fc0*/  @P4 LDG.E.U16 R78, desc[UR16][R20.64] ;  /* 0x00000010144e4981 */ /* 0x000ea8000c1e1500 */
[----:B------:R-:W2:Y:S04]  /*15fd0*/  @P6 LDG.E.U16 R74, desc[UR16][R18.64] ;  /* 0x00000010124a6981 */ /* 0x000ea8000c1e1500 */
[----:B----4-:R-:W-:Y:S04]  /*15fe0*/  @P3 STL [R1+0x8ac], R76 ;  /* 0x0008ac4c01003387 */ /* 0x010fe80000100800 */
[----:B------:R0:W-:Y:S04]  /*15ff0*/  @P3 STL [R1+0x8b8], R70 ;  /* 0x0008b84601003387 */ /* 0x0001e80000100800 */
[----:B------:R-:W4:Y:S04]  /*16000*/  LDL R77, [R1+0x88c] ;  /* 0x00088c00014d7983 */ /* 0x000f280000100800 */
[----:B------:R-:W4:Y:S04]  /*16010*/  LDL.LU R8, [R1+0xae8] ;  /* 0x000ae80001087983 */ /* 0x000f280000300800 */
[----:B---3--:R-:W3:Y:S04]  /*16020*/  @P6 LDG.E.U16 R75, desc[UR16][R4.64] ;  /* 0x00000010044b6981 */ /* 0x008ee8000c1e1500 */
[----:B------:R-:W-:Y:S04]  /*16030*/  STL.64 [R1+0x238], R20 ;  /* 0x0002381401007387 */ /* 0x000fe80000100a00 */
[----:B------:R-:W-:Y:S04]  /*16040*/  STL.64 [R1+0x240], R22 ;  /* 0x0002401601007387 */ /* 0x000fe80000100a00 */
[----:B0-----:R-:W3:Y:S04]  /*16050*/  LDL R70, [R1+0x878] ;  /* 0x0008780001467983 */ /* 0x001ee80000100800 */
[----:B------:R-:W3:Y:S04]  /*16060*/  LDL R76, [R1+0x874] ;  /* 0x00087400014c7983 */ /* 0x000ee80000100800 */
[----:B------:R-:W3:Y:S04]  /*16070*/  LDL.LU R9, [R1+0x72c] ;  /* 0x00072c0001097983 */ /* 0x000ee80000300800 */
[----:B------:R-:W3:Y:S04]  /*16080*/  LDL.LU R10, [R1+0xaec] ;  /* 0x000aec00010a7983 */ /* 0x000ee80000300800 */
[----:B------:R-:W-:Y:S04]  /*16090*/  STL.64 [R1+0x248], R24 ;  /* 0x0002481801007387 */ /* 0x000fe80000100a00 */
[----:B------:R-:W3:Y:S04]  /*160a0*/  LDL.LU R11, [R1+0x730] ;  /* 0x00073000010b7983 */ /* 0x000ee80000300800 */
[----:B------:R-:W3:Y:S04]  /*160b0*/  LDL.LU R13, [R1+0x734] ;  /* 0x00073400010d7983 */ /* 0x000ee80000300800 */
[----:B------:R-:W-:Y:S04]  /*160c0*/  STL.64 [R1+0x250], R26 ;  /* 0x0002501a01007387 */ /* 0x000fe80000100a00 */
[----:B------:R-:W3:Y:S04]  /*160d0*/  LDL.LU R12, [R1+0xaf0] ;  /* 0x000af000010c7983 */ /* 0x000ee80000300800 */
[----:B------:R-:W3:Y:S04]  /*160e0*/  LDL.LU R15, [R1+0x738] ;  /* 0x00073800010f7983 */ /* 0x000ee80000300800 */
[----:B------:R-:W3:Y:S04]  /*160f0*/  LDL.LU R14, [R1+0xae0] ;  /* 0x000ae000010e7983 */ /* 0x000ee80000300800 */
[----:B--2---:R-:W2:Y:S01]  /*16100*/  @P6 LDG.E.U16 R71, desc[UR16][R2.64] ;  /* 0x0000001002476981 */ /* 0x004ea2000c1e1500 */
[----:B------:R-:W-:-:S03]  /*16110*/  ISETP.GT.AND P3, PT, R92, 0x28, PT ;  /* 0x000000285c00780c */ /* 0x000fc60003f64270 */
[----:B------:R-:W-:Y:S04]  /*16120*/  STL [R1+0xfcc], R84 ;  /* 0x000fcc5401007387 */ /* 0x000fe80000100800 */
[----:B------:R-:W-:Y:S04]  /*16130*/  @P4 STL [R1+0x89c], R78 ;  /* 0x00089c4e01004387 */ /* 0x000fe80000100800 */
[----:B------:R-:W-:Y:S04]  /*16140*/  @P4 STL [R1+0x8a0], R73 ;  /* 0x0008a04901004387 */ /* 0x000fe80000100800 */
[----:B------:R-:W-:Y:S04]  /*16150*/  @P4 STL [R1+0x8a4], R68 ;  /* 0x0008a44401004387 */ /* 0x000fe80000100800 */
[----:B------:R-:W-:Y:S04]  /*16160*/  STL.64 [R1+0x218], R16 ;  /* 0x0002181001007387 */ /* 0x000fe80000100a00 */
[----:B------:R-:W-:Y:S04]  /*16170*/  STL.64 [R1+0x220], R2 ;  /* 0x0002200201007387 */ /* 0x000fe80000100a00 */
[----:B------:R-:W-:Y:S04]  /*16180*/  STL.64 [R1+0x228], R4 ;  /* 0x0002280401007387 */ /* 0x000fe80000100a00 */
[----:B------:R-:W-:Y:S04]  /*16190*/  STL.64 [R1+0x230], R18 ;  /* 0x0002301201007387 */ /* 0x000fe80000100a00 */
[----:B----4-:R-:W4:Y:S04]  /*161a0*/  @P6 LDG.E.U16 R77, desc[UR16][R16.64] ;  /* 0x00000010104d6981 */ /* 0x010f28000c1e1500 */
[----:B---3--:R0:W-:Y:S04]  /*161b0*/  @P6 STL [R1+0x894], R75 ;  /* 0x0008944b01006387 */ /* 0x0081e80000100800 */
[----:B0-----:R-:W3:Y:S04]  /*161c0*/  LDL R75, [R1+0x870] ;  /* 0x00087000014b7983 */ /* 0x001ee80000100800 */
[----:B------:R-:W3:Y:S04]  /*161d0*/  @P3 LDG.E.U16 R76, desc[UR16][R12.64] ;  /* 0x000000100c4c3981 */ /* 0x000ee8000c1e1500 */
[----:B------:R-:W3:Y:S04]  /*161e0*/  @P3 LDG.E.U16 R70, desc[UR16][R14.64] ;  /* 0x000000100e463981 */ /* 0x000ee8000c1e1500 */
[----:B--2---:R0:W-:Y:S04]  /*161f0*/  @P6 STL [R1+0x890], R71 ;  /* 0x0008904701006387 */ /* 0x0041e80000100800 */
[----:B0-----:R-:W2:Y:S04]  /*16200*/  LDL R71, [R1+0x86c] ;  /* 0x00086c0001477983 */ /* 0x001ea80000100800 */
[----:B------:R-:W2:Y:S04]  /*16210*/  LDL.LU R5, [R1+0xb40] ;  /* 0x000b400001057983 */ /* 0x000ea80000300800 */
[----:B------:R-:W2:Y:S04]  /*16220*/  LDL.LU R4, [R1+0xb54] ;  /* 0x000b540001047983 */ /* 0x000ea80000300800 */
[----:B------:R-:W2:Y:S04]  /*16230*/  LDL.LU R3, [R1+0xb44] ;  /* 0x000b440001037983 */ /* 0x000ea80000300800 */
[----:B------:R-:W2:Y:S04]  /*16240*/  LDL.LU R2, [R1+0xb58] ;  /* 0x000b580001027983 */ /* 0x000ea80000300800 */
[----:B----4-:R-:W-:Y:S04]  /*16250*/  @P6 STL [R1+0x88c], R77 ;  /* 0x00088c4d01006387 */ /* 0x010fe80000100800 */
[----:B------:R0:W-:Y:S04]  /*16260*/  @P6 STL [R1+0x898], R74 ;  /* 0x0008984a01006387 */ /* 0x0001e80000100800 */
[----:B------:R-:W-:Y:S04]  /*16270*/  STL.64 [R1+0x198], R8 ;  /* 0x0001980801007387 */ /* 0x000fe80000100a00 */
[----:B------:R-:W-:Y:S04]  /*16280*/  STL.64 [R1+0x1a0], R10 ;  /* 0x0001a00a01007387 */ /* 0x000fe80000100a00 */
[----:B---3--:R-:W3:Y:S04]  /*16290*/  @P3 LDG.E.U16 R75, desc[UR16][R10.64] ;  /* 0x000000100a4b3981 */ /* 0x008ee8000c1e1500 */
[----:B------:R-:W-:Y:S04]  /*162a0*/  STL.64 [R1+0x1a8], R12 ;  /* 0x0001a80c01007387 */ /* 0x000fe80000100a00 */
[----:B------:R-:W-:Y:S04]  /*162b0*/  STL.64 [R1+0x1b0], R14 ;  /* 0x0001b00e01007387 */ /* 0x000fe80000100a00 */
[----:B------:R-:W4:Y:S04]  /*162c0*/  LDL.LU R23, [R1+0xb48] ;  /* 0x000b480001177983 */ /* 0x000f280000300800 */
[----:B------:R-:W4:Y:S04]  /*162d0*/  LDL.LU R22, [R1+0xb5c] ;  /* 0x000b5c0001167983 */ /* 0x000f280000300800 */
[----:B------:R-:W4:Y:S04]  /*162e0*/  LDL.LU R25, [R1+0xb4c] ;  /* 0x000b4c0001197983 */ /* 0x000f280000300800 */
[----:B------:R-:W4:Y:S04]  /*162f0*/  LDL.LU R24, [R1+0xb50] ;  /* 0x000b500001187983 */ /* 0x000f280000300800 */
[----:B------:R-:W4:Y:S04]  /*16300*/  LDL R78, [R1+0x818] ;  /* 0x00081800014e7983 */ /* 0x000f280000100800 */
[----:B0-----:R-:W4:Y:S04]  /*16310*/  LDL R74, [R1+0x814] ;  /* 0x00081400014a7983 */ /* 0x001f280000100800 */
[----:B------:R-:W4:Y:S04]  /*16320*/  LDL R77, [R1+0x810] ;  /* 0x00081000014d7983 */ /* 0x000f280000100800 */
[----:B------:R0:W-:Y:S04]  /*16330*/  @P3 STL [R1+0x874], R76 ;  /* 0x0008744c01003387 */ /* 0x0001e80000100800 */
[----:B0-----:R-:W4:Y:S04]  /*16340*/  LDL R76, [R1+0x80c] ;  /* 0x00080c00014c7983 */ /* 0x001f280000100800 */
[----:B------:R-:W4:Y:S04]  /*16350*/  LDL.LU R19, [R1+0xc20] ;  /* 0x000c200001137983 */ /* 0x000f280000300800 */
[----:B------:R-:W4:Y:S04]  /*16360*/  LDL.LU R18, [R1+0xc48] ;  /* 0x000c480001127983 */ /* 0x000f280000300800 */
[----:B------:R-:W4:Y:S04]  /*16370*/  LDL.LU R17, [R1+0xc24] ;  /* 0x000c240001117983 */ /* 0x000f280000300800 */
[----:B------:R-:W4:Y:S04]  /*16380*/  LDL.LU R16, [R1+0xc4c] ;  /* 0x000c4c0001107983 */ /* 0x000f280000300800 */
[----:B------:R-:W4:Y:S04]  /*16390*/  LDL.LU R15, [R1+0xc28] ;  /* 0x000c2800010f7983 */ /* 0x000f280000300800 */
[----:B--2---:R-:W2:Y:S01]  /*163a0*/  @P3 LDG.E.U16 R71, desc[UR16][R8.64] ;  /* 0x0000001008473981 */ /* 0x004ea2000c1e1500 */
[----:B------:R-:W-:-:S03]  /*163b0*/  ISETP.GT.AND P6, PT, R92, 0x30, PT ;  /* 0x000000305c00780c */ /* 0x000fc60003fc4270 */
[----:B------:R-:W2:Y:S04]  /*163c0*/  LDL.LU R14, [R1+0xc50] ;  /* 0x000c5000010e7983 */ /* 0x000ea80000300800 */
[----:B------:R-:W2:Y:S04]  /*163d0*/  LDL.LU R12, [R1+0xc40] ;  /* 0x000c4000010c7983 */ /* 0x000ea80000300800 */
[----:B------:R0:W-:Y:S01]  /*163e0*/  @P3 STL [R1+0x878], R70 ;  /* 0x0008784601003387 */ /* 0x0001e20000100800 */
[----:B------:R-:W-:Y:S02]  /*163f0*/  IMAD.MOV.U32 R21, RZ, RZ, R3 ;  /* 0x000000ffff157224 */ /* 0x000fe400078e0003 */
[----:B------:R-:W-:Y:S01]  /*16400*/  IMAD.MOV.U32 R20, RZ, RZ, R2 ;  /* 0x000000ffff147224 */ /* 0x000fe200078e0002 */
[----:B0-----:R-:W2:Y:S04]  /*16410*/  LDL R70, [R1+0x7c8] ;  /* 0x0007c80001467983 */ /* 0x001ea80000100800 */
[----:B------:R-:W2:Y:S04]  /*16420*/  LDL.LU R13, [R1+0xc2c] ;  /* 0x000c2c00010d7983 */ /* 0x000ea80000300800 */
[----:B---3--:R0:W-:Y:S04]  /*16430*/  @P3 STL [R1+0x870], R75 ;  /* 0x0008704b01003387 */ /* 0x0081e80000100800 */
[----:B0-----:R-:W3:Y:S04]  /*16440*/  LDL R75, [R1+0x7c4] ;  /* 0x0007c400014b7983 */ /* 0x001ee80000100800 */
[----:B----4-:R-:W4:Y:S04]  /*16450*/  @P6 LDG.E.U16 R78, desc[UR16][R24.64] ;  /* 0x00000010184e6981 */ /* 0x010f28000c1e1500 */
[----:B------:R-:W3:Y:S04]  /*16460*/  @P6 LDG.E.U16 R74, desc[UR16][R22.64] ;  /* 0x00000010164a6981 */ /* 0x000ee8000c1e1500 */
[----:B------:R-:W3:Y:S04]  /*16470*/  @P6 LDG.E.U16 R77, desc[UR16][R20.64] ;  /* 0x00000010144d6981 */ /* 0x000ee8000c1e1500 */
[----:B------:R-:W3:Y:S04]  /*16480*/  @P6 LDG.E.U16 R76, desc[UR16][R4.64] ;  /* 0x00000010044c6981 */ /* 0x000ee8000c1e1500 */
[----:B--2---:R0:W-:Y:S04]  /*16490*/  @P3 STL [R1+0x86c], R71 ;  /* 0x00086c4701003387 */ /* 0x0041e80000100800 */
[----:B0-----:R-:W2:Y:S04]  /*164a0*/  LDL R71, [R1+0x7c0] ;  /* 0x0007c00001477983 */ /* 0x001ea80000100800 */
[----:B------:R-:W2:Y:S04]  /*164b0*/  LDL.LU R11, [R1+0x73c] ;  /* 0x00073c00010b7983 */ /* 0x000ea80000300800 */
[----:B------:R0:W-:Y:S04]  /*164c0*/  STL.64 [R1+0x98], R4 ;  /* 0x0000980401007387 */ /* 0x0001e80000100a00 */
[----:B------:R-:W-:Y:S04]  /*164d0*/  STL.64 [R1+0xa0], R20 ;  /* 0x0000a01401007387 */ /* 0x000fe80000100a00 */
        /* <DEDUP_REMOVED lines=9> */
[----:B------:R-:W-:Y:S04]  /*16570*/  STL.64 [R1+0xb0], R24 ;  /* 0x0000b01801007387 */ /* 0x000fe80000100a00 */
[----:B------:R-:W-:Y:S04]  /*16580*/  STL.64 [R1+0xa8], R22 ;  /* 0x0000a81601007387 */ /* 0x000fe80000100a00 */
[----:B0-----:R-:W2:Y:S04]  /*16590*/  LDL.LU R5, [R1+0xadc] ;  /* 0x000adc0001057983 */ /* 0x001ea80000300800 */
[----:B------:R-:W2:Y:S01]  /*165a0*/  LDL.LU R4, [R1+0xae4] ;  /* 0x000ae40001047983 */ /* 0x000ea20000300800 */
[C---:B------:R-:W-:Y:S01]  /*165b0*/  ISETP.GT.AND P3, PT, R92.reuse, 0x38, PT ;  /* 0x000000385c00780c */ /* 0x040fe20003f64270 */
[----:B------:R-:W-:Y:S01]  /*165c0*/  IMAD.MOV.U32 R82, RZ, RZ, R18 ;  /* 0x000000ffff527224 */ /* 0x000fe200078e0012 */
[----:B------:R-:W-:Y:S01]  /*165d0*/  PRMT R72, RZ, 0x7610, R72 ;  /* 0x00007610ff487816 */ /* 0x000fe20000000048 */
[----:B------:R-:W-:Y:S01]  /*165e0*/  IMAD.MOV.U32 R83, RZ, RZ, R19 ;  /* 0x000000ffff537224 */ /* 0x000fe200078e0013 */
[----:B------:R-:W-:-:S09]  /*165f0*/  ISETP.GT.AND P5, PT, R92, 0x25, PT ;  /* 0x000000255c00780c */ /* 0x000fd20003fa4270 */
[----:B------:R-:W2:Y:S01]  /*16600*/  @P3 LDG.E.U16 R72, desc[UR16][R82.64] ;  /* 0x0000001052483981 */ /* 0x000ea2000c1e1500 */
[----:B------:R-:W-:Y:S02]  /*16610*/  IMAD.MOV.U32 R80, RZ, RZ, R16 ;  /* 0x000000ffff507224 */ /* 0x000fe400078e0010 */
[----:B------:R-:W-:Y:S02]  /*16620*/  IMAD.MOV.U32 R81, RZ, RZ, R17 ;  /* 0x000000ffff517224 */ /* 0x000fe400078e0011 */
[----:B------:R-:W-:Y:S01]  /*16630*/  IMAD.MOV.U32 R79, RZ, RZ, R15 ;  /* 0x000000ffff4f7224 */ /* 0x000fe200078e000f */
[----:B---3--:R0:W-:Y:S04]  /*16640*/  @P6 STL [R1+0x80c], R76 ;  /* 0x00080c4c01006387 */ /* 0x0081e80000100800 */
[----:B------:R1:W-:Y:S04]  /*16650*/  @P6 STL [R1+0x810], R77 ;  /* 0x0008104d01006387 */ /* 0x0003e80000100800 */
[----:B------:R-:W-:Y:S01]  /*16660*/  @P6 STL [R1+0x814], R74 ;  /* 0x0008144a01006387 */ /* 0x000fe20000100800 */
[----:B0-----:R-:W-:-:S02]  /*16670*/  IMAD.MOV.U32 R76, RZ, RZ, R12 ;  /* 0x000000ffff4c7224 */ /* 0x001fc400078e000c */
[----:B-1----:R-:W-:Y:S01]  /*16680*/  IMAD.MOV.U32 R77, RZ, RZ, R13 ;  /* 0x000000ffff4d7224 */ /* 0x002fe200078e000d */
[----:B----4-:R0:W-:Y:S04]  /*16690*/  @P6 STL [R1+0x818], R78 ;  /* 0x0008184e01006387 */ /* 0x0101e80000100800 */
[----:B------:R-:W3:Y:S01]  /*166a0*/  @P3 LDG.E.U16 R70, desc[UR16][R76.64] ;  /* 0x000000104c463981 */ /* 0x000ee2000c1e1500 */
[----:B0-----:R-:W-:-:S05]  /*166b0*/  IMAD.MOV.U32 R78, RZ, RZ, R14 ;  /* 0x000000ffff4e7224 */ /* 0x001fca00078e000e */
[----:B------:R-:W4:Y:S04]  /*166c0*/  @P3 LDG.E.U16 R75, desc[UR16][R78.64] ;  /* 0x000000104e4b3981 */ /* 0x000f28000c1e1500 */
[----:B--2---:R-:W2:Y:S01]  /*166d0*/  @P3 LDG.E.U16 R71, desc[UR16][R80.64] ;  /* 0x0000001050473981 */ /* 0x004ea2000c1e1500 */
[----:B------:R-:W-:Y:S02]  /*166e0*/  IMAD.MOV.U32 R17, RZ, RZ, R3 ;  /* 0x000000ffff117224 */ /* 0x000fe400078e0003 */
[----:B------:R-:W-:-:S05]  /*166f0*/  IMAD.MOV.U32 R16, RZ, RZ, R2 ;  /* 0x000000ffff107224 */ /* 0x000fca00078e0002 */
[----:B------:R-:W2:Y:S01]  /*16700*/  @P5 LDG.E.U16 R89, desc[UR16][R16.64] ;  /* 0x0000001010595981 */ /* 0x000ea2000c1e1500 */
[----:B------:R-:W-:Y:S02]  /*16710*/  IMAD.MOV.U32 R14, RZ, RZ, R8 ;  /* 0x000000ffff0e7224 */ /* 0x000fe400078e0008 */
[----:B------:R-:W-:-:S05]  /*16720*/  IMAD.MOV.U32 R15, RZ, RZ, R9 ;  /* 0x000000ffff0f7224 */ /* 0x000fca00078e0009 */
[----:B------:R-:W2:Y:S04]  /*16730*/  @P5 LDG.E.U16 R90, desc[UR16][R14.64] ;  /* 0x000000100e5a5981 */ /* 0x000ea8000c1e1500 */
[----:B------:R-:W2:Y:S04]  /*16740*/  @P5 LDG.E.U16 R87, desc[UR16][R4.64] ;  /* 0x0000001004575981 */ /* 0x000ea8000c1e1500 */
[----:B------:R-:W-:Y:S04]  /*16750*/  STL [R1+0xe70], R76 ;  /* 0x000e704c01007387 */ /* 0x000fe80000100800 */
[----:B------:R-:W-:Y:S04]  /*16760*/  STL [R1+0xe6c], R77 ;  /* 0x000e6c4d01007387 */ /* 0x000fe80000100800 */
[----:B------:R-:W-:Y:S04]  /*16770*/  STL [R1+0xf6c], R77 ;  /* 0x000f6c4d01007387 */ /* 0x000fe80000100800 */
[----:B------:R-:W-:Y:S01]  /*16780*/  STL [R1+0xe78], R78 ;  /* 0x000e784e01007387 */ /* 0x000fe20000100800 */
[----:B------:R-:W-:-:S03]  /*16790*/  IMAD.MOV.U32 R12, RZ, RZ, R10 ;  /* 0x000000ffff0c7224 */ /* 0x000fc600078e000a */
[----:B------:R-:W-:Y:S01]  /*167a0*/  STL [R1+0xe74], R79 ;  /* 0x000e744f01007387 */ /* 0x000fe20000100800 */
[----:B------:R-:W-:-:S03]  /*167b0*/  IMAD.MOV.U32 R13, RZ, RZ, R11 ;  /* 0x000000ffff0d7224 */ /* 0x000fc600078e000b */
[----:B------:R-:W-:Y:S04]  /*167c0*/  STL [R1+0xe80], R80 ;  /* 0x000e805001007387 */ /* 0x000fe80000100800 */
[----:B------:R-:W-:Y:S04]  /*167d0*/  STL [R1+0xe7c], R81 ;  /* 0x000e7c5101007387 */ /* 0x000fe80000100800 */
[----:B------:R0:W-:Y:S04]  /*167e0*/  STL [R1+0x7bc], R72 ;  /* 0x0007bc4801007387 */ /* 0x0001e80000100800 */
[----:B------:R-:W4:Y:S04]  /*167f0*/  @P5 LDG.E.U16 R91, desc[UR16][R12.64] ;  /* 0x000000100c5b5981 */ /* 0x000f28000c1e1500 */
[----:B0-----:R-:W4:Y:S04]  /*16800*/  LDL.LU R72, [R1+0xfe0] ;  /* 0x000fe00001487983 */ /* 0x001f280000300800 */
[----:B------:R-:W-:Y:S04]  /*16810*/  STL [R1+0xe88], R82 ;  /* 0x000e885201007387 */ /* 0x000fe80000100800 */
[----:B------:R-:W-:Y:S04]  /*16820*/  STL [R1+0xe84], R83 ;  /* 0x000e845301007387 */ /* 0x000fe80000100800 */
[----:B------:R-:W4:Y:S04]  /*16830*/  LDL.LU R11, [R1+0xb00] ;  /* 0x000b0000010b7983 */ /* 0x000f280000300800 */
[----:B------:R-:W-:Y:S04]  /*16840*/  STL.64 [R1+0x1f8], R12 ;  /* 0x0001f80c01007387 */ /* 0x000fe80000100a00 */
[----:B------:R-:W-:Y:S04]  /*16850*/  STL.64 [R1+0x200], R14 ;  /* 0x0002000e01007387 */ /* 0x000fe80000100a00 */
[----:B------:R-:W-:Y:S04]  /*16860*/  STL.64 [R1+0x208], R16 ;  /* 0x0002081001007387 */ /* 0x000fe80000100a00 */
[----:B------:R-:W4:Y:S04]  /*16870*/  LDL.LU R10, [R1+0xb14] ;  /* 0x000b1400010a7983 */ /* 0x000f280000300800 */
[----:B------:R-:W4:Y:S04]  /*16880*/  LDL.LU R9, [R1+0xb04] ;  /* 0x000b040001097983 */ /* 0x000f280000300800 */
[----:B------:R-:W4:Y:S04]  /*16890*/  LDL.LU R8, [R1+0xb18] ;  /* 0x000b180001087983 */ /* 0x000f280000300800 */
[----:B------:R-:W4:Y:S04]  /*168a0*/  LDL.LU R3, [R1+0xb08] ;  /* 0x000b080001037983 */ /* 0x000f280000300800 */
[----:B------:R-:W4:Y:S04]  /*168b0*/  LDL.LU R2, [R1+0xb1c] ;  /* 0x000b1c0001027983 */ /* 0x000f280000300800 */
[----:B------:R0:W-:Y:S04]  /*168c0*/  STL.64 [R1+0x210], R4 ;  /* 0x0002100401007387 */ /* 0x0001e80000100a00 */
[----:B0-----:R-:W4:Y:S04]  /*168d0*/  LDL.LU R5, [R1+0xb0c] ;  /* 0x000b0c0001057983 */ /* 0x001f280000300800 */
[----:B------:R-:W4:Y:S04]  /*168e0*/  LDL.LU R4, [R1+0xb10] ;  /* 0x000b100001047983 */ /* 0x000f280000300800 */
[----:B---3--:R-:W-:Y:S04]  /*168f0*/  @P3 STL [R1+0x7c8], R70 ;  /* 0x0007c84601003387 */ /* 0x008fe80000100800 */
[----:B--2---:R0:W-:Y:S04]  /*16900*/  STL [R1+0xf70], R87 ;  /* 0x000f705701007387 */ /* 0x0041e80000100800 */
[----:B------:R-:W2:Y:S04]  /*16910*/  LDL R64, [R1+0x868] ;  /* 0x0008680001407983 */ /* 0x000ea80000100800 */
[----:B------:R-:W-:Y:S04]  /*16920*/  STL [R1+0xf74], R89 ;  /* 0x000f745901007387 */ /* 0x000fe80000100800 */
[----:B----4-:R-:W-:Y:S04]  /*16930*/  @P3 STL [R1+0x7c4], R75 ;  /* 0x0007c44b01003387 */ /* 0x010fe80000100800 */
[----:B------:R-:W3:Y:S04]  /*16940*/  LDL R68, [R1+0x864] ;  /* 0x0008640001447983 */ /* 0x000ee80000100800 */
[----:B------:R-:W4:Y:S04]  /*16950*/  LDL R73, [R1+0x860] ;  /* 0x0008600001497983 */ /* 0x000f280000100800 */
[----:B------:R1:W-:Y:S04]  /*16960*/  @P3 STL [R1+0x7c0], R71 ;  /* 0x0007c04701003387 */ /* 0x0003e80000100800 */
[----:B------:R-:W4:Y:S04]  /*16970*/  LDL R74, [R1+0x85c] ;  /* 0x00085c00014a7983 */ /* 0x000f280000100800 */
[----:B------:R-:W4:Y:S04]  /*16980*/  LDL.LU R15, [R1+0xb80] ;  /* 0x000b8000010f7983 */ /* 0x000f280000300800 */
[----:B------:R-:W4:Y:S04]  /*16990*/  LDL.LU R14, [R1+0xba8] ;  /* 0x000ba800010e7983 */ /* 0x000f280000300800 */
[----:B------:R-:W4:Y:S04]  /*169a0*/  LDL.LU R17, [R1+0xb84] ;  /* 0x000b840001117983 */ /* 0x000f280000300800 */
[----:B------:R-:W4:Y:S04]  /*169b0*/  LDL.LU R16, [R1+0xbac] ;  /* 0x000bac0001107983 */ /* 0x000f280000300800 */
[----:B------:R-:W4:Y:S04]  /*169c0*/  LDL.LU R19, [R1+0xb88] ;  /* 0x000b880001137983 */ /* 0x000f280000300800 */
[----:B------:R-:W4:Y:S04]  /*169d0*/  LDL.LU R18, [R1+0xbb0] ;  /* 0x000bb00001127983 */ /* 0x000f280000300800 */
[----:B0-----:R-:W4:Y:S04]  /*169e0*/  LDL.LU R87, [R1+0x7b8] ;  /* 0x0007b80001577983 */ /* 0x001f280000300800 */
[----:B------:R-:W-:Y:S04]  /*169f0*/  STL [R1+0xf78], R90 ;  /* 0x000f785a01007387 */ /* 0x000fe80000100800 */
[----:B------:R-:W4:Y:S04]  /*16a00*/  LDL.LU R21, [R1+0xb8c] ;  /* 0x000b8c0001157983 */ /* 0x000f280000300800 */
[----:B------:R-:W4:Y:S04]  /*16a10*/  LDL.LU R20, [R1+0xba0] ;  /* 0x000ba00001147983 */ /* 0x000f280000300800 */
[----:B-1----:R-:W4:Y:S04]  /*16a20*/  LDL R71, [R1+0x800] ;  /* 0x0008000001477983 */ /* 0x002f280000100800 */
[----:B------:R-:W4:Y:S04]  /*16a30*/  LDL R75, [R1+0x804] ;  /* 0x00080400014b7983 */ /* 0x000f280000100800 */
[----:B------:R-:W4:Y:S01]  /*16a40*/  LDL R70, [R1+0x808] ;  /* 0x0008080001467983 */ /* 0x000f220000100800 */
[----:B------:R-:W-:-:S02]  /*16a50*/  ISETP.GT.AND P3, PT, R92, 0x31, PT ;  /* 0x000000315c00780c */ /* 0x000fc40003f64270 */
[----:B------:R-:W-:Y:S01]  /*16a60*/  ISETP.GT.AND P4, PT, R92, 0x29, PT ;  /* 0x000000295c00780c */ /* 0x000fe20003f84270 */
[----:B------:R-:W-:Y:S02]  /*16a70*/  IMAD.MOV.U32 R22, RZ, RZ, R10 ;  /* 0x000000ffff167224 */ /* 0x000fe400078e000a */
[----:B------:R-:W-:Y:S02]  /*16a80*/  IMAD.MOV.U32 R23, RZ, RZ, R11 ;  /* 0x000000ffff177224 */ /* 0x000fe400078e000b */
[----:B------:R-:W-:Y:S02]  /*16a90*/  IMAD.MOV.U32 R24, RZ, RZ, R8 ;  /* 0x000000ffff187224 */ /* 0x000fe400078e0008 */
[----:B------:R-:W-:Y:S01]  /*16aa0*/  IMAD.MOV.U32 R25, RZ, RZ, R9 ;  /* 0x000000ffff197224 */ /* 0x000fe200078e0009 */
[----:B------:R-:W-:Y:S04]  /*16ab0*/  STL [R1+0xf7c], R91 ;  /* 0x000f7c5b01007387 */ /* 0x000fe80000100800 */
[----:B------:R-:W4:Y:S04]  /*16ac0*/  LDL.LU R12, [R1+0xc88] ;  /* 0x000c8800010c7983 */ /* 0x000f280000300800 */
[----:B------:R-:W-:Y:S04]  /*16ad0*/  STL.64 [R1+0x178], R22 ;  /* 0x0001781601007387 */ /* 0x000fe80000100a00 */
[----:B------:R-:W-:Y:S04]  /*16ae0*/  STL.64 [R1+0x180], R24 ;  /* 0x0001801801007387 */ /* 0x000fe80000100a00 */
[----:B------:R-:W-:Y:S04]  /*16af0*/  STL.64 [R1+0x188], R2 ;  /* 0x0001880201007387 */ /* 0x000fe80000100a00 */
[----:B------:R-:W4:Y:S04]  /*16b00*/  LDL.LU R13, [R1+0xc60] ;  /* 0x000c6000010d7983 */ /* 0x000f280000300800 */
[----:B------:R-:W4:Y:S04]  /*16b10*/  LDL.LU R10, [R1+0xc8c] ;  /* 0x000c8c00010a7983 */ /* 0x000f280000300800 */
[----:B------:R0:W-:Y:S04]  /*16b20*/  STL.64 [R1+0x190], R4 ;  /* 0x0001900401007387 */ /* 0x0001e80000100a00 */
[----:B------:R-:W4:Y:S04]  /*16b30*/  LDL.LU R11, [R1+0xc64] ;  /* 0x000c6400010b7983 */ /* 0x000f280000300800 */
[----:B------:R-:W4:Y:S04]  /*16b40*/  LDL.LU R9, [R1+0xc68] ;  /* 0x000c680001097983 */ /* 0x000f280000300800 */
[----:B------:R-:W4:Y:S04]  /*16b50*/  LDL.LU R8, [R1+0xc90] ;  /* 0x000c900001087983 */ /* 0x000f280000300800 */
[----:B--2---:R-:W2:Y:S04]  /*16b60*/  @P4 LDG.E.U16 R64, desc[UR16][R4.64] ;  /* 0x0000001004404981 */ /* 0x004ea8000c1e1500 */
[----:B0-----:R-:W2:Y:S04]  /*16b70*/  LDL.LU R5, [R1+0xc6c] ;  /* 0x000c6c0001057983 */ /* 0x001ea80000300800 */
[----:B---3--:R-:W3:Y:S04]  /*16b80*/  @P4 LDG.E.U16 R68, desc[UR16][R2.64] ;  /* 0x0000001002444981 */ /* 0x008ee8000c1e1500 */
[----:B----4-:R-:W4:Y:S04]  /*16b90*/  @P4 LDG.E.U16 R73, desc[UR16][R24.64] ;  /* 0x0000001018494981 */ /* 0x010f28000c1e1500 */
[----:B------:R-:W2:Y:S04]  /*16ba0*/  @P4 LDG.E.U16 R74, desc[UR16][R22.64] ;  /* 0x00000010164a4981 */ /* 0x000ea8000c1e1500 */
[----:B------:R-:W2:Y:S04]  /*16bb0*/  LDL.LU R3, [R1+0xc80] ;  /* 0x000c800001037983 */ /* 0x000ea80000300800 */
[----:B------:R-:W2:Y:S04]  /*16bc0*/  @P3 LDG.E.U16 R72, desc[UR16][R14.64] ;  /* 0x000000100e483981 */ /* 0x000ea8000c1e1500 */
[----:B------:R-:W2:Y:S04]  /*16bd0*/  LDL.LU R4, [R1+0xb20] ;  /* 0x000b200001047983 */ /* 0x000ea80000300800 */
[----:B------:R-:W2:Y:S04]  /*16be0*/  LDL.LU R2, [R1+0xb34] ;  /* 0x000b340001027983 */ /* 0x000ea80000300800 */
[----:B------:R-:W2:Y:S04]  /*16bf0*/  LDL R63, [R1+0x7b4] ;  /* 0x0007b400013f7983 */ /* 0x000ea80000100800 */
[----:B------:R-:W2:Y:S04]  /*16c00*/  @P3 LDG.E.U16 R71, desc[UR16][R16.64] ;  /* 0x0000001010473981 */ /* 0x000ea8000c1e1500 */
[----:B------:R-:W3:Y:S04]  /*16c10*/  @P3 LDG.E.U16 R75, desc[UR16][R18.64] ;  /* 0x00000010124b3981 */ /* 0x000ee8000c1e1500 */
[----:B------:R-:W4:Y:S04]  /*16c20*/  @P3 LDG.E.U16 R70, desc[UR16][R20.64] ;  /* 0x0000001014463981 */ /* 0x000f28000c1e1500 */
[----:B------:R-:W-:Y:S04]  /*16c30*/  STL.64 [R1+0x78], R14 ;  /* 0x0000780e01007387 */ /* 0x000fe80000100a00 */
[----:B------:R-:W-:Y:S04]  /*16c40*/  STL.64 [R1+0x80], R16 ;  /* 0x0000801001007387 */ /* 0x000fe80000100a00 */
[----:B------:R-:W-:Y:S04]  /*16c50*/  STL.64 [R1+0x88], R18 ;  /* 0x0000881201007387 */ /* 0x000fe80000100a00 */
[----:B------:R-:W-:Y:S04]  /*16c60*/  STL.64 [R1+0x90], R20 ;  /* 0x0000901401007387 */ /* 0x000fe80000100a00 */
[----:B------:R-:W4:Y:S04]  /*16c70*/  LDL R65, [R1+0x7b0] ;  /* 0x0007b00001417983 */ /* 0x000f280000100800 */
[----:B--2---:R-:W-:Y:S04]  /*16c80*/  @P3 STL [R1+0x800], R71 ;  /* 0x0008004701003387 */ /* 0x004fe80000100800 */
[----:B---3--:R-:W-:Y:S04]  /*16c90*/  @P3 STL [R1+0x804], R75 ;  /* 0x0008044b01003387 */ /* 0x008fe80000100800 */
[----:B----4-:R-:W-:Y:S04]  /*16ca0*/  @P3 STL [R1+0x808], R70 ;  /* 0x0008084601003387 */ /* 0x010fe80000100800 */
[----:B------:R-:W-:Y:S04]  /*16cb0*/  @P4 STL [R1+0x85c], R74 ;  /* 0x00085c4a01004387 */ /* 0x000fe80000100800 */
[----:B------:R-:W-:Y:S04]  /*16cc0*/  @P4 STL [R1+0x860], R73 ;  /* 0x0008604901004387 */ /* 0x000fe80000100800 */
[----:B------:R-:W-:Y:S04]  /*16cd0*/  @P4 STL [R1+0x868], R64 ;  /* 0x0008684001004387 */ /* 0x000fe80000100800 */
[----:B------:R0:W-:Y:S04]  /*16ce0*/  @P4 STL [R1+0x864], R68 ;  /* 0x0008644401004387 */ /* 0x0001e80000100800 */
[----:B------:R1:W-:Y:S04]  /*16cf0*/  STL [R1+0x7fc], R72 ;  /* 0x0007fc4801007387 */ /* 0x0003e80000100800 */
[----:B------:R-:W2:Y:S01]  /*16d00*/  LDL R67, [R1+0x7ac] ;  /* 0x0007ac0001437983 */ /* 0x000ea20000100800 */
[----:B0-----:R-:W-:-:S03]  /*16d10*/  IMAD.MOV.U32 R68, RZ, RZ, R3 ;  /* 0x000000ffff447224 */ /* 0x001fc600078e0003 */
[----:B------:R-:W3:Y:S01]  /*16d20*/  LDL.LU R15, [R1+0xb24] ;  /* 0x000b2400010f7983 */ /* 0x000ee20000300800 */
[----:B-1----:R-:W-:-:S03]  /*16d30*/  IMAD.MOV.U32 R72, RZ, RZ, R10 ;  /* 0x000000ffff487224 */ /* 0x002fc600078e000a */
[----:B------:R-:W3:Y:S04]  /*16d40*/  LDL.LU R14, [R1+0xb38] ;  /* 0x000b3800010e7983 */ /* 0x000ee80000300800 */
[----:B------:R-:W4:Y:S04]  /*16d50*/  LDL.LU R10, [R1+0xb28] ;  /* 0x000b2800010a7983 */ /* 0x000f280000300800 */
[----:B------:R-:W3:Y:S04]  /*16d60*/  LDL.LU R3, [R1+0xb3c] ;  /* 0x000b3c0001037983 */ /* 0x000ee80000300800 */
[----:B------:R-:W3:Y:S04]  /*16d70*/  LDL.LU R91, [R1+0x7f0] ;  /* 0x0007f000015b7983 */ /* 0x000ee80000300800 */
[----:B------:R-:W3:Y:S04]  /*16d80*/  LDL.LU R90, [R1+0x7ec] ;  /* 0x0007ec00015a7983 */ /* 0x000ee80000300800 */
[----:B------:R-:W3:Y:S04]  /*16d90*/  LDL.LU R19, [R1+0xb2c] ;  /* 0x000b2c0001137983 */ /* 0x000ee80000300800 */
[----:B------:R-:W3:Y:S04]  /*16da0*/  LDL.LU R18, [R1+0xb30] ;  /* 0x000b300001127983 */ /* 0x000ee80000300800 */
[----:B------:R-:W3:Y:S01]  /*16db0*/  LDL R64, [R1+0x858] ;  /* 0x0008580001407983 */ /* 0x000ee20000100800 */
[----:B------:R-:W-:Y:S01]  /*16dc0*/  ISETP.GT.AND P5, PT, R92, 0x39, PT ;  /* 0x000000395c00780c */ /* 0x000fe20003fa4270 */
[----:B------:R-:W-:-:S02]  /*16dd0*/  IMAD.MOV.U32 R70, RZ, RZ, R8 ;  /* 0x000000ffff467224 */ /* 0x000fc400078e0008 */
[----:B------:R-:W-:Y:S01]  /*16de0*/  IMAD.MOV.U32 R71, RZ, RZ, R9 ;  /* 0x000000ffff477224 */ /* 0x000fe200078e0009 */
[----:B------:R-:W-:Y:S01]  /*16df0*/  ISETP.GT.AND P6, PT, R92, 0x2a, PT ;  /* 0x0000002a5c00780c */ /* 0x000fe20003fc4270 */
[----:B------:R-:W-:Y:S01]  /*16e00*/  IMAD.MOV.U32 R74, RZ, RZ, R12 ;  /* 0x000000ffff4a7224 */ /* 0x000fe200078e000c */
[----:B------:R-:W4:Y:S01]  /*16e10*/  LDL R62, [R1+0x854] ;  /* 0x00085400013e7983 */ /* 0x000f220000100800 */
[----:B------:R-:W-:Y:S02]  /*16e20*/  IMAD.MOV.U32 R75, RZ, RZ, R13 ;  /* 0x000000ffff4b7224 */ /* 0x000fe400078e000d */
[----:B------:R-:W-:Y:S01]  /*16e30*/  IMAD.MOV.U32 R69, RZ, RZ, R5 ;  /* 0x000000ffff457224 */ /* 0x000fe200078e0005 */
[----:B------:R-:W4:Y:S04]  /*16e40*/  LDL R66, [R1+0x850] ;  /* 0x0008500001427983 */ /* 0x000f280000100800 */
[----:B------:R-:W4:Y:S01]  /*16e50*/  @P5 LDG.E.U16 R63, desc[UR16][R70.64] ;  /* 0x00000010463f5981 */ /* 0x000f22000c1e1500 */
[----:B------:R-:W-:-:S02]  /*16e60*/  IMAD.MOV.U32 R12, RZ, RZ, R2 ;  /* 0x000000ffff0c7224 */ /* 0x000fc400078e0002 */
[----:B------:R-:W-:Y:S01]  /*16e70*/  IMAD.MOV.U32 R13, RZ, RZ, R4 ;  /* 0x000000ffff0d7224 */ /* 0x000fe200078e0004 */
[----:B------:R-:W4:Y:S04]  /*16e80*/  LDL.LU R89, [R1+0x7a8] ;  /* 0x0007a80001597983 */ /* 0x000f280000300800 */
[----:B--2---:R-:W2:Y:S04]  /*16e90*/  @P5 LDG.E.U16 R67, desc[UR16][R74.64] ;  /* 0x000000104a435981 */ /* 0x004ea8000c1e1500 */
[----:B---3--:R-:W3:Y:S04]  /*16ea0*/  @P6 LDG.E.U16 R64, desc[UR16][R18.64] ;  /* 0x0000001012406981 */ /* 0x008ee8000c1e1500 */
[----:B------:R-:W-:Y:S04]  /*16eb0*/  STL [R1+0xe90], R68 ;  /* 0x000e904401007387 */ /* 0x000fe80000100800 */
[----:B------:R-:W-:Y:S04]  /*16ec0*/  STL.64 [R1+0x158], R12 ;  /* 0x0001580c01007387 */ /* 0x000fe80000100a00 */
[----:B------:R-:W-:Y:S01]  /*16ed0*/  STL [R1+0xe8c], R69 ;  /* 0x000e8c4501007387 */ /* 0x000fe20000100800 */
[----:B------:R-:W-:-:S03]  /*16ee0*/  IMAD.MOV.U32 R73, RZ, RZ, R11 ;  /* 0x000000ffff497224 */ /* 0x000fc600078e000b */
[----:B----4-:R0:W-:Y:S01]  /*16ef0*/  @P5 STL [R1+0x7b4], R63 ;  /* 0x0007b43f01005387 */ /* 0x0101e20000100800 */
[----:B------:R-:W-:Y:S02]  /*16f00*/  IMAD.MOV.U32 R16, RZ, RZ, R3 ;  /* 0x000000ffff107224 */ /* 0x000fe400078e0003 */
[----:B------:R-:W-:Y:S01]  /*16f10*/  IMAD.MOV.U32 R17, RZ, RZ, R10 ;  /* 0x000000ffff117224 */ /* 0x000fe200078e000a */
[----:B------:R-:W4:Y:S01]  /*16f20*/  @P5 LDG.E.U16 R65, desc[UR16][R72.64] ;  /* 0x0000001048415981 */ /* 0x000f22000c1e1500 */
[----:B------:R-:W-:-:S03]  /*16f30*/  ISETP.GT.AND P4, PT, R92, 0x32, PT ;  /* 0x000000325c00780c */ /* 0x000fc60003f84270 */
[----:B------:R-:W4:Y:S04]  /*16f40*/  @P6 LDG.E.U16 R62, desc[UR16][R16.64] ;  /* 0x00000010103e6981 */ /* 0x000f28000c1e1500 */
[----:B0-----:R-:W4:Y:S04]  /*16f50*/  LDL R63, [R1+0x84c] ;  /* 0x00084c00013f7983 */ /* 0x001f280000100800 */
[----:B------:R-:W-:Y:S04]  /*16f60*/  STL [R1+0xe98], R70 ;  /* 0x000e984601007387 */ /* 0x000fe80000100800 */
[----:B------:R-:W-:Y:S04]  /*16f70*/  STL [R1+0xe94], R71 ;  /* 0x000e944701007387 */ /* 0x000fe80000100800 */
[----:B------:R-:W4:Y:S04]  /*16f80*/  LDL.LU R11, [R1+0xbc0] ;  /* 0x000bc000010b7983 */ /* 0x000f280000300800 */
[----:B------:R-:W4:Y:S04]  /*16f90*/  LDL.LU R8, [R1+0xbd4] ;  /* 0x000bd40001087983 */ /* 0x000f280000300800 */
[----:B------:R-:W4:Y:S04]  /*16fa0*/  LDL.LU R9, [R1+0xbc4] ;  /* 0x000bc40001097983 */ /* 0x000f280000300800 */
[----:B------:R-:W4:Y:S04]  /*16fb0*/  LDL.LU R4, [R1+0xbd8] ;  /* 0x000bd80001047983 */ /* 0x000f280000300800 */
[----:B------:R-:W-:Y:S04]  /*16fc0*/  STL [R1+0xea0], R72 ;  /* 0x000ea04801007387 */ /* 0x000fe80000100800 */
[----:B------:R-:W-:Y:S04]  /*16fd0*/  STL [R1+0xe9c], R73 ;  /* 0x000e9c4901007387 */ /* 0x000fe80000100800 */
[----:B------:R-:W4:Y:S04]  /*16fe0*/  LDL.LU R5, [R1+0xbc8] ;  /* 0x000bc80001057983 */ /* 0x000f280000300800 */
[----:B------:R-:W4:Y:S04]  /*16ff0*/  LDL.LU R2, [R1+0xbdc] ;  /* 0x000bdc0001027983 */ /* 0x000f280000300800 */
[----:B------:R-:W-:Y:S04]  /*17000*/  STL [R1+0xea8], R74 ;  /* 0x000ea84a01007387 */ /* 0x000fe80000100800 */
[----:B------:R-:W-:Y:S04]  /*17010*/  STL [R1+0xea4], R75 ;  /* 0x000ea44b01007387 */ /* 0x000fe80000100800 */
[----:B------:R-:W4:Y:S04]  /*17020*/  LDL.LU R10, [R1+0xbcc] ;  /* 0x000bcc00010a7983 */ /* 0x000f280000300800 */
[----:B------:R-:W4:Y:S04]  /*17030*/  LDL.LU R3, [R1+0xbd0] ;  /* 0x000bd00001037983 */ /* 0x000f280000300800 */
[----:B------:R-:W-:Y:S04]  /*17040*/  STL.64 [R1+0x160], R14 ;  /* 0x0001600e01007387 */ /* 0x000fe80000100a00 */
[----:B------:R-:W-:Y:S04]  /*17050*/  STL.64 [R1+0x168], R16 ;  /* 0x0001681001007387 */ /* 0x000fe80000100a00 */
[----:B------:R-:W4:Y:S01]  /*17060*/  @P6 LDG.E.U16 R66, desc[UR16][R14.64] ;  /* 0x000000100e426981 */ /* 0x000f22000c1e1500 */
[----:B------:R-:W-:-:S03]  /*17070*/  ISETP.GT.AND P3, PT, R92, 0x2b, PT ;  /* 0x0000002b5c00780c */ /* 0x000fc60003f64270 */
[----:B------:R-:W4:Y:S04]  /*17080*/  @P5 LDG.E.U16 R87, desc[UR16][R68.64] ;  /* 0x0000001044575981 */ /* 0x000f28000c1e1500 */
[----:B--2---:R0:W-:Y:S04]  /*17090*/  @P5 STL [R1+0x7ac], R67 ;  /* 0x0007ac4301005387 */ /* 0x0041e80000100800 */
[----:B0-----:R-:W2:Y:S04]  /*170a0*/  LDL R67, [R1+0x7f8] ;  /* 0x0007f80001437983 */ /* 0x001ea80000100800 */
[----:B------:R-:W-:Y:S04]  /*170b0*/  STL.64 [R1+0x170], R18 ;  /* 0x0001701201007387 */ /* 0x000fe80000100a00 */
[----:B---3--:R0:W-:Y:S04]  /*170c0*/  @P6 STL [R1+0x858], R64 ;  /* 0x0008584001006387 */ /* 0x0081e80000100800 */
[----:B0-----:R-:W3:Y:S04]  /*170d0*/  LDL R64, [R1+0x7f4] ;  /* 0x0007f40001407983 */ /* 0x001ee80000100800 */
[----:B------:R-:W3:Y:S04]  /*170e0*/  LDL.LU R19, [R1+0xca0] ;  /* 0x000ca00001137983 */ /* 0x000ee80000300800 */
[----:B------:R-:W3:Y:S04]  /*170f0*/  LDL.LU R18, [R1+0xcbc] ;  /* 0x000cbc0001127983 */ /* 0x000ee80000300800 */
[----:B------:R-:W3:Y:S04]  /*17100*/  LDL.LU R17, [R1+0xca4] ;  /* 0x000ca40001117983 */ /* 0x000ee80000300800 */
[----:B------:R-:W3:Y:S04]  /*17110*/  LDL.LU R16, [R1+0xcc0] ;  /* 0x000cc00001107983 */ /* 0x000ee80000300800 */
[----:B------:R-:W3:Y:S04]  /*17120*/  LDL R57, [R1+0x848] ;  /* 0x0008480001397983 */ /* 0x000ee80000100800 */
[----:B----4-:R-:W-:Y:S04]  /*17130*/  @P5 STL [R1+0x7b0], R65 ;  /* 0x0007b04101005387 */ /* 0x010fe80000100800 */
[----:B------:R-:W4:Y:S01]  /*17140*/  LDL R54, [R1+0x844] ;  /* 0x0008440001367983 */ /* 0x000f220000100800 */
[----:B------:R-:W-:-:S03]  /*17150*/  IMAD.MOV.U32 R21, RZ, RZ, R11 ;  /* 0x000000ffff157224 */ /* 0x000fc600078e000b */
[----:B------:R-:W4:Y:S01]  /*17160*/  LDL.LU R15, [R1+0xca8] ;  /* 0x000ca800010f7983 */ /* 0x000f220000300800 */
[----:B------:R-:W-:-:S03]  /*17170*/  IMAD.MOV.U32 R20, RZ, RZ, R8 ;  /* 0x000000ffff147224 */ /* 0x000fc600078e0008 */
[----:B------:R-:W4:Y:S01]  /*17180*/  @P6 LDG.E.U16 R63, desc[UR16][R12.64] ;  /* 0x000000100c3f6981 */ /* 0x000f22000c1e1500 */
[----:B------:R-:W-:-:S03]  /*17190*/  IMAD.MOV.U32 R23, RZ, RZ, R9 ;  /* 0x000000ffff177224 */ /* 0x000fc600078e0009 */
[----:B------:R-:W4:Y:S01]  /*171a0*/  LDL.LU R14, [R1+0xcc4] ;  /* 0x000cc400010e7983 */ /* 0x000f220000300800 */
[----:B------:R-:W-:-:S03]  /*171b0*/  IMAD.MOV.U32 R22, RZ, RZ, R4 ;  /* 0x000000ffff167224 */ /* 0x000fc600078e0004 */
[----:B------:R-:W4:Y:S04]  /*171c0*/  @P4 LDG.E.U16 R90, desc[UR16][R20.64] ;  /* 0x00000010145a4981 */ /* 0x000f28000c1e1500 */
[----:B------:R-:W4:Y:S04]  /*171d0*/  @P4 LDG.E.U16 R91, desc[UR16][R22.64] ;  /* 0x00000010165b4981 */ /* 0x000f28000c1e1500 */
[----:B------:R-:W4:Y:S01]  /*171e0*/  LDL.LU R12, [R1+0xcb8] ;  /* 0x000cb800010c7983 */ /* 0x000f220000300800 */
[----:B------:R-:W-:-:S03]  /*171f0*/  IMAD.MOV.U32 R25, RZ, RZ, R5 ;  /* 0x000000ffff197224 */ /* 0x000fc600078e0005 */
[----:B------:R-:W4:Y:S01]  /*17200*/  LDL.LU R84, [R1+0x79c] ;  /* 0x00079c0001547983 */ /* 0x000f220000300800 */
[----:B------:R-:W-:-:S03]  /*17210*/  IMAD.MOV.U32 R24, RZ, RZ, R2 ;  /* 0x000000ffff187224 */ /* 0x000fc600078e0002 */
[----:B------:R-:W4:Y:S04]  /*17220*/  LDL.LU R13, [R1+0xcac] ;  /* 0x000cac00010d7983 */ /* 0x000f280000300800 */
[----:B------:R-:W4:Y:S01]  /*17230*/  LDL.LU R8, [R1+0xb74] ;  /* 0x000b740001087983 */ /* 0x000f220000300800 */
[----:B------:R-:W-:Y:S02]  /*17240*/  IMAD.MOV.U32 R11, RZ, RZ, R10 ;  /* 0x000000ffff0b7224 */ /* 0x000fe400078e000a */
[----:B------:R-:W-:Y:S01]  /*17250*/  IMAD.MOV.U32 R10, RZ, RZ, R3 ;  /* 0x000000ffff0a7224 */ /* 0x000fe200078e0003 */
[----:B------:R-:W-:Y:S04]  /*17260*/  STL.64 [R1+0x58], R20 ;  /* 0x0000581401007387 */ /* 0x000fe80000100a00 */
[----:B------:R-:W4:Y:S04]  /*17270*/  LDL.LU R9, [R1+0xb60] ;  /* 0x000b600001097983 */ /* 0x000f280000300800 */
[----:B------:R-:W4:Y:S04]  /*17280*/  LDL.LU R4, [R1+0xb78] ;  /* 0x000b780001047983 */ /* 0x000f280000300800 */
[----:B------:R-:W-:Y:S04]  /*17290*/  STL.64 [R1+0x60], R22 ;  /* 0x0000601601007387 */ /* 0x000fe80000100a00 */
[----:B------:R-:W4:Y:S04]  /*172a0*/  LDL.LU R5, [R1+0xb64] ;  /* 0x000b640001057983 */ /* 0x000f280000300800 */
[----:B------:R-:W4:Y:S04]  /*172b0*/  LDL.LU R2, [R1+0xb7c] ;  /* 0x000b7c0001027983 */ /* 0x000f280000300800 */
[----:B------:R-:W-:Y:S04]  /*172c0*/  STL.64 [R1+0x68], R24 ;  /* 0x0000681801007387 */ /* 0x000fe80000100a00 */
[----:B------:R-:W4:Y:S04]  /*172d0*/  LDL.LU R3, [R1+0xb68] ;  /* 0x000b680001037983 */ /* 0x000f280000300800 */
[----:B------:R0:W-:Y:S04]  /*172e0*/  STL.64 [R1+0x70], R10 ;  /* 0x0000700a01007387 */ /* 0x0001e80000100a00 */
[----:B--2---:R-:W2:Y:S04]  /*172f0*/  @P4 LDG.E.U16 R67, desc[UR16][R10.64] ;  /* 0x000000100a434981 */ /* 0x004ea8000c1e1500 */
[----:B0-----:R-:W2:Y:S04]  /*17300*/  LDL.LU R11, [R1+0xb6c] ;  /* 0x000b6c00010b7983 */ /* 0x001ea80000300800 */
[----:B------:R-:W2:Y:S04]  /*17310*/  LDL.LU R10, [R1+0xb70] ;  /* 0x000b7000010a7983 */ /* 0x000ea80000300800 */
[----:B---3--:R-:W3:Y:S04]  /*17320*/  @P4 LDG.E.U16 R64, desc[UR16][R24.64] ;  /* 0x0000001018404981 */ /* 0x008ee8000c1e1500 */
[----:B------:R0:W-:Y:S04]  /*17330*/  @P6 STL [R1+0x854], R62 ;  /* 0x0008543e01006387 */ /* 0x0001e80000100800 */
[----:B------:R-:W-:Y:S04]  /*17340*/  @P6 STL [R1+0x850], R66 ;  /* 0x0008504201006387 */ /* 0x000fe80000100800 */
[----:B----4-:R-:W-:Y:S04]  /*17350*/  STL [R1+0xfd0], R91 ;  /* 0x000fd05b01007387 */ /* 0x010fe80000100800 */
[----:B------:R-:W4:Y:S04]  /*17360*/  LDL R58, [R1+0x7a4] ;  /* 0x0007a400013a7983 */ /* 0x000f280000100800 */
[----:B------:R-:W-:Y:S01]  /*17370*/  STL [R1+0xfd4], R90 ;  /* 0x000fd45a01007387 */ /* 0x000fe20000100800 */
[----:B------:R-:W-:Y:S01]  /*17380*/  ISETP.GT.AND P5, PT, R92, 0x3a, PT ;  /* 0x0000003a5c00780c */ /* 0x000fe20003fa4270 */
[----:B------:R-:W-:-:S02]  /*17390*/  IMAD.MOV.U32 R65, RZ, RZ, R17 ;  /* 0x000000ffff417224 */ /* 0x000fc400078e0011 */
[----:B------:R-:W-:Y:S01]  /*173a0*/  IMAD.MOV.U32 R60, RZ, RZ, R12 ;  /* 0x000000ffff3c7224 */ /* 0x000fe200078e000c */
[----:B------:R-:W4:Y:S04]  /*173b0*/  @P3 LDG.E.U16 R54, desc[UR16][R2.64] ;  /* 0x0000001002363981 */ /* 0x000f28000c1e1500 */
[----:B--2---:R-:W2:Y:S04]  /*173c0*/  @P3 LDG.E.U16 R57, desc[UR16][R10.64] ;  /* 0x000000100a393981 */ /* 0x004ea8000c1e1500 */
[----:B---3--:R-:W-:Y:S04]  /*173d0*/  @P4 STL [R1+0x7f4], R64 ;  /* 0x0007f44001004387 */ /* 0x008fe80000100800 */
[----:B------:R-:W-:Y:S04]  /*173e0*/  @P4 STL [R1+0x7f8], R67 ;  /* 0x0007f84301004387 */ /* 0x000fe80000100800 */
[----:B------:R1:W-:Y:S04]  /*173f0*/  @P6 STL [R1+0x84c], R63 ;  /* 0x00084c3f01006387 */ /* 0x0003e80000100800 */
[----:B------:R-:W3:Y:S04]  /*17400*/  LDL R55, [R1+0x7a0] ;  /* 0x0007a00001377983 */ /* 0x000ee80000100800 */
[----:B------:R-:W2:Y:S04]  /*17410*/  LDL R59, [R1+0x840] ;  /* 0x00084000013b7983 */ /* 0x000ea80000100800 */
[----:B------:R-:W-:Y:S04]  /*17420*/  STL.64 [R1+0x140], R4 ;  /* 0x0001400401007387 */ /* 0x000fe80000100a00 */
[----:B------:R-:W-:Y:S04]  /*17430*/  STL.64 [R1+0x148], R2 ;  /* 0x0001480201007387 */ /* 0x000fe80000100a00 */
[----:B------:R-:W-:Y:S04]  /*17440*/  STL.64 [R1+0x138], R8 ;  /* 0x0001380801007387 */ /* 0x000fe80000100a00 */
[----:B------:R1:W-:Y:S04]  /*17450*/  STL.64 [R1+0x150], R10 ;  /* 0x0001500a01007387 */ /* 0x0003e80000100a00 */
[----:B------:R-:W2:Y:S01]  /*17460*/  LDL R56, [R1+0x83c] ;  /* 0x00083c0001387983 */ /* 0x000ea20000100800 */
[----:B0-----:R-:W-:-:S02]  /*17470*/  IMAD.MOV.U32 R62, RZ, RZ, R14 ;  /* 0x000000ffff3e7224 */ /* 0x001fc400078e000e */
[----:B-1----:R-:W-:Y:S02]  /*17480*/  IMAD.MOV.U32 R63, RZ, RZ, R15 ;  /* 0x000000ffff3f7224 */ /* 0x002fe400078e000f */
[----:B------:R-:W-:Y:S01]  /*17490*/  IMAD.MOV.U32 R64, RZ, RZ, R16 ;  /* 0x000000ffff407224 */ /* 0x000fe200078e0010 */
[----:B------:R-:W2:Y:S04]  /*174a0*/  LDL.LU R10, [R1+0xb90] ;  /* 0x000b9000010a7983 */ /* 0x000ea80000300800 */
[----:B------:R-:W2:Y:S04]  /*174b0*/  LDL.LU R2, [R1+0xbb4] ;  /* 0x000bb40001027983 */ /* 0x000ea80000300800 */
[----:B----4-:R-:W4:Y:S04]  /*174c0*/  @P5 LDG.E.U16 R58, desc[UR16][R62.64] ;  /* 0x000000103e3a5981 */ /* 0x010f28000c1e1500 */
[----:B------:R-:W4:Y:S04]  /*174d0*/  LDL.LU R12, [R1+0xb94] ;  /* 0x000b9400010c7983 */ /* 0x000f280000300800 */
[----:B------:R-:W4:Y:S04]  /*174e0*/  LDL.LU R3, [R1+0xbb8] ;  /* 0x000bb80001037983 */ /* 0x000f280000300800 */
[----:B------:R-:W4:Y:S04]  /*174f0*/  LDL.LU R15, [R1+0xb98] ;  /* 0x000b9800010f7983 */ /* 0x000f280000300800 */
[----:B------:R-:W4:Y:S04]  /*17500*/  LDL.LU R14, [R1+0xbbc] ;  /* 0x000bbc00010e7983 */ /* 0x000f280000300800 */
[----:B------:R-:W4:Y:S04]  /*17510*/  LDL.LU R17, [R1+0xb9c] ;  /* 0x000b9c0001117983 */ /* 0x000f280000300800 */
[----:B------:R-:W4:Y:S01]  /*17520*/  LDL.LU R16, [R1+0xba4] ;  /* 0x000ba40001107983 */ /* 0x000f220000300800 */
[----:B------:R-:W-:-:S03]  /*17530*/  IMAD.MOV.U32 R61, RZ, RZ, R13 ;  /* 0x000000ffff3d7224 */ /* 0x000fc600078e000d */
[----:B------:R-:W4:Y:S04]  /*17540*/  LDL.LU R77, [R1+0x7dc] ;  /* 0x0007dc00014d7983 */ /* 0x000f280000300800 */
[----:B---3--:R-:W3:Y:S04]  /*17550*/  @P5 LDG.E.U16 R55, desc[UR16][R64.64] ;  /* 0x0000001040375981 */ /* 0x008ee8000c1e1500 */
[----:B--2---:R-:W2:Y:S04]  /*17560*/  @P3 LDG.E.U16 R59, desc[UR16][R4.64] ;  /* 0x00000010043b3981 */ /* 0x004ea8000c1e1500 */
[----:B------:R-:W2:Y:S04]  /*17570*/  @P3 LDG.E.U16 R56, desc[UR16][R8.64] ;  /* 0x0000001008383981 */ /* 0x000ea8000c1e1500 */
[----:B------:R-:W-:Y:S04]  /*17580*/  STL [R1+0xeb0], R60 ;  /* 0x000eb03c01007387 */ /* 0x000fe80000100800 */
[----:B------:R-:W-:Y:S04]  /*17590*/  STL [R1+0xeac], R61 ;  /* 0x000eac3d01007387 */ /* 0x000fe80000100800 */
[----:B------:R-:W2:Y:S04]  /*175a0*/  LDL R52, [R1+0x838] ;  /* 0x0008380001347983 */ /* 0x000ea80000100800 */
[----:B------:R0:W-:Y:S01]  /*175b0*/  @P3 STL [R1+0x848], R57 ;  /* 0x0008483901003387 */ /* 0x0001e20000100800 */
[----:B------:R-:W-:-:S02]  /*175c0*/  IMAD.MOV.U32 R66, RZ, RZ, R18 ;  /* 0x000000ffff427224 */ /* 0x000fc400078e0012 */
[----:B------:R-:W-:Y:S01]  /*175d0*/  IMAD.MOV.U32 R67, RZ, RZ, R19 ;  /* 0x000000ffff437224 */ /* 0x000fe200078e0013 */
[----:B------:R-:W-:Y:S01]  /*175e0*/  ISETP.GT.AND P6, PT, R92, 0x2c, PT ;  /* 0x0000002c5c00780c */ /* 0x000fe20003fc4270 */
[----:B------:R-:W-:Y:S01]  /*175f0*/  IMAD.MOV.U32 R11, RZ, RZ, R10 ;  /* 0x000000ffff0b7224 */ /* 0x000fe200078e000a */
[----:B------:R-:W2:Y:S04]  /*17600*/  @P5 LDG.E.U16 R89, desc[UR16][R60.64] ;  /* 0x000000103c595981 */ /* 0x000ea8000c1e1500 */
[----:B0-----:R-:W2:Y:S04]  /*17610*/  LDL R57, [R1+0x834] ;  /* 0x0008340001397983 */ /* 0x001ea80000100800 */
[----:B------:R0:W-:Y:S01]  /*17620*/  @P3 STL [R1+0x844], R54 ;  /* 0x0008443601003387 */ /* 0x0001e20000100800 */
[----:B----4-:R-:W-:-:S03]  /*17630*/  IMAD.MOV.U32 R13, RZ, RZ, R12 ;  /* 0x000000ffff0d7224 */ /* 0x010fc600078e000c */
[----:B------:R-:W4:Y:S04]  /*17640*/  @P5 LDG.E.U16 R84, desc[UR16][R66.64] ;  /* 0x0000001042545981 */ /* 0x000f28000c1e1500 */
[----:B0-----:R-:W4:Y:S04]  /*17650*/  LDL R54, [R1+0x830] ;  /* 0x0008300001367983 */ /* 0x001f280000100800 */
[----:B------:R0:W-:Y:S04]  /*17660*/  @P5 STL [R1+0x7a4], R58 ;  /* 0x0007a43a01005387 */ /* 0x0001e80000100800 */
[----:B0-----:R-:W4:Y:S04]  /*17670*/  LDL R58, [R1+0x82c] ;  /* 0x00082c00013a7983 */ /* 0x001f280000100800 */
[----:B------:R-:W-:Y:S04]  /*17680*/  STL [R1+0xeb8], R62 ;  /* 0x000eb83e01007387 */ /* 0x000fe80000100800 */
[----:B------:R-:W-:Y:S04]  /*17690*/  STL [R1+0xeb4], R63 ;  /* 0x000eb43f01007387 */ /* 0x000fe80000100800 */
[----:B------:R-:W-:Y:S04]  /*176a0*/  STL [R1+0xec0], R64 ;  /* 0x000ec04001007387 */ /* 0x000fe80000100800 */
[----:B------:R-:W-:Y:S04]  /*176b0*/  STL [R1+0xebc], R65 ;  /* 0x000ebc4101007387 */ /* 0x000fe80000100800 */
[----:B------:R-:W-:Y:S04]  /*176c0*/  STL [R1+0xec8], R66 ;  /* 0x000ec84201007387 */ /* 0x000fe80000100800 */
[----:B------:R-:W-:Y:S01]  /*176d0*/  STL [R1+0xec4], R67 ;  /* 0x000ec44301007387 */ /* 0x000fe20000100800 */
[----:B------:R-:W-:-:S03]  /*176e0*/  IMAD.MOV.U32 R10, RZ, RZ, R2 ;  /* 0x000000ffff0a7224 */ /* 0x000fc600078e0002 */
[----:B------:R-:W4:Y:S01]  /*176f0*/  LDL.LU R5, [R1+0xc00] ;  /* 0x000c000001057983 */ /* 0x000f220000300800 */
[----:B------:R-:W-:-:S03]  /*17700*/  IMAD.MOV.U32 R12, RZ, RZ, R3 ;  /* 0x000000ffff0c7224 */ /* 0x000fc600078e0003 */
[----:B------:R-:W4:Y:S04]  /*17710*/  LDL.LU R4, [R1+0xc14] ;  /* 0x000c140001047983 */ /* 0x000f280000300800 */
[----:B------:R-:W4:Y:S04]  /*17720*/  LDL.LU R9, [R1+0xc04] ;  /* 0x000c040001097983 */ /* 0x000f280000300800 */
[----:B------:R-:W4:Y:S04]  /*17730*/  LDL.LU R8, [R1+0xc18] ;  /* 0x000c180001087983 */ /* 0x000f280000300800 */
[----:B------:R-:W4:Y:S04]  /*17740*/  LDL.LU R86, [R1+0x798] ;  /* 0x0007980001567983 */ /* 0x000f280000300800 */
[----:B---3--:R0:W-:Y:S04]  /*17750*/  @P5 STL [R1+0x7a0], R55 ;  /* 0x0007a03701005387 */ /* 0x0081e80000100800 */
[----:B------:R-:W3:Y:S04]  /*17760*/  LDL.LU R2, [R1+0xc1c] ;  /* 0x000c1c0001027983 */ /* 0x000ee80000300800 */
[----:B------:R-:W3:Y:S04]  /*17770*/  LDL.LU R3, [R1+0xc08] ;  /* 0x000c080001037983 */ /* 0x000ee80000300800 */
[----:B------:R-:W-:Y:S04]  /*17780*/  STL.64 [R1+0x118], R10 ;  /* 0x0001180a01007387 */ /* 0x000fe80000100a00 */
[----:B------:R-:W-:Y:S04]  /*17790*/  STL.64 [R1+0x120], R12 ;  /* 0x0001200c01007387 */ /* 0x000fe80000100a00 */
[----:B------:R-:W3:Y:S04]  /*177a0*/  LDL.LU R22, [R1+0xc10] ;  /* 0x000c100001167983 */ /* 0x000ee80000300800 */
[----:B------:R-:W-:Y:S04]  /*177b0*/  STL.64 [R1+0x128], R14 ;  /* 0x0001280e01007387 */ /* 0x000fe80000100a00 */
[----:B0-----:R-:W3:Y:S04]  /*177c0*/  LDL R55, [R1+0x7e8] ;  /* 0x0007e80001377983 */ /* 0x001ee80000100800 */
[----:B------:R-:W-:Y:S04]  /*177d0*/  STL.64 [R1+0x130], R16 ;  /* 0x0001301001007387 */ /* 0x000fe80000100a00 */
[----:B--2---:R0:W-:Y:S04]  /*177e0*/  @P3 STL [R1+0x840], R59 ;  /* 0x0008403b01003387 */ /* 0x0041e80000100800 */
[----:B------:R-:W2:Y:S04]  /*177f0*/  @P6 LDG.E.U16 R52, desc[UR16][R16.64] ;  /* 0x0000001010346981 */ /* 0x000ea8000c1e1500 */
[----:B0-----:R-:W2:Y:S04]  /*17800*/  LDL R59, [R1+0x7e4] ;  /* 0x0007e400013b7983 */ /* 0x001ea80000100800 */
[----:B------:R0:W-:Y:S04]  /*17810*/  @P3 STL [R1+0x83c], R56 ;  /* 0x00083c3801003387 */ /* 0x0001e80000100800 */
[----:B------:R-:W2:Y:S04]  /*17820*/  @P6 LDG.E.U16 R57, desc[UR16][R14.64] ;  /* 0x000000100e396981 */ /* 0x000ea8000c1e1500 */
[----:B0-----:R-:W2:Y:S04]  /*17830*/  LDL R56, [R1+0x7e0] ;  /* 0x0007e00001387983 */ /* 0x001ea80000100800 */
[----:B------:R-:W2:Y:S01]  /*17840*/  LDL.LU R23, [R1+0xc0c] ;  /* 0x000c0c0001177983 */ /* 0x000ea20000300800 */
[----:B------:R-:W-:-:S03]  /*17850*/  ISETP.GT.AND P5, PT, R92, 0x33, PT ;  /* 0x000000335c00780c */ /* 0x000fc60003fa4270 */
[----:B----4-:R-:W4:Y:S04]  /*17860*/  @P6 LDG.E.U16 R54, desc[UR16][R12.64] ;  /* 0x000000100c366981 */ /* 0x010f28000c1e1500 */
[----:B------:R-:W4:Y:S04]  /*17870*/  LDL.LU R85, [R1+0x790] ;  /* 0x0007900001557983 */ /* 0x000f280000300800 */
[----:B------:R-:W4:Y:S04]  /*17880*/  LDL.LU R19, [R1+0xcdc] ;  /* 0x000cdc0001137983 */ /* 0x000f280000300800 */
[----:B------:R-:W4:Y:S04]  /*17890*/  @P6 LDG.E.U16 R58, desc[UR16][R10.64] ;  /* 0x000000100a3a6981 */ /* 0x000f28000c1e1500 */
[----:B------:R-:W4:Y:S04]  /*178a0*/  LDL.LU R18, [R1+0xd14] ;  /* 0x000d140001127983 */ /* 0x000f280000300800 */
[----:B------:R-:W4:Y:S04]  /*178b0*/  LDL.LU R17, [R1+0xce0] ;  /* 0x000ce00001117983 */ /* 0x000f280000300800 */
[----:B------:R-:W4:Y:S04]  /*178c0*/  LDL.LU R16, [R1+0xd18] ;  /* 0x000d180001107983 */ /* 0x000f280000300800 */
[----:B------:R-:W4:Y:S04]  /*178d0*/  LDL R48, [R1+0x794] ;  /* 0x0007940001307983 */ /* 0x000f280000100800 */
[----:B------:R-:W4:Y:S04]  /*178e0*/  LDL.LU R15, [R1+0xce4] ;  /* 0x000ce400010f7983 */ /* 0x000f280000300800 */
[----:B------:R-:W4:Y:S01]  /*178f0*/  LDL.LU R14, [R1+0xd1c] ;  /* 0x000d1c00010e7983 */ /* 0x000f220000300800 */
[----:B---3--:R-:W-:-:S02]  /*17900*/  IMAD.MOV.U32 R20, RZ, RZ, R2 ;  /* 0x000000ffff147224 */ /* 0x008fc400078e0002 */
[----:B------:R-:W-:Y:S01]  /*17910*/  IMAD.MOV.U32 R21, RZ, RZ, R3 ;  /* 0x000000ffff157224 */ /* 0x000fe200078e0003 */
[----:B------:R-:W-:Y:S01]  /*17920*/  ISETP.GT.AND P3, PT, R92, 0x3b, PT ;  /* 0x0000003b5c00780c */ /* 0x000fe20003f64270 */
[----:B------:R-:W3:Y:S04]  /*17930*/  @P5 LDG.E.U16 R77, desc[UR16][R4.64] ;  /* 0x00000010044d5981 */ /* 0x000ee8000c1e1500 */
[----:B--2---:R-:W2:Y:S04]  /*17940*/  @P5 LDG.E.U16 R59, desc[UR16][R20.64] ;  /* 0x00000010143b5981 */ /* 0x004ea8000c1e1500 */
[----:B------:R-:W2:Y:S04]  /*17950*/  @P5 LDG.E.U16 R56, desc[UR16][R8.64] ;  /* 0x0000001008385981 */ /* 0x000ea8000c1e1500 */
[----:B------:R-:W3:Y:S04]  /*17960*/  @P5 LDG.E.U16 R55, desc[UR16][R22.64] ;  /* 0x0000001016375981 */ /* 0x000ee8000c1e1500 */
[----:B------:R-:W-:Y:S04]  /*17970*/  STL.64 [R1+0x38], R4 ;  /* 0x0000380401007387 */ /* 0x000fe80000100a00 */
[----:B------:R-:W3:Y:S04]  /*17980*/  LDL.LU R13, [R1+0xce8] ;  /* 0x000ce800010d7983 */ /* 0x000ee80000300800 */
[----:B------:R-:W3:Y:S04]  /*17990*/  LDL.LU R12, [R1+0xd00] ;  /* 0x000d0000010c7983 */ /* 0x000ee80000300800 */
[----:B------:R0:W-:Y:S04]  /*179a0*/  STL.64 [R1+0x40], R8 ;  /* 0x0000400801007387 */ /* 0x0001e80000100a00 */
[----:B------:R-:W3:Y:S04]  /*179b0*/  LDL.LU R11, [R1+0xbe0] ;  /* 0x000be000010b7983 */ /* 0x000ee80000300800 */
        /* <DEDUP_REMOVED lines=8> */
[----:B------:R-:W-:Y:S04]  /*17a40*/  STL.64 [R1+0x50], R22 ;  /* 0x0000501601007387 */ /* 0x000fe80000100a00 */
[----:B------:R-:W-:Y:S04]  /*17a50*/  @P6 STL [R1+0x838], R52 ;  /* 0x0008383401006387 */ /* 0x000fe80000100800 */
[----:B------:R-:W-:Y:S04]  /*17a60*/  @P6 STL [R1+0x834], R57 ;  /* 0x0008343901006387 */ /* 0x000fe80000100800 */
[----:B----4-:R-:W-:Y:S04]  /*17a70*/  @P6 STL [R1+0x830], R54 ;  /* 0x0008303601006387 */ /* 0x010fe80000100800 */
[----:B0-----:R-:W4:Y:S04]  /*17a80*/  LDL.LU R9, [R1+0xbe8] ;  /* 0x000be80001097983 */ /* 0x001f280000300800 */
[----:B------:R0:W-:Y:S04]  /*17a90*/  @P6 STL [R1+0x82c], R58 ;  /* 0x00082c3a01006387 */ /* 0x0001e80000100800 */
[----:B------:R-:W4:Y:S01]  /*17aa0*/  LDL.LU R8, [R1+0xbfc] ;  /* 0x000bfc0001087983 */ /* 0x000f220000300800 */
[----:B------:R-:W-:-:S03]  /*17ab0*/  PRMT R0, RZ, 0x7610, R0 ;  /* 0x00007610ff007816 */ /* 0x000fc60000000000 */
[----:B------:R-:W4:Y:S04]  /*17ac0*/  LDL.LU R5, [R1+0xbec] ;  /* 0x000bec0001057983 */ /* 0x000f280000300800 */
[----:B------:R-:W4:Y:S01]  /*17ad0*/  LDL.LU R4, [R1+0xbf0] ;  /* 0x000bf00001047983 */ /* 0x000f220000300800 */
[----:B0-----:R-:W-:Y:S02]  /*17ae0*/  IMAD.MOV.U32 R58, RZ, RZ, R18 ;  /* 0x000000ffff3a7224 */ /* 0x001fe400078e0012 */
[----:B------:R-:W-:Y:S01]  /*17af0*/  IMAD.MOV.U32 R54, RZ, RZ, R14 ;  /* 0x000000ffff367224 */ /* 0x000fe200078e000e */
[----:B--2---:R-:W-:Y:S04]  /*17b00*/  @P5 STL [R1+0x7e0], R56 ;  /* 0x0007e03801005387 */ /* 0x004fe80000100800 */
[----:B------:R0:W-:Y:S04]  /*17b10*/  @P5 STL [R1+0x7e4], R59 ;  /* 0x0007e43b01005387 */ /* 0x0001e80000100800 */
[----:B---3--:R1:W-:Y:S01]  /*17b20*/  @P5 STL [R1+0x7e8], R55 ;  /* 0x0007e83701005387 */ /* 0x0083e20000100800 */
[----:B0-----:R-:W-:-:S05]  /*17b30*/  IMAD.MOV.U32 R59, RZ, RZ, R19 ;  /* 0x000000ffff3b7224 */ /* 0x001fca00078e0013 */
[----:B------:R-:W2:Y:S01]  /*17b40*/  @P3 LDG.E.U16 R0, desc[UR16][R58.64] ;  /* 0x000000103a003981 */ /* 0x000ea2000c1e1500 */
[----:B-1----:R-:W-:-:S05]  /*17b50*/  IMAD.MOV.U32 R55, RZ, RZ, R15 ;  /* 0x000000ffff377224 */ /* 0x002fca00078e000f */
[----:B------:R-:W3:Y:S01]  /*17b60*/  @P3 LDG.E.U16 R48, desc[UR16][R54.64] ;  /* 0x0000001036303981 */ /* 0x000ee2000c1e1500 */
[----:B------:R-:W-:Y:S02]  /*17b70*/  IMAD.MOV.U32 R56, RZ, RZ, R16 ;  /* 0x000000ffff387224 */ /* 0x000fe400078e0010 */
[----:B------:R-:W-:Y:S02]  /*17b80*/  IMAD.MOV.U32 R57, RZ, RZ, R17 ;  /* 0x000000ffff397224 */ /* 0x000fe400078e0011 */
[----:B------:R-:W-:Y:S02]  /*17b90*/  IMAD.MOV.U32 R52, RZ, RZ, R12 ;  /* 0x000000ffff347224 */ /* 0x000fe400078e000c */
[----:B------:R-:W-:Y:S02]  /*17ba0*/  IMAD.MOV.U32 R16, RZ, RZ, R10 ;  /* 0x000000ffff107224 */ /* 0x000fe400078e000a */
[----:B------:R-:W-:Y:S02]  /*17bb0*/  IMAD.MOV.U32 R25, RZ, RZ, R3 ;  /* 0x000000ffff197224 */ /* 0x000fe400078e0003 */
[----:B------:R-:W-:-:S02]  /*17bc0*/  IMAD.MOV.U32 R17, RZ, RZ, R11 ;  /* 0x000000ffff117224 */ /* 0x000fc400078e000b */
[----:B------:R-:W-:Y:S02]  /*17bd0*/  IMAD.MOV.U32 R53, RZ, RZ, R13 ;  /* 0x000000ffff357224 */ /* 0x000fe400078e000d */
[----:B------:R-:W-:Y:S01]  /*17be0*/  IMAD.MOV.U32 R24, RZ, RZ, R2 ;  /* 0x000000ffff187224 */ /* 0x000fe200078e0002 */
[----:B------:R-:W-:Y:S04]  /*17bf0*/  STL [R1+0xed0], R52 ;  /* 0x000ed03401007387 */ /* 0x000fe80000100800 */
[----:B------:R-:W-:Y:S04]  /*17c00*/  STL.64 [R1+0xf8], R16 ;  /* 0x0000f81001007387 */ /* 0x000fe80000100a00 */
[----:B------:R-:W-:Y:S04]  /*17c10*/  STL.64 [R1+0x100], R24 ;  /* 0x0001001801007387 */ /* 0x000fe80000100a00 */
[----:B------:R-:W-:Y:S04]  /*17c20*/  STL [R1+0xecc], R53 ;  /* 0x000ecc3501007387 */ /* 0x000fe80000100800 */
[----:B------:R-:W-:Y:S04]  /*17c30*/  STL [R1+0xed8], R54 ;  /* 0x000ed83601007387 */ /* 0x000fe80000100800 */
[----:B------:R-:W-:Y:S04]  /*17c40*/  STL [R1+0xed4], R55 ;  /* 0x000ed43701007387 */ /* 0x000fe80000100800 */
[----:B------:R-:W-:Y:S04]  /*17c50*/  STL [R1+0xee0], R56 ;  /* 0x000ee03801007387 */ /* 0x000fe80000100800 */
[----:B------:R-:W-:Y:S01]  /*17c60*/  STL [R1+0xedc], R57 ;  /* 0x000edc3901007387 */ /* 0x000fe20000100800 */
[----:B------:R-:W-:Y:S01]  /*17c70*/  ISETP.GT.AND P6, PT, R92, 0x2d, PT ;  /* 0x0000002d5c00780c */ /* 0x000fe20003fc4270 */
[----:B----4-:R-:W-:-:S02]  /*17c80*/  IMAD.MOV.U32 R27, RZ, RZ, R9 ;  /* 0x000000ffff1b7224 */ /* 0x010fc400078e0009 */
[----:B------:R-:W-:-:S10]  /*17c90*/  IMAD.MOV.U32 R26, RZ, RZ, R8 ;  /* 0x000000ffff1a7224 */ /* 0x000fd400078e0008 */
[----:B------:R-:W4:Y:S01]  /*17ca0*/  @P6 LDG.E.U16 R65, desc[UR16][R24.64] ;  /* 0x0000001018416981 */ /* 0x000f22000c1e1500 */
[----:B------:R-:W-:-:S03]  /*17cb0*/  IMAD.MOV.U32 R29, RZ, RZ, R5 ;  /* 0x000000ffff1d7224 */ /* 0x000fc600078e0005 */
[----:B------:R-:W4:Y:S01]  /*17cc0*/  @P6 LDG.E.U16 R66, desc[UR16][R26.64] ;  /* 0x000000101a426981 */ /* 0x000f22000c1e1500 */
[----:B------:R-:W-:-:S03]  /*17cd0*/  IMAD.MOV.U32 R28, RZ, RZ, R4 ;  /* 0x000000ffff1c7224 */ /* 0x000fc600078e0004 */
[----:B------:R-:W4:Y:S04]  /*17ce0*/  @P6 LDG.E.U16 R64, desc[UR16][R16.64] ;  /* 0x0000001010406981 */ /* 0x000f28000c1e1500 */
[----:B------:R-:W4:Y:S01]  /*17cf0*/  @P6 LDG.E.U16 R67, desc[UR16][R28.64] ;  /* 0x000000101c436981 */ /* 0x000f22000c1e1500 */
[----:B------:R-:W-:-:S03]  /*17d00*/  ISETP.GT.AND P5, PT, R92, 0x34, PT ;  /* 0x000000345c00780c */ /* 0x000fc60003fa4270 */
[----:B------:R0:W4:Y:S01]  /*17d10*/  @P3 LDG.E.U16 R85, desc[UR16][R56.64] ;  /* 0x0000001038553981 */ /* 0x000122000c1e1500 */
[----:B------:R-:W-:Y:S02]  /*17d20*/  PRMT R7, RZ, 0x7610, R7 ;  /* 0x00007610ff077816 */ /* 0x000fe40000000007 */
[----:B------:R-:W-:Y:S01]  /*17d30*/  PRMT R6, RZ, 0x7610, R6 ;  /* 0x00007610ff067816 */ /* 0x000fe20000000006 */
[----:B------:R-:W4:Y:S04]  /*17d40*/  @P3 LDG.E.U16 R86, desc[UR16][R52.64] ;  /* 0x0000001034563981 */ /* 0x000f28000c1e1500 */
[----:B--2---:R1:W-:Y:S04]  /*17d50*/  STL [R1+0x78c], R0 ;  /* 0x00078c0001007387 */ /* 0x0043e80000100800 */
[----:B-1----:R-:W2:Y:S04]  /*17d60*/  LDL.LU R0, [R1+0xfdc] ;  /* 0x000fdc0001007983 */ /* 0x002ea80000300800 */
[----:B------:R-:W2:Y:S04]  /*17d70*/  LDL.LU R3, [R1+0xc30] ;  /* 0x000c300001037983 */ /* 0x000ea80000300800 */
[----:B------:R-:W2:Y:S04]  /*17d80*/  LDL.LU R2, [R1+0xc54] ;  /* 0x000c540001027983 */ /* 0x000ea80000300800 */
[----:B------:R-:W2:Y:S04]  /*17d90*/  LDL.LU R19, [R1+0xc34] ;  /* 0x000c340001137983 */ /* 0x000ea80000300800 */
[----:B------:R-:W2:Y:S04]  /*17da0*/  LDL.LU R18, [R1+0xc58] ;  /* 0x000c580001127983 */ /* 0x000ea80000300800 */
[----:B------:R-:W2:Y:S04]  /*17db0*/  LDL R47, [R1+0x7d8] ;  /* 0x0007d800012f7983 */ /* 0x000ea80000100800 */
[----:B------:R-:W2:Y:S04]  /*17dc0*/  LDL R51, [R1+0x7d4] ;  /* 0x0007d40001337983 */ /* 0x000ea80000100800 */
[----:B---3--:R1:W-:Y:S04]  /*17dd0*/  @P3 STL [R1+0x794], R48 ;  /* 0x0007943001003387 */ /* 0x0083e80000100800 */
[----:B-1----:R-:W3:Y:S04]  /*17de0*/  LDL R48, [R1+0x7d0] ;  /* 0x0007d00001307983 */ /* 0x002ee80000100800 */
[----:B------:R-:W-:Y:S04]  /*17df0*/  STL [R1+0xee8], R58 ;  /* 0x000ee83a01007387 */ /* 0x000fe80000100800 */
[----:B------:R-:W-:Y:S04]  /*17e00*/  STL [R1+0xee4], R59 ;  /* 0x000ee43b01007387 */ /* 0x000fe80000100800 */
        /* <DEDUP_REMOVED lines=16> */
[----:B----4-:R-:W-:Y:S04]  /*17f10*/  STL [R1+0xf80], R67 ;  /* 0x000f804301007387 */ /* 0x010fe80000100800 */
[----:B------:R-:W-:Y:S04]  /*17f20*/  STL [R1+0xf84], R66 ;  /* 0x000f844201007387 */ /* 0x000fe80000100800 */
[----:B------:R-:W-:Y:S04]  /*17f30*/  STL [R1+0xf88], R65 ;  /* 0x000f884101007387 */ /* 0x000fe80000100800 */
[----:B------:R1:W-:Y:S01]  /*17f40*/  STL [R1+0xf8c], R64 ;  /* 0x000f8c4001007387 */ /* 0x0003e20000100800 */
[----:B--2---:R-:W-:-:S03]  /*17f50*/  IMAD.MOV.U32 R17, RZ, RZ, R3 ;  /* 0x000000ffff117224 */ /* 0x004fc600078e0003 */
[----:B------:R-:W2:Y:S01]  /*17f60*/  LDL.LU R3, [R1+0xcb4] ;  /* 0x000cb40001037983 */ /* 0x000ea20000300800 */
[----:B------:R-:W-:-:S03]  /*17f70*/  IMAD.MOV.U32 R16, RZ, RZ, R2 ;  /* 0x000000ffff107224 */ /* 0x000fc600078e0002 */
[----:B------:R-:W4:Y:S04]  /*17f80*/  LDL.LU R2, [R1+0xccc] ;  /* 0x000ccc0001027983 */ /* 0x000f280000300800 */
[----:B------:R-:W2:Y:S04]  /*17f90*/  @P5 LDG.E.U16 R0, desc[UR16][R16.64] ;  /* 0x0000001010005981 */ /* 0x000ea8000c1e1500 */
[----:B---3--:R3:W4:Y:S04]  /*17fa0*/  @P5 LDG.E.U16 R48, desc[UR16][R18.64] ;  /* 0x0000001012305981 */ /* 0x008728000c1e1500 */
[----:B------:R-:W4:Y:S04]  /*17fb0*/  @P5 LDG.E.U16 R51, desc[UR16][R20.64] ;  /* 0x0000001014335981 */ /* 0x000f28000c1e1500 */
[----:B------:R-:W4:Y:S01]  /*17fc0*/  @P5 LDG.E.U16 R47, desc[UR16][R22.64] ;  /* 0x00000010162f5981 */ /* 0x000f22000c1e1500 */
[----:B------:R-:W-:-:S02]  /*17fd0*/  ISETP.GT.AND P6, PT, R92, 0x3c, PT ;  /* 0x0000003c5c00780c */ /* 0x000fc40003fc4270 */
[----:B0-----:R-:W-:Y:S01]  /*17fe0*/  PRMT R56, RZ, 0x7610, R56 ;  /* 0x00007610ff387816 */ /* 0x001fe20000000038 */
[----:B------:R-:W-:Y:S04]  /*17ff0*/  STL.64 [R1+0x18], R16 ;  /* 0x0000181001007387 */ /* 0x000fe80000100a00 */
[----:B------:R-:W-:Y:S04]  /*18000*/  STL.64 [R1+0x20], R18 ;  /* 0x0000201201007387 */ /* 0x000fe80000100a00 */
[----:B------:R-:W-:Y:S04]  /*18010*/  STL.64 [R1+0x30], R22 ;  /* 0x0000301601007387 */ /* 0x000fe80000100a00 */
[----:B------:R-:W-:Y:S01]  /*18020*/  STL.64 [R1+0x28], R20 ;  /* 0x0000281401007387 */ /* 0x000fe20000100a00 */
[----:B-1----:R-:W-:Y:S01]  /*18030*/  PRMT R64, RZ, 0x7610, R64 ;  /* 0x00007610ff407816 */ /* 0x002fe20000000040 */
[----:B------:R-:W-:-:S02]  /*18040*/  IMAD.MOV.U32 R45, RZ, RZ, R9 ;  /* 0x000000ffff2d7224 */ /* 0x000fc400078e0009 */
[----:B------:R-:W-:-:S05]  /*18050*/  IMAD.MOV.U32 R44, RZ, RZ, R8 ;  /* 0x000000ffff2c7224 */ /* 0x000fca00078e0008 */
[----:B------:R-:W4:Y:S01]  /*18060*/  @P6 LDG.E.U16 R56, desc[UR16][R44.64] ;  /* 0x000000102c386981 */ /* 0x000f22000c1e1500 */
[----:B------:R-:W-:Y:S02]  /*18070*/  IMAD.MOV.U32 R50, RZ, RZ, R14 ;  /* 0x000000ffff327224 */ /* 0x000fe400078e000e */
[----:B------:R-:W-:Y:S02]  /*18080*/  IMAD.MOV.U32 R43, RZ, RZ, R5 ;  /* 0x000000ffff2b7224 */ /* 0x000fe400078e0005 */
[----:B------:R-:W-:Y:S02]  /*18090*/  IMAD.MOV.U32 R42, RZ, RZ, R4 ;  /* 0x000000ffff2a7224 */ /* 0x000fe400078e0004 */
[----:B------:R-:W-:Y:S02]  /*180a0*/  IMAD.MOV.U32 R46, RZ, RZ, R10 ;  /* 0x000000ffff2e7224 */ /* 0x000fe400078e000a */
[----:B------:R-:W-:Y:S01]  /*180b0*/  IMAD.MOV.U32 R49, RZ, RZ, R13 ;  /* 0x000000ffff317224 */ /* 0x000fe200078e000d */
[----:B--2---:R0:W-:Y:S04]  /*180c0*/  STL [R1+0x7cc], R0 ;  /* 0x0007cc0001007387 */ /* 0x0041e80000100800 */
[----:B0-----:R-:W2:Y:S01]  /*180d0*/  LDL.LU R0, [R1+0xfd8] ;  /* 0x000fd80001007983 */ /* 0x001ea20000300800 */
[----:B---3--:R-:W-:-:S02]  /*180e0*/  IMAD.MOV.U32 R19, RZ, RZ, R3 ;  /* 0x000000ffff137224 */ /* 0x008fc400078e0003 */
[----:B----4-:R-:W-:Y:S01]  /*180f0*/  IMAD.MOV.U32 R18, RZ, RZ, R2 ;  /* 0x000000ffff127224 */ /* 0x010fe200078e0002 */
[----:B------:R0:W-:Y:S04]  /*18100*/  @P5 STL [R1+0x7d0], R48 ;  /* 0x0007d03001005387 */ /* 0x0001e80000100800 */
[----:B------:R1:W-:Y:S01]  /*18110*/  @P5 STL [R1+0x7d4], R51 ;  /* 0x0007d43301005387 */ /* 0x0003e20000100800 */
[----:B0-----:R-:W-:-:S05]  /*18120*/  IMAD.MOV.U32 R48, RZ, RZ, R12 ;  /* 0x000000ffff307224 */ /* 0x001fca00078e000c */
[----:B------:R-:W3:Y:S01]  /*18130*/  @P6 LDG.E.U16 R6, desc[UR16][R48.64] ;  /* 0x0000001030066981 */ /* 0x000ee2000c1e1500 */
[----:B-1----:R-:W-:-:S03]  /*18140*/  IMAD.MOV.U32 R51, RZ, RZ, R15 ;  /* 0x000000ffff337224 */ /* 0x002fc600078e000f */
[----:B------:R0:W-:Y:S04]  /*18150*/  @P5 STL [R1+0x7d8], R47 ;  /* 0x0007d82f01005387 */ /* 0x0001e80000100800 */
[----:B------:R-:W4:Y:S04]  /*18160*/  LDL.LU R5, [R1+0xcd0] ;  /* 0x000cd00001057983 */ /* 0x000f280000300800 */
[----:B------:R-:W2:Y:S01]  /*18170*/  LDL.LU R4, [R1+0xcec] ;  /* 0x000cec0001047983 */ /* 0x000ea20000300800 */
[----:B0-----:R-:W-:-:S03]  /*18180*/  IMAD.MOV.U32 R47, RZ, RZ, R11 ;  /* 0x000000ffff2f7224 */ /* 0x001fc600078e000b */
[----:B------:R-:W3:Y:S04]  /*18190*/  @P6 LDG.E.U16 R64, desc[UR16][R50.64] ;  /* 0x0000001032406981 */ /* 0x000ee8000c1e1500 */
[----:B------:R-:W3:Y:S04]  /*181a0*/  LDL.LU R3, [R1+0xcd4] ;  /* 0x000cd40001037983 */ /* 0x000ee80000300800 */
[----:B------:R-:W3:Y:S04]  /*181b0*/  LDL.LU R2, [R1+0xcd8] ;  /* 0x000cd80001027983 */ /* 0x000ee80000300800 */
[----:B------:R-:W3:Y:S04]  /*181c0*/  @P6 LDG.E.U16 R7, desc[UR16][R46.64] ;  /* 0x000000102e076981 */ /* 0x000ee8000c1e1500 */
[----:B------:R-:W-:Y:S01]  /*181d0*/  STL.64 [R1], R18 ;  /* 0x0000001201007387 */ /* 0x000fe20000100a00 */
[----:B------:R-:W-:-:S03]  /*181e0*/  ISETP.GT.AND P5, PT, R92, 0x35, PT ;  /* 0x000000355c00780c */ /* 0x000fc60003fa4270 */
[----:B------:R-:W-:Y:S04]  /*181f0*/  STL [R1+0xf9c], R56 ;  /* 0x000f9c3801007387 */ /* 0x000fe80000100800 */
[----:B------:R-:W-:Y:S04]  /*18200*/  STL [R1+0xef0], R44 ;  /* 0x000ef02c01007387 */ /* 0x000fe80000100800 */
[----:B------:R-:W-:Y:S04]  /*18210*/  STL [R1+0xeec], R45 ;  /* 0x000eec2d01007387 */ /* 0x000fe80000100800 */
[----:B------:R-:W-:Y:S04]  /*18220*/  STL [R1+0xef8], R46 ;  /* 0x000ef82e01007387 */ /* 0x000fe80000100800 */
[----:B------:R-:W-:Y:S04]  /*18230*/  STL [R1+0xef4], R47 ;  /* 0x000ef42f01007387 */ /* 0x000fe80000100800 */
        /* <DEDUP_REMOVED lines=8> */
[----:B------:R-:W-:Y:S04]  /*182c0*/  STL [R1+0xf00], R48 ;  /* 0x000f003001007387 */ /* 0x000fe80000100800 */
[----:B------:R-:W-:Y:S01]  /*182d0*/  STL [R1+0xefc], R49 ;  /* 0x000efc3101007387 */ /* 0x000fe20000100800 */
[----:B------:R-:W-:-:S02]  /*182e0*/  PRMT R63, RZ, 0x7610, R63 ;  /* 0x00007610ff3f7816 */ /* 0x000fc4000000003f */
[----:B------:R-:W-:Y:S02]  /*182f0*/  PRMT R62, RZ, 0x7610, R62 ;  /* 0x00007610ff3e7816 */ /* 0x000fe4000000003e */
[----:B------:R-:W-:Y:S02]  /*18300*/  PRMT R59, RZ, 0x7610, R59 ;  /* 0x00007610ff3b7816 */ /* 0x000fe4000000003b */
[----:B------:R-:W-:-:S04]  /*18310*/  PRMT R58, RZ, 0x7610, R58 ;  /* 0x00007610ff3a7816 */ /* 0x000fc8000000003a */
[----:B------:R-:W3:Y:S04]  /*18320*/  @P5 LDG.E.U16 R59, desc[UR16][R18.64] ;  /* 0x00000010123b5981 */ /* 0x000ee8000c1e1500 */
[----:B------:R-:W3:Y:S01]  /*18330*/  @P5 LDG.E.U16 R58, desc[UR16][R42.64] ;  /* 0x000000102a3a5981 */ /* 0x000ee2000c1e1500 */
[----:B----4-:R-:W-:Y:S02]  /*18340*/  IMAD.MOV.U32 R21, RZ, RZ, R5 ;  /* 0x000000ffff157224 */ /* 0x010fe400078e0005 */
[----:B--2---:R-:W-:Y:S01]  /*18350*/  IMAD.MOV.U32 R20, RZ, RZ, R4 ;  /* 0x000000ffff147224 */ /* 0x004fe200078e0004 */
[----:B---3--:R-:W-:Y:S04]  /*18360*/  STL [R1+0xf94], R64 ;  /* 0x000f944001007387 */ /* 0x008fe80000100800 */
[----:B------:R-:W-:Y:S01]  /*18370*/  STL [R1+0xf08], R50 ;  /* 0x000f083201007387 */ /* 0x000fe20000100800 */
[----:B------:R-:W-:-:S03]  /*18380*/  IMAD.MOV.U32 R23, RZ, RZ, R3 ;  /* 0x000000ffff177224 */ /* 0x000fc600078e0003 */
[----:B------:R-:W-:Y:S01]  /*18390*/  STL [R1+0xf04], R51 ;  /* 0x000f043301007387 */ /* 0x000fe20000100800 */
[----:B------:R-:W-:-:S03]  /*183a0*/  IMAD.MOV.U32 R22, RZ, RZ, R2 ;  /* 0x000000ffff167224 */ /* 0x000fc600078e0002 */
[----:B------:R-:W2:Y:S04]  /*183b0*/  LDL.LU R9, [R1+0xc70] ;  /* 0x000c700001097983 */ /* 0x000ea80000300800 */
[----:B------:R-:W3:Y:S04]  /*183c0*/  LDL.LU R8, [R1+0xc94] ;  /* 0x000c940001087983 */ /* 0x000ee80000300800 */
[----:B------:R-:W-:Y:S04]  /*183d0*/  STL.64 [R1+0x8], R20 ;  /* 0x0000081401007387 */ /* 0x000fe80000100a00 */
[----:B------:R0:W-:Y:S04]  /*183e0*/  STL [R1+0x6ac], R7 ;  /* 0x0006ac0701007387 */ /* 0x0001e80000100800 */
[----:B------:R-:W4:Y:S04]  /*183f0*/  @P5 LDG.E.U16 R63, desc[UR16][R22.64] ;  /* 0x00000010163f5981 */ /* 0x000f28000c1e1500 */
[----:B------:R-:W4:Y:S04]  /*18400*/  @P5 LDG.E.U16 R62, desc[UR16][R20.64] ;  /* 0x00000010143e5981 */ /* 0x000f28000c1e1500 */
[----:B0-----:R-:W4:Y:S04]  /*18410*/  LDL.LU R7, [R1+0xc74] ;  /* 0x000c740001077983 */ /* 0x001f280000300800 */
[----:B------:R0:W-:Y:S04]  /*18420*/  STL [R1+0x6a8], R6 ;  /* 0x0006a80601007387 */ /* 0x0001e80000100800 */
[----:B0-----:R-:W4:Y:S04]  /*18430*/  LDL.LU R6, [R1+0xc98] ;  /* 0x000c980001067983 */ /* 0x001f280000300800 */
[----:B------:R-:W-:Y:S04]  /*18440*/  STL.64 [R1+0x10], R22 ;  /* 0x0000101601007387 */ /* 0x000fe80000100a00 */
[----:B------:R-:W4:Y:S04]  /*18450*/  LDL.LU R5, [R1+0xc78] ;  /* 0x000c780001057983 */ /* 0x000f280000300800 */
[----:B------:R-:W4:Y:S04]  /*18460*/  LDL.LU R4, [R1+0xc9c] ;  /* 0x000c9c0001047983 */ /* 0x000f280000300800 */
[----:B------:R-:W4:Y:S04]  /*18470*/  LDL.LU R3, [R1+0xc7c] ;  /* 0x000c7c0001037983 */ /* 0x000f280000300800 */
[----:B------:R-:W4:Y:S01]  /*18480*/  LDL.LU R2, [R1+0xc84] ;  /* 0x000c840001027983 */ /* 0x000f220000300800 */
[----:B------:R-:W-:-:S02]  /*18490*/  ISETP.GT.AND P6, PT, R92, 0x3d, PT ;  /* 0x0000003d5c00780c */ /* 0x000fc40003fc4270 */
[----:B------:R-:W-:Y:S01]  /*184a0*/  PRMT R44, RZ, 0x7610, R44 ;  /* 0x00007610ff2c7816 */ /* 0x000fe2000000002c */
[----:B------:R-:W-:Y:S01]  /*184b0*/  IMAD.MOV.U32 R35, RZ, RZ, R11 ;  /* 0x000000ffff237224 */ /* 0x000fe200078e000b */
[----:B------:R-:W-:Y:S01]  /*184c0*/  PRMT R61, RZ, 0x7610, R61 ;  /* 0x00007610ff3d7816 */ /* 0x000fe2000000003d */
[----:B------:R-:W-:Y:S02]  /*184d0*/  IMAD.MOV.U32 R34, RZ, RZ, R10 ;  /* 0x000000ffff227224 */ /* 0x000fe400078e000a */
[----:B------:R-:W-:Y:S02]  /*184e0*/  IMAD.MOV.U32 R36, RZ, RZ, R12 ;  /* 0x000000ffff247224 */ /* 0x000fe400078e000c */
[----:B------:R-:W-:Y:S01]  /*184f0*/  IMAD.MOV.U32 R37, RZ, RZ, R13 ;  /* 0x000000ffff257224 */ /* 0x000fe200078e000d */
[----:B------:R-:W-:Y:S01]  /*18500*/  PRMT R57, RZ, 0x7610, R57 ;  /* 0x00007610ff397816 */ /* 0x000fe20000000039 */
[----:B------:R-:W-:Y:S02]  /*18510*/  IMAD.MOV.U32 R38, RZ, RZ, R14 ;  /* 0x000000ffff267224 */ /* 0x000fe400078e000e */
[----:B------:R-:W4:Y:S01]  /*18520*/  @P6 LDG.E.U16 R44, desc[UR16][R34.64] ;  /* 0x00000010222c6981 */ /* 0x000f22000c1e1500 */
[----:B------:R-:W-:Y:S01]  /*18530*/  IMAD.MOV.U32 R39, RZ, RZ, R15 ;  /* 0x000000ffff277224 */ /* 0x000fe200078e000f */
[----:B------:R-:W-:Y:S01]  /*18540*/  PRMT R93, RZ, 0x7610, R93 ;  /* 0x00007610ff5d7816 */ /* 0x000fe2000000005d */
[----:B------:R-:W-:Y:S01]  /*18550*/  IMAD.MOV.U32 R40, RZ, RZ, R16 ;  /* 0x000000ffff287224 */ /* 0x000fe200078e0010 */
[----:B------:R-:W4:Y:S01]  /*18560*/  @P6 LDG.E.U16 R61, desc[UR16][R36.64] ;  /* 0x00000010243d6981 */ /* 0x000f22000c1e1500 */
[----:B------:R-:W-:Y:S01]  /*18570*/  ISETP.GT.AND P1, PT, R92, 0x26, PT ;  /* 0x000000265c00780c */ /* 0x000fe20003f24270 */
[----:B------:R-:W-:-:S02]  /*18580*/  IMAD.MOV.U32 R41, RZ, RZ, R17 ;  /* 0x000000ffff297224 */ /* 0x000fc400078e0011 */
[----:B------:R-:W4:Y:S01]  /*18590*/  @P6 LDG.E.U16 R57, desc[UR16][R38.64] ;  /* 0x0000001026396981 */ /* 0x000f22000c1e1500 */
[----:B------:R-:W-:-:S03]  /*185a0*/  PRMT R53, RZ, 0x7610, R53 ;  /* 0x00007610ff357816 */ /* 0x000fc60000000035 */
[----:B------:R-:W4:Y:S01]  /*185b0*/  @P6 LDG.E.U16 R93, desc[UR16][R40.64] ;  /* 0x00000010285d6981 */ /* 0x000f22000c1e1500 */
[----:B------:R-:W-:Y:S01]  /*185c0*/  PRMT R52, RZ, 0x7610, R52 ;  /* 0x00007610ff347816 */ /* 0x000fe20000000034 */
[----:B--2---:R-:W-:Y:S02]  /*185d0*/  IMAD.MOV.U32 R17, RZ, RZ, R9 ;  /* 0x000000ffff117224 */ /* 0x004fe400078e0009 */
[----:B---3--:R-:W-:Y:S01]  /*185e0*/  IMAD.MOV.U32 R16, RZ, RZ, R8 ;  /* 0x000000ffff107224 */ /* 0x008fe200078e0008 */
[----:B----4-:R-:W-:Y:S04]  /*185f0*/  STL [R1+0xf90], R63 ;  /* 0x000f903f01007387 */ /* 0x010fe80000100800 */
[----:B------:R-:W-:Y:S04]  /*18600*/  STL [R1+0xf98], R62 ;  /* 0x000f983e01007387 */ /* 0x000fe80000100800 */
[----:B------:R-:W-:Y:S01]  /*18610*/  STL [R1+0xfa0], R59 ;  /* 0x000fa03b01007387 */ /* 0x000fe20000100800 */
[----:B------:R-:W-:-:S03]  /*18620*/  IMAD.MOV.U32 R19, RZ, RZ, R7 ;  /* 0x000000ffff137224 */ /* 0x000fc600078e0007 */
[----:B------:R-:W-:Y:S04]  /*18630*/  STL [R1+0xfa4], R58 ;  /* 0x000fa43a01007387 */ /* 0x000fe80000100800 */
[----:B------:R-:W-:Y:S01]  /*18640*/  STL [R1+0xf10], R42 ;  /* 0x000f102a01007387 */ /* 0x000fe20000100800 */
[----:B------:R-:W-:-:S03]  /*18650*/  IMAD.MOV.U32 R18, RZ, RZ, R6 ;  /* 0x000000ffff127224 */ /* 0x000fc600078e0006 */
[----:B------:R-:W-:Y:S04]  /*18660*/  STL [R1+0xf0c], R43 ;  /* 0x000f0c2b01007387 */ /* 0x000fe80000100800 */
[----:B------:R-:W-:Y:S01]  /*18670*/  STL.64 [R1+0x1d8], R16 ;  /* 0x0001d81001007387 */ /* 0x000fe20000100a00 */
[----:B------:R-:W-:Y:S02]  /*18680*/  IMAD.MOV.U32 R21, RZ, RZ, R5 ;  /* 0x000000ffff157224 */ /* 0x000fe400078e0005 */
[----:B------:R-:W-:Y:S01]  /*18690*/  IMAD.MOV.U32 R20, RZ, RZ, R4 ;  /* 0x000000ffff147224 */ /* 0x000fe200078e0004 */
[----:B------:R-:W-:Y:S01]  /*186a0*/  STL.64 [R1+0x1e0], R18 ;  /* 0x0001e01201007387 */ /* 0x000fe20000100a00 */
[----:B------:R-:W-:Y:S02]  /*186b0*/  IMAD.MOV.U32 R11, RZ, RZ, R3 ;  /* 0x000000ffff0b7224 */ /* 0x000fe400078e0003 */
[----:B------:R-:W-:Y:S01]  /*186c0*/  IMAD.MOV.U32 R10, RZ, RZ, R2 ;  /* 0x000000ffff0a7224 */ /* 0x000fe200078e0002 */
[----:B------:R-:W-:Y:S04]  /*186d0*/  STL.64 [R1+0x1e8], R20 ;  /* 0x0001e81401007387 */ /* 0x000fe80000100a00 */
[----:B------:R-:W-:Y:S04]  /*186e0*/  STL.64 [R1+0x1f0], R10 ;  /* 0x0001f00a01007387 */ /* 0x000fe80000100a00 */
[----:B------:R-:W2:Y:S04]  /*186f0*/  LDL.LU R9, [R1+0xcf0] ;  /* 0x000cf00001097983 */ /* 0x000ea80000300800 */
[----:B------:R-:W3:Y:S04]  /*18700*/  LDL.LU R8, [R1+0xd04] ;  /* 0x000d040001087983 */ /* 0x000ee80000300800 */
[----:B------:R-:W4:Y:S04]  /*18710*/  LDL.LU R7, [R1+0xcf4] ;  /* 0x000cf40001077983 */ /* 0x000f280000300800 */
[----:B------:R-:W4:Y:S04]  /*18720*/  @P1 LDG.E.U16 R53, desc[UR16][R10.64] ;  /* 0x000000100a351981 */ /* 0x000f28000c1e1500 */
[----:B------:R-:W4:Y:S04]  /*18730*/  LDL.LU R6, [R1+0xd08] ;  /* 0x000d080001067983 */ /* 0x000f280000300800 */
[----:B------:R-:W4:Y:S04]  /*18740*/  @P1 LDG.E.U16 R52, desc[UR16][R20.64] ;  /* 0x0000001014341981 */ /* 0x000f28000c1e1500 */
[----:B------:R-:W4:Y:S04]  /*18750*/  LDL.LU R5, [R1+0xcf8] ;  /* 0x000cf80001057983 */ /* 0x000f280000300800 */
[----:B------:R-:W4:Y:S04]  /*18760*/  LDL.LU R4, [R1+0xd0c] ;  /* 0x000d0c0001047983 */ /* 0x000f280000300800 */
[----:B------:R-:W4:Y:S04]  /*18770*/  LDL.LU R3, [R1+0xcfc] ;  /* 0x000cfc0001037983 */ /* 0x000f280000300800 */
[----:B------:R-:W4:Y:S04]  /*18780*/  LDL.LU R2, [R1+0xd10] ;  /* 0x000d100001027983 */ /* 0x000f280000300800 */
        /* <DEDUP_REMOVED lines=8> */
[----:B------:R1:W-:Y:S04]  /*18810*/  STL [R1+0xf24], R39 ;  /* 0x000f242701007387 */ /* 0x0003e80000100800 */
[----:B------:R-:W-:Y:S01]  /*18820*/  STL [R1+0xfc0], R93 ;  /* 0x000fc05d01007387 */ /* 0x000fe20000100800 */
[----:B0-----:R-:W-:-:S03]  /*18830*/  PRMT R36, RZ, 0x7610, R36 ;  /* 0x00007610ff247816 */ /* 0x001fc60000000024 */
[----:B------:R-:W-:Y:S01]  /*18840*/  STL [R1+0xfbc], R40 ;  /* 0x000fbc2801007387 */ /* 0x000fe20000100800 */
[----:B-1----:R-:W-:-:S03]  /*18850*/  PRMT R39, RZ, 0x7610, R39 ;  /* 0x00007610ff277816 */ /* 0x002fc60000000027 */
[----:B------:R-:W-:Y:S04]  /*18860*/  STL [R1+0xfb8], R41 ;  /* 0x000fb82901007387 */ /* 0x000fe80000100800 */
[----:B------:R-:W4:Y:S04]  /*18870*/  LDL.LU R11, [R1+0xd40] ;  /* 0x000d4000010b7983 */ /* 0x000f280000300800 */
[----:B------:R-:W4:Y:S04]  /*18880*/  LDL.LU R10, [R1+0xd54] ;  /* 0x000d5400010a7983 */ /* 0x000f280000300800 */
[----:B------:R-:W4:Y:S04]  /*18890*/  LDL.LU R13, [R1+0xd44] ;  /* 0x000d4400010d7983 */ /* 0x000f280000300800 */
[----:B------:R-:W4:Y:S04]  /*188a0*/  LDL.LU R12, [R1+0xd58] ;  /* 0x000d5800010c7983 */ /* 0x000f280000300800 */
[----:B------:R2:W4:Y:S04]  /*188b0*/  @P1 LDG.E.U16 R39, desc[UR16][R18.64] ;  /* 0x0000001012271981 */ /* 0x000528000c1e1500 */
[----:B------:R-:W4:Y:S04]  /*188c0*/  LDL.LU R14, [R1+0xd5c] ;  /* 0x000d5c00010e7983 */ /* 0x000f280000300800 */
[----:B------:R-:W4:Y:S01]  /*188d0*/  @P1 LDG.E.U16 R36, desc[UR16][R16.64] ;  /* 0x0000001010241981 */ /* 0x000f22000c1e1500 */
[----:B--2---:R-:W-:-:S02]  /*188e0*/  IMAD.MOV.U32 R19, RZ, RZ, R9 ;  /* 0x000000ffff137224 */ /* 0x004fc400078e0009 */
[----:B---3--:R-:W-:Y:S02]  /*188f0*/  IMAD.MOV.U32 R18, RZ, RZ, R8 ;  /* 0x000000ffff127224 */ /* 0x008fe400078e0008 */
[----:B----4-:R-:W-:Y:S01]  /*18900*/  IMAD.MOV.U32 R21, RZ, RZ, R7 ;  /* 0x000000ffff157224 */ /* 0x010fe200078e0007 */
[----:B------:R-:W-:Y:S01]  /*18910*/  STL [R1+0xfc4], R53 ;  /* 0x000fc43501007387 */ /* 0x000fe20000100800 */
[----:B------:R-:W-:-:S03]  /*18920*/  IMAD.MOV.U32 R20, RZ, RZ, R6 ;  /* 0x000000ffff147224 */ /* 0x000fc600078e0006 */
[----:B------:R-:W-:Y:S04]  /*18930*/  STL [R1+0xfc8], R52 ;  /* 0x000fc83401007387 */ /* 0x000fe80000100800 */
[----:B------:R-:W2:Y:S01]  /*18940*/  LDL.LU R15, [R1+0xd48] ;  /* 0x000d4800010f7983 */ /* 0x000ea20000300800 */
[----:B------:R-:W-:-:S03]  /*18950*/  IMAD.MOV.U32 R23, RZ, RZ, R5 ;  /* 0x000000ffff177224 */ /* 0x000fc600078e0005 */
[----:B------:R-:W3:Y:S01]  /*18960*/  LDL.LU R16, [R1+0xd50] ;  /* 0x000d500001107983 */ /* 0x000ee20000300800 */
[----:B------:R-:W-:-:S03]  /*18970*/  IMAD.MOV.U32 R22, RZ, RZ, R4 ;  /* 0x000000ffff167224 */ /* 0x000fc600078e0004 */
[----:B------:R-:W-:Y:S01]  /*18980*/  STL.64 [R1+0x1b8], R18 ;  /* 0x0001b81201007387 */ /* 0x000fe20000100a00 */
[----:B------:R-:W-:-:S03]  /*18990*/  IMAD.MOV.U32 R25, RZ, RZ, R3 ;  /* 0x000000ffff197224 */ /* 0x000fc600078e0003 */
[----:B------:R-:W3:Y:S01]  /*189a0*/  LDL.LU R17, [R1+0xd4c] ;  /* 0x000d4c0001117983 */ /* 0x000ee20000300800 */
[----:B------:R-:W-:-:S03]  /*189b0*/  IMAD.MOV.U32 R24, RZ, RZ, R2 ;  /* 0x000000ffff187224 */ /* 0x000fc600078e0002 */
[----:B------:R-:W-:Y:S04]  /*189c0*/  STL.64 [R1+0x1c0], R20 ;  /* 0x0001c01401007387 */ /* 0x000fe80000100a00 */
[----:B------:R-:W4:Y:S04]  /*189d0*/  LDL.LU R3, [R1+0xd70] ;  /* 0x000d700001037983 */ /* 0x000f280000300800 */
[----:B------:R-:W-:Y:S04]  /*189e0*/  STL.64 [R1+0x1c8], R22 ;  /* 0x0001c81601007387 */ /* 0x000fe80000100a00 */
[----:B------:R-:W4:Y:S04]  /*189f0*/  LDL.LU R2, [R1+0xd84] ;  /* 0x000d840001027983 */ /* 0x000f280000300800 */
[----:B------:R0:W-:Y:S04]  /*18a00*/  STL.64 [R1+0x1d0], R24 ;  /* 0x0001d01801007387 */ /* 0x0001e80000100a00 */
[----:B------:R-:W4:Y:S04]  /*18a10*/  LDL.LU R5, [R1+0xd74] ;  /* 0x000d740001057983 */ /* 0x000f280000300800 */
[----:B------:R-:W4:Y:S04]  /*18a20*/  LDL.LU R4, [R1+0xd88] ;  /* 0x000d880001047983 */ /* 0x000f280000300800 */
[----:B------:R-:W4:Y:S04]  /*18a30*/  LDL.LU R7, [R1+0xd78] ;  /* 0x000d780001077983 */ /* 0x000f280000300800 */
[----:B------:R-:W4:Y:S04]  /*18a40*/  LDL.LU R6, [R1+0xd8c] ;  /* 0x000d8c0001067983 */ /* 0x000f280000300800 */
[----:B------:R-:W4:Y:S04]  /*18a50*/  LDL.LU R9, [R1+0xd7c] ;  /* 0x000d7c0001097983 */ /* 0x000f280000300800 */
[----:B------:R-:W4:Y:S01]  /*18a60*/  LDL.LU R8, [R1+0xd90] ;  /* 0x000d900001087983 */ /* 0x000f220000300800 */
[----:B------:R-:W-:-:S02]  /*18a70*/  ISETP.GT.AND P4, PT, R92, 0x27, PT ;  /* 0x000000275c00780c */ /* 0x000fc40003f84270 */
[----:B------:R-:W-:Y:S01]  /*18a80*/  PRMT R74, RZ, 0x7610, R74 ;  /* 0x00007610ff4a7816 */ /* 0x000fe2000000004a */
[----:B------:R-:W-:Y:S01]  /*18a90*/  STL.64 [R1+0xd8], R10 ;  /* 0x0000d80a01007387 */ /* 0x000fe20000100a00 */
[----:B------:R-:W-:Y:S02]  /*18aa0*/  ISETP.GT.AND P3, PT, R92, 0x2e, PT ;  /* 0x0000002e5c00780c */ /* 0x000fe40003f64270 */
[----:B------:R-:W-:-:S07]  /*18ab0*/  PRMT R75, RZ, 0x7610, R75 ;  /* 0x00007610ff4b7816 */ /* 0x000fce000000004b */
[----:B------:R-:W4:Y:S04]  /*18ac0*/  @P4 LDG.E.U16 R74, desc[UR16][R24.64] ;  /* 0x00000010184a4981 */ /* 0x000f28000c1e1500 */
[----:B------:R-:W-:Y:S01]  /*18ad0*/  STL.64 [R1+0xe0], R12 ;  /* 0x0000e00c01007387 */ /* 0x000fe20000100a00 */
[----:B------:R-:W-:Y:S02]  /*18ae0*/  PRMT R72, RZ, 0x7610, R72 ;  /* 0x00007610ff487816 */ /* 0x000fe40000000048 */
[----:B------:R-:W-:Y:S01]  /*18af0*/  PRMT R73, RZ, 0x7610, R73 ;  /* 0x00007610ff497816 */ /* 0x000fe20000000049 */
[----:B------:R-:W4:Y:S01]  /*18b00*/  @P4 LDG.E.U16 R75, desc[UR16][R22.64] ;  /* 0x00000010164b4981 */ /* 0x000f22000c1e1500 */
[----:B------:R-:W-:Y:S02]  /*18b10*/  PRMT R37, RZ, 0x7610, R37 ;  /* 0x00007610ff257816 */ /* 0x000fe40000000025 */
[----:B------:R-:W-:Y:S01]  /*18b20*/  ISETP.GT.AND P5, PT, R92, 0x2f, PT ;  /* 0x0000002f5c00780c */ /* 0x000fe20003fa4270 */
[----:B------:R-:W4:Y:S01]  /*18b30*/  @P4 LDG.E.U16 R72, desc[UR16][R20.64] ;  /* 0x0000001014484981 */ /* 0x000f22000c1e1500 */
[----:B------:R-:W-:-:S02]  /*18b40*/  PRMT R34, RZ, 0x7610, R34 ;  /* 0x00007610ff227816 */ /* 0x000fc40000000022 */
[----:B------:R-:W-:Y:S01]  /*18b50*/  PRMT R35, RZ, 0x7610, R35 ;  /* 0x00007610ff237816 */ /* 0x000fe20000000023 */
[----:B------:R-:W4:Y:S01]  /*18b60*/  @P4 LDG.E.U16 R73, desc[UR16][R18.64] ;  /* 0x0000001012494981 */ /* 0x000f22000c1e1500 */
[----:B------:R-:W-:Y:S02]  /*18b70*/  PRMT R42, RZ, 0x7610, R42 ;  /* 0x00007610ff2a7816 */ /* 0x000fe4000000002a */
[----:B------:R-:W-:Y:S02]  /*18b80*/  PRMT R70, RZ, 0x7610, R70 ;  /* 0x00007610ff467816 */ /* 0x000fe40000000046 */
[----:B------:R-:W4:Y:S01]  /*18b90*/  @P3 LDG.E.U16 R35, desc[UR16][R12.64] ;  /* 0x000000100c233981 */ /* 0x000f22000c1e1500 */
[----:B------:R-:W-:Y:S02]  /*18ba0*/  PRMT R71, RZ, 0x7610, R71 ;  /* 0x00007610ff477816 */ /* 0x000fe40000000047 */
[----:B------:R-:W-:Y:S01]  /*18bb0*/  PRMT R68, RZ, 0x7610, R68 ;  /* 0x00007610ff447816 */ /* 0x000fe20000000044 */
[----:B------:R-:W4:Y:S01]  /*18bc0*/  @P3 LDG.E.U16 R42, desc[UR16][R10.64] ;  /* 0x000000100a2a3981 */ /* 0x000f22000c1e1500 */
[----:B------:R-:W-:-:S03]  /*18bd0*/  PRMT R69, RZ, 0x7610, R69 ;  /* 0x00007610ff457816 */ /* 0x000fc60000000045 */
[----:B--2---:R-:W-:Y:S04]  /*18be0*/  STL.64 [R1+0xe8], R14 ;  /* 0x0000e80e01007387 */ /* 0x004fe80000100a00 */
[----:B------:R-:W2:Y:S04]  /*18bf0*/  @P3 LDG.E.U16 R34, desc[UR16][R14.64] ;  /* 0x000000100e223981 */ /* 0x000ea8000c1e1500 */
[----:B---3--:R1:W-:Y:S04]  /*18c00*/  STL.64 [R1+0xf0], R16 ;  /* 0x0000f01001007387 */ /* 0x0083e80000100a00 */
[----:B------:R-:W3:Y:S04]  /*18c10*/  @P3 LDG.E.U16 R37, desc[UR16][R16.64] ;  /* 0x0000001010253981 */ /* 0x000ee8000c1e1500 */
[----:B----4-:R-:W-:Y:S04]  /*18c20*/  STL.64 [R1+0xb8], R2 ;  /* 0x0000b80201007387 */ /* 0x010fe80000100a00 */
[----:B------:R-:W4:Y:S04]  /*18c30*/  @P5 LDG.E.U16 R69, desc[UR16][R2.64] ;  /* 0x0000001002455981 */ /* 0x000f28000c1e1500 */
[----:B------:R-:W-:Y:S04]  /*18c40*/  STL.64 [R1+0xc0], R4 ;  /* 0x0000c00401007387 */ /* 0x000fe80000100a00 */
[----:B------:R-:W2:Y:S04]  /*18c50*/  @P5 LDG.E.U16 R68, desc[UR16][R4.64] ;  /* 0x0000001004445981 */ /* 0x000ea8000c1e1500 */
[----:B------:R-:W-:Y:S04]  /*18c60*/  STL.64 [R1+0xc8], R6 ;  /* 0x0000c80601007387 */ /* 0x000fe80000100a00 */
[----:B------:R-:W2:Y:S04]  /*18c70*/  @P5 LDG.E.U16 R71, desc[UR16][R6.64] ;  /* 0x0000001006475981 */ /* 0x000ea8000c1e1500 */
[----:B------:R0:W-:Y:S04]  /*18c80*/  STL.64 [R1+0xd0], R8 ;  /* 0x0000d00801007387 */ /* 0x0001e80000100a00 */
[----:B------:R-:W2:Y:S04]  /*18c90*/  LDL.LU R33, [R1+0xda0] ;  /* 0x000da00001217983 */ /* 0x000ea80000300800 */
[----:B------:R-:W2:Y:S04]  /*18ca0*/  LDL.LU R32, [R1+0xde0] ;  /* 0x000de00001207983 */ /* 0x000ea80000300800 */
[----:B------:R-:W3:Y:S04]  /*18cb0*/  LDL.LU R31, [R1+0xda4] ;  /* 0x000da400011f7983 */ /* 0x000ee80000300800 */
[----:B------:R-:W3:Y:S04]  /*18cc0*/  LDL.LU R30, [R1+0xde4] ;  /* 0x000de400011e7983 */ /* 0x000ee80000300800 */
[----:B------:R-:W4:Y:S04]  /*18cd0*/  LDL.LU R29, [R1+0xda8] ;  /* 0x000da800011d7983 */ /* 0x000f280000300800 */
[----:B------:R-:W4:Y:S04]  /*18ce0*/  LDL.LU R28, [R1+0xde8] ;  /* 0x000de800011c7983 */ /* 0x000f280000300800 */
[----:B------:R-:W4:Y:S04]  /*18cf0*/  LDL.LU R27, [R1+0xdac] ;  /* 0x000dac00011b7983 */ /* 0x000f280000300800 */
[----:B------:R-:W4:Y:S04]  /*18d00*/  LDL.LU R26, [R1+0xdec] ;  /* 0x000dec00011a7983 */ /* 0x000f280000300800 */
        /* <DEDUP_REMOVED lines=8> */
[----:B-1----:R-:W4:Y:S04]  /*18d90*/  LDL.LU R16, [R1+0xe00] ;  /* 0x000e000001107983 */ /* 0x002f280000300800 */
[----:B------:R-:W4:Y:S04]  /*18da0*/  LDL.LU R17, [R1+0xdc0] ;  /* 0x000dc00001117983 */ /* 0x000f280000300800 */
[----:B------:R-:W4:Y:S04]  /*18db0*/  LDL.LU R14, [R1+0xe04] ;  /* 0x000e0400010e7983 */ /* 0x000f280000300800 */
        /* <DEDUP_REMOVED lines=17> */
[----:B------:R-:W-:-:S02]  /*18ed0*/  ISETP.GT.AND P1, PT, R92, 0x36, PT ;  /* 0x000000365c00780c */ /* 0x000fc40003f24270 */
[C---:B------:R-:W-:Y:S01]  /*18ee0*/  ISETP.GT.AND P4, PT, R92.reuse, 0x37, PT ;  /* 0x000000375c00780c */ /* 0x040fe20003f84270 */
[----:B------:R-:W4:Y:S01]  /*18ef0*/  LDL.LU R40, [R1+0xa64] ;  /* 0x000a640001287983 */ /* 0x000f220000300800 */
[C---:B------:R-:W-:Y:S02]  /*18f00*/  ISETP.GT.AND P3, PT, R92.reuse, 0x3e, PT ;  /* 0x0000003e5c00780c */ /* 0x040fe40003f64270 */
[----:B------:R-:W-:Y:S01]  /*18f10*/  ISETP.GT.AND P5, PT, R92, 0x3f, PT ;  /* 0x0000003f5c00780c */ /* 0x000fe20003fa4270 */
[----:B------:R-:W4:Y:S01]  /*18f20*/  LDL.LU R38, [R1+0xa00] ;  /* 0x000a000001267983 */ /* 0x000f220000300800 */
[----:B------:R-:W-:Y:S02]  /*18f30*/  PRMT R43, RZ, 0x7610, R43 ;  /* 0x00007610ff2b7816 */ /* 0x000fe4000000002b */
[----:B------:R-:W-:Y:S01]  /*18f40*/  PRMT R50, RZ, 0x7610, R50 ;  /* 0x00007610ff327816 */ /* 0x000fe20000000032 */
[----:B------:R-:W4:Y:S01]  /*18f50*/  LDL.LU R57, [R1+0x9fc] ;  /* 0x0009fc0001397983 */ /* 0x000f220000300800 */
[----:B------:R-:W-:-:S02]  /*18f60*/  PRMT R51, RZ, 0x7610, R51 ;  /* 0x00007610ff337816 */ /* 0x000fc40000000033 */
[----:B------:R-:W-:Y:S01]  /*18f70*/  PRMT R48, RZ, 0x7610, R48 ;  /* 0x00007610ff307816 */ /* 0x000fe20000000030 */
[----:B------:R-:W4:Y:S01]  /*18f80*/  LDL.LU R61, [R1+0x9f8] ;  /* 0x0009f800013d7983 */ /* 0x000f220000300800 */
[----:B------:R-:W-:Y:S02]  /*18f90*/  PRMT R82, RZ, 0x7610, R82 ;  /* 0x00007610ff527816 */ /* 0x000fe40000000052 */
[----:B------:R-:W-:Y:S01]  /*18fa0*/  PRMT R83, RZ, 0x7610, R83 ;  /* 0x00007610ff537816 */ /* 0x000fe20000000053 */
        /* <DEDUP_REMOVED lines=24> */
[----:B--2---:R-:W2:Y:S04]  /*19130*/  @P5 LDG.E.U16 R88, desc[UR16][R32.64] ;  /* 0x0000001020585981 */ /* 0x004ea8000c1e1500 */
[----:B---3--:R-:W3:Y:S04]  /*19140*/  @P5 LDG.E.U16 R76, desc[UR16][R30.64] ;  /* 0x000000101e4c5981 */ /* 0x008ee8000c1e1500 */
[----:B----4-:R-:W4:Y:S04]  /*19150*/  @P5 LDG.E.U16 R79, desc[UR16][R28.64] ;  /* 0x000000101c4f5981 */ /* 0x010f28000c1e1500 */
[----:B------:R-:W2:Y:S04]  /*19160*/  @P5 LDG.E.U16 R78, desc[UR16][R26.64] ;  /* 0x000000101a4e5981 */ /* 0x000ea8000c1e1500 */
        /* <DEDUP_REMOVED lines=11> */
[----:B------:R-:W2:Y:S01]  /*19220*/  @P1 LDG.E.U16 R43, desc[UR16][R2.64] ;  /* 0x00000010022b1981 */ /* 0x000ea2000c1e1500 */
[----:B------:R-:W-:Y:S06]  /*19230*/  BAR.SYNC.DEFER_BLOCKING 0x0 ;  /* 0x0000000000007b1d */ /* 0x000fec0000010000 */
[----:B------:R0:W-:Y:S04]  /*19240*/  STS.U16 [R0+UR4+0x10000], R60 ;  /* 0x0100003c00007988 */ /* 0x0001e80008000404 */
[----:B0-----:R-:W2:Y:S04]  /*19250*/  LDL.LU R60, [R1+0x874] ;  /* 0x00087400013c7983 */ /* 0x001ea80000300800 */
[----:B------:R0:W-:Y:S04]  /*19260*/  STS.U16 [R0+UR4+0x18000], R55 ;  /* 0x0180003700007988 */ /* 0x0001e80008000404 */
[----:B0-----:R-:W3:Y:S04]  /*19270*/  LDL.LU R55, [R1+0x870] ;  /* 0x0008700001377983 */ /* 0x001ee80000300800 */
[----:B------:R0:W-:Y:S04]  /*19280*/  STS.U16 [R0+UR4+0x10400], R38 ;  /* 0x0104002600007988 */ /* 0x0001e80008000404 */
[----:B------:R1:W-:Y:S04]  /*19290*/  STS.U16 [R0+UR4+0x14400], R57 ;  /* 0x0144003900007988 */ /* 0x0003e80008000404 */
[----:B------:R1:W-:Y:S04]  /*192a0*/  STS.U16 [R0+UR4+0x18400], R61 ;  /* 0x0184003d00007988 */ /* 0x0003e80008000404 */
[----:B0-----:R-:W3:Y:S04]  /*192b0*/  LDL.LU R38, [R1+0x86c] ;  /* 0x00086c0001267983 */ /* 0x001ee80000300800 */
[----:B-1----:R-:W3:Y:S04]  /*192c0*/  LDL.LU R57, [R1+0x818] ;  /* 0x0008180001397983 */ /* 0x002ee80000300800 */
[----:B------:R0:W-:Y:S04]  /*192d0*/  STS.U16 [R0+UR4+0x1c400], R65 ;  /* 0x01c4004100007988 */ /* 0x0001e80008000404 */
[----:B------:R-:W3:Y:S04]  /*192e0*/  LDL.LU R61, [R1+0x814] ;  /* 0x00081400013d7983 */ /* 0x000ee80000300800 */
[----:B------:R1:W-:Y:S04]  /*192f0*/  STS.U16 [R0+UR4+0x10800], R66 ;  /* 0x0108004200007988 */ /* 0x0003e80008000404 */
[----:B0-----:R-:W3:Y:S04]  /*19300*/  LDL.LU R65, [R1+0x810] ;  /* 0x0008100001417983 */ /* 0x001ee80000300800 */
[----:B------:R0:W-:Y:S04]  /*19310*/  STS.U16 [R0+UR4+0x14800], R91 ;  /* 0x0148005b00007988 */ /* 0x0001e80008000404 */
[----:B-1----:R-:W3:Y:S04]  /*19320*/  LDL.LU R66, [R1+0x80c] ;  /* 0x00080c0001427983 */ /* 0x002ee80000300800 */
[----:B------:R1:W-:Y:S04]  /*19330*/  STS.U16 [R0+UR4+0x18800], R54 ;  /* 0x0188003600007988 */ /* 0x0003e80008000404 */
[----:B0-----:R-:W4:Y:S04]  /*19340*/  LDL.LU R91, [R1+0x7c8] ;  /* 0x0007c800015b7983 */ /* 0x001f280000300800 */
[----:B-1----:R-:W4:Y:S04]  /*19350*/  LDL.LU R54, [R1+0x7c4] ;  /* 0x0007c40001367983 */ /* 0x002f280000300800 */
[----:B------:R0:W-:Y:S04]  /*19360*/  STS.U16 [R0+UR4+0x10c00], R67 ;  /* 0x010c004300007988 */ /* 0x0001e80008000404 */
[----:B------:R1:W-:Y:S04]  /*19370*/  STS.U16 [R0+UR4+0x14c00], R90 ;  /* 0x014c005a00007988 */ /* 0x0003e80008000404 */
[----:B0-----:R-:W4:Y:S04]  /*19380*/  LDL.LU R67, [R1+0x7c0] ;  /* 0x0007c00001437983 */ /* 0x001f280000300800 */
[----:B-1----:R-:W4:Y:S04]  /*19390*/  LDL.LU R90, [R1+0x7bc] ;  /* 0x0007bc00015a7983 */ /* 0x002f280000300800 */
[----:B------:R0:W-:Y:S04]  /*193a0*/  STS.U16 [R0+UR4+0x18c00], R44 ;  /* 0x018c002c00007988 */ /* 0x0001e80008000404 */
[----:B0-----:R-:W4:Y:S04]  /*193b0*/  LDL.LU R44, [R1+0xa60] ;  /* 0x000a6000012c7983 */ /* 0x001f280000300800 */
[----:B--2---:R0:W-:Y:S04]  /*193c0*/  STS.U16 [R0+UR4+0x15400], R60 ;  /* 0x0154003c00007988 */ /* 0x0041e80008000404 */
[----:B0-----:R-:W2:Y:S04]  /*193d0*/  LDL.LU R60, [R1+0xa5c] ;  /* 0x000a5c00013c7983 */ /* 0x001ea80000300800 */
[----:B------:R0:W-:Y:S04]  /*193e0*/  STS.U16 [R0+UR4+0x1cc00], R58 ;  /* 0x01cc003a00007988 */ /* 0x0001e80008000404 */
[----:B------:R1:W-:Y:S04]  /*193f0*/  STS.U16 [R0+UR4+0x11000], R59 ;  /* 0x0110003b00007988 */ /* 0x0003e80008000404 */
[----:B------:R1:W-:Y:S04]  /*19400*/  STS.U16 [R0+UR4+0x15000], R62 ;  /* 0x0150003e00007988 */ /* 0x0003e80008000404 */
[----:B0-----:R-:W2:Y:S04]  /*19410*/  LDL.LU R58, [R1+0xa58] ;  /* 0x000a5800013a7983 */ /* 0x001ea80000300800 */
[----:B-1----:R-:W2:Y:S04]  /*19420*/  LDL.LU R59, [R1+0xa54] ;  /* 0x000a5400013b7983 */ /* 0x002ea80000300800 */
[----:B------:R0:W-:Y:S04]  /*19430*/  STS.U16 [R0+UR4+0x19000], R63 ;  /* 0x0190003f00007988 */ /* 0x0001e80008000404 */
[----:B------:R-:W2:Y:S04]  /*19440*/  LDL.LU R62, [R1+0x9f0] ;  /* 0x0009f000013e7983 */ /* 0x000ea80000300800 */
[----:B------:R1:W-:Y:S04]  /*19450*/  STS.U16 [R0+UR4+0x1d000], R64 ;  /* 0x01d0004000007988 */ /* 0x0003e80008000404 */
[----:B0-----:R-:W2:Y:S04]  /*19460*/  LDL.LU R63, [R1+0x9ec] ;  /* 0x0009ec00013f7983 */ /* 0x001ea80000300800 */
[----:B------:R0:W-:Y:S04]  /*19470*/  STS.U16 [R0+UR4+0x11400], R56 ;  /* 0x0114003800007988 */ /* 0x0001e80008000404 */
[----:B-1----:R-:W2:Y:S04]  /*19480*/  LDL.LU R64, [R1+0x9e8] ;  /* 0x0009e80001407983 */ /* 0x002ea80000300800 */
[----:B---3--:R1:W-:Y:S04]  /*19490*/  STS.U16 [R0+UR4+0x19400], R55 ;  /* 0x0194003700007988 */ /* 0x0083e80008000404 */
[----:B0-----:R-:W3:Y:S04]  /*194a0*/  LDL.LU R56, [R1+0x9e4] ;  /* 0x0009e40001387983 */ /* 0x001ee80000300800 */
[----:B-1----:R-:W3:Y:S04]  /*194b0*/  LDL.LU R55, [R1+0x988] ;  /* 0x0009880001377983 */ /* 0x002ee80000300800 */
[----:B------:R0:W-:Y:S04]  /*194c0*/  STS.U16 [R0+UR4+0x14000], R41 ;  /* 0x0140002900007988 */ /* 0x0001e80008000404 */
[----:B------:R1:W-:Y:S04]  /*194d0*/  STS.U16 [R0+UR4+0x1c000], R40 ;  /* 0x01c0002800007988 */ /* 0x0003e80008000404 */
[----:B----4-:R4:W-:Y:S04]  /*194e0*/  STS.U16 [R0+UR4+0x15c00], R54 ;  /* 0x015c003600007988 */ /* 0x0109e80008000404 */
        /* <DEDUP_REMOVED lines=19> */
[----:B-1----:R-:W4:Y:S01]  /*19620*/  LDL.LU R90, [R1+0x8bc] ;  /* 0x0008bc00015a7983 */ /* 0x002f220000300800 */
[----:B0-----:R-:W-:-:S05]  /*19630*/  LOP3.LUT R91, R0, 0x10, RZ, 0x3c, !PT ;  /* 0x00000010005b7812 */ /* 0x001fca00078e3cff */
[----:B------:R-:W-:Y:S04]  /*19640*/  STS.U16 [R91+UR4+0x10080], R44 ;  /* 0x0100802c5b007988 */ /* 0x000fe80008000404 */
[----:B--2---:R0:W-:Y:S04]  /*19650*/  STS.U16 [R91+UR4+0x14080], R60 ;  /* 0x0140803c5b007988 */ /* 0x0041e80008000404 */
[----:B0-----:R-:W2:Y:S04]  /*19660*/  LDL.LU R60, [R1+0x868] ;  /* 0x00086800013c7983 */ /* 0x001ea80000300800 */
[----:B------:R-:W2:Y:S04]  /*19670*/  LDL.LU R44, [R1+0x864] ;  /* 0x00086400012c7983 */ /* 0x000ea80000300800 */
[----:B------:R0:W-:Y:S04]  /*19680*/  STS.U16 [R91+UR4+0x18080], R58 ;  /* 0x0180803a5b007988 */ /* 0x0001e80008000404 */
[----:B------:R1:W-:Y:S04]  /*19690*/  STS.U16 [R91+UR4+0x1c080], R59 ;  /* 0x01c0803b5b007988 */ /* 0x0003e80008000404 */
[----:B------:R1:W-:Y:S04]  /*196a0*/  STS.U16 [R91+UR4+0x10480], R62 ;  /* 0x0104803e5b007988 */ /* 0x0003e80008000404 */
[----:B0-----:R-:W2:Y:S04]  /*196b0*/  LDL.LU R58, [R1+0x860] ;  /* 0x00086000013a7983 */ /* 0x001ea80000300800 */
[----:B------:R0:W-:Y:S04]  /*196c0*/  STS.U16 [R91+UR4+0x14480], R63 ;  /* 0x0144803f5b007988 */ /* 0x0001e80008000404 */
[----:B-1----:R-:W2:Y:S04]  /*196d0*/  LDL.LU R59, [R1+0x85c] ;  /* 0x00085c00013b7983 */ /* 0x002ea80000300800 */
[----:B------:R1:W-:Y:S04]  /*196e0*/  STS.U16 [R91+UR4+0x18480], R64 ;  /* 0x018480405b007988 */ /* 0x0003e80008000404 */
[----:B------:R-:W2:Y:S04]  /*196f0*/  LDL.LU R62, [R1+0x808] ;  /* 0x00080800013e7983 */ /* 0x000ea80000300800 */
[----:B---3--:R3:W-:Y:S04]  /*19700*/  STS.U16 [R91+UR4+0x1c480], R56 ;  /* 0x01c480385b007988 */ /* 0x0087e80008000404 */
[----:B0-----:R-:W2:Y:S04]  /*19710*/  LDL.LU R63, [R1+0x804] ;  /* 0x00080400013f7983 */ /* 0x001ea80000300800 */
[----:B------:R0:W-:Y:S04]  /*19720*/  STS.U16 [R91+UR4+0x10880], R55 ;  /* 0x010880375b007988 */ /* 0x0001e80008000404 */
[----:B-1----:R-:W2:Y:S04]  /*19730*/  LDL.LU R64, [R1+0x800] ;  /* 0x0008000001407983 */ /* 0x002ea80000300800 */
[----:B---3--:R-:W3:Y:S01]  /*19740*/  LDL.LU R56, [R1+0x7fc] ;  /* 0x0007fc0001387983 */ /* 0x008ee20000300800 */
[----:B0-----:R-:W0:Y:S03]  /*19750*/  S2R R55, SR_TID.X ;  /* 0x0000000000377919 */ /* 0x001e260000002100 */
[----:B------:R-:W-:Y:S04]  /*19760*/  STS.U16 [R91+UR4+0x14880], R41 ;  /* 0x014880295b007988 */ /* 0x000fe80008000404 */
[----:B------:R-:W-:Y:S04]  /*19770*/  STS.U16 [R91+UR4+0x18880], R40 ;  /* 0x018880285b007988 */ /* 0x000fe80008000404 */
[----:B----4-:R0:W-:Y:S04]  /*19780*/  STS.U16 [R91+UR4+0x1c880], R54 ;  /* 0x01c880365b007988 */ /* 0x0101e80008000404 */
[----:B------:R-:W-:Y:S04]  /*19790*/  STS.U16 [R91+UR4+0x10c80], R93 ;  /* 0x010c805d5b007988 */ /* 0x000fe80008000404 */
[----:B------:R-:W-:Y:S01]  /*197a0*/  STS.U16 [R91+UR4+0x14c80], R38 ;  /* 0x014c80265b007988 */ /* 0x000fe20008000404 */
[----:B0-----:R-:W-:-:S03]  /*197b0*/  LOP3.LUT R54, R55, 0x3f, RZ, 0xc0, !PT ;  /* 0x0000003f37367812 */ /* 0x001fc600078ec0ff */
[----:B------:R-:W-:Y:S01]  /*197c0*/  STS.U16 [R91+UR4+0x18c80], R57 ;  /* 0x018c80395b007988 */ /* 0x000fe20008000404 */
[----:B------:R-:W-:-:S03]  /*197d0*/  ISETP.GE.AND P1, PT, R54, R92, PT ;  /* 0x0000005c3600720c */ /* 0x000fc60003f26270 */
[----:B------:R-:W-:Y:S04]  /*197e0*/  STS.U16 [R91+UR4+0x1cc80], R61 ;  /* 0x01cc803d5b007988 */ /* 0x000fe80008000404 */
[----:B------:R-:W-:Y:S04]  /*197f0*/  STS.U16 [R91+UR4+0x11080], R65 ;  /* 0x011080415b007988 */ /* 0x000fe80008000404 */
        /* <DEDUP_REMOVED lines=14> */
[----:B------:R-:W2:Y:S04]  /*198e0*/  LDL.LU R93, [R1+0x9d4] ;  /* 0x0009d400015d7983 */ /* 0x000ea80000300800 */
[----:B------:R-:W2:Y:S04]  /*198f0*/  LDL.LU R57, [R1+0x978] ;  /* 0x0009780001397983 */ /* 0x000ea80000300800 */
[----:B------:R0:W-:Y:S04]  /*19900*/  STS.U16 [R91+UR4+0x15480], R44 ;  /* 0x0154802c5b007988 */ /* 0x0001e80008000404 */
[----:B------:R-:W2:Y:S04]  /*19910*/  LDL.LU R61, [R1+0x974] ;  /* 0x00097400013d7983 */ /* 0x000ea80000300800 */
[----:B------:R1:W-:Y:S04]  /*19920*/  STS.U16 [R91+UR4+0x19480], R58 ;  /* 0x0194803a5b007988 */ /* 0x0003e80008000404 */
[----:B0-----:R-:W2:Y:S04]  /*19930*/  LDL.LU R44, [R1+0x970] ;  /* 0x00097000012c7983 */ /* 0x001ea80000300800 */
[----:B------:R0:W-:Y:S04]  /*19940*/  STS.U16 [R91+UR4+0x1d480], R59 ;  /* 0x01d4803b5b007988 */ /* 0x0001e80008000404 */
[----:B-1----:R-:W2:Y:S04]  /*19950*/  LDL.LU R58, [R1+0x96c] ;  /* 0x00096c00013a7983 */ /* 0x002ea80000300800 */
[----:B------:R1:W-:Y:S04]  /*19960*/  STS.U16 [R91+UR4+0x11880], R62 ;  /* 0x0118803e5b007988 */ /* 0x0003e80008000404 */
[----:B0-----:R-:W2:Y:S04]  /*19970*/  LDL.LU R59, [R1+0x918] ;  /* 0x00091800013b7983 */ /* 0x001ea80000300800 */
[----:B------:R0:W-:Y:S04]  /*19980*/  STS.U16 [R91+UR4+0x15880], R63 ;  /* 0x0158803f5b007988 */ /* 0x0001e80008000404 */
[----:B-1----:R-:W2:Y:S01]  /*19990*/  LDL.LU R62, [R1+0x914] ;  /* 0x00091400013e7983 */ /* 0x002ea20000300800 */
[----:B------:R-:W-:-:S03]  /*199a0*/  LOP3.LUT R40, R0, 0x20, RZ, 0x3c, !PT ;  /* 0x0000002000287812 */ /* 0x000fc600078e3cff */
[----:B------:R1:W-:Y:S04]  /*199b0*/  STS.U16 [R91+UR4+0x19880], R64 ;  /* 0x019880405b007988 */ /* 0x0003e80008000404 */
[----:B0-----:R-:W2:Y:S04]  /*199c0*/  LDL.LU R63, [R1+0x910] ;  /* 0x00091000013f7983 */ /* 0x001ea80000300800 */
[----:B---3--:R0:W-:Y:S04]  /*199d0*/  STS.U16 [R91+UR4+0x1d880], R56 ;  /* 0x01d880385b007988 */ /* 0x0081e80008000404 */
[----:B-1----:R-:W3:Y:S04]  /*199e0*/  LDL.LU R64, [R1+0x90c] ;  /* 0x00090c0001407983 */ /* 0x002ee80000300800 */
[----:B------:R1:W-:Y:S04]  /*199f0*/  STS.U16 [R91+UR4+0x11c80], R87 ;  /* 0x011c80575b007988 */ /* 0x0003e80008000404 */
[----:B0-----:R-:W3:Y:S04]  /*19a00*/  LDL.LU R56, [R1+0x8b8] ;  /* 0x0008b80001387983 */ /* 0x001ee80000300800 */
[----:B-1----:R-:W3:Y:S04]  /*19a10*/  LDL.LU R87, [R1+0x8b4] ;  /* 0x0008b40001577983 */ /* 0x002ee80000300800 */
[----:B----4-:R0:W-:Y:S04]  /*19a20*/  STS.U16 [R91+UR4+0x15c80], R90 ;  /* 0x015c805a5b007988 */ /* 0x0101e80008000404 */
[----:B------:R1:W-:Y:S04]  /*19a30*/  STS.U16 [R91+UR4+0x19c80], R65 ;  /* 0x019c80415b007988 */ /* 0x0003e80008000404 */
[----:B------:R4:W-:Y:S04]  /*19a40*/  STS.U16 [R91+UR4+0x1dc80], R92 ;  /* 0x01dc805c5b007988 */ /* 0x0009e80008000404 */
[----:B0-----:R-:W3:Y:S04]  /*19a50*/  LDL.LU R90, [R1+0xfd4] ;  /* 0x000fd400015a7983 */ /* 0x001ee80000300800 */
[----:B-1----:R-:W3:Y:S04]  /*19a60*/  LDL.LU R65, [R1+0x8b0] ;  /* 0x0008b00001417983 */ /* 0x002ee80000300800 */
[----:B----4-:R-:W4:Y:S04]  /*19a70*/  LDL.LU R91, [R1+0xfd0] ;  /* 0x000fd000015b7983 */ /* 0x010f280000300800 */
[----:B------:R0:W-:Y:S04]  /*19a80*/  STS.U16 [R40+UR4+0x10100], R52 ;  /* 0x0101003428007988 */ /* 0x0001e80008000404 */
[----:B------:R1:W-:Y:S04]  /*19a90*/  STS.U16 [R40+UR4+0x14100], R53 ;  /* 0x0141003528007988 */ /* 0x0003e80008000404 */
[----:B------:R1:W-:Y:S04]  /*19aa0*/  STS.U16 [R40+UR4+0x18100], R41 ;  /* 0x0181002928007988 */ /* 0x0003e80008000404 */
[----:B0-----:R-:W4:Y:S04]  /*19ab0*/  LDL.LU R52, [R1+0x8ac] ;  /* 0x0008ac0001347983 */ /* 0x001f280000300800 */
[----:B-1----:R-:W4:Y:S04]  /*19ac0*/  LDL.LU R53, [R1+0x858] ;  /* 0x0008580001357983 */ /* 0x002f280000300800 */
[----:B------:R0:W-:Y:S04]  /*19ad0*/  STS.U16 [R40+UR4+0x1c100], R38 ;  /* 0x01c1002628007988 */ /* 0x0001e80008000404 */
[----:B------:R-:W4:Y:S04]  /*19ae0*/  LDL.LU R41, [R1+0x854] ;  /* 0x0008540001297983 */ /* 0x000f280000300800 */
[----:B------:R1:W-:Y:S04]  /*19af0*/  STS.U16 [R40+UR4+0x10500], R66 ;  /* 0x0105004228007988 */ /* 0x0003e80008000404 */
[----:B0-----:R-:W4:Y:S04]  /*19b00*/  LDL.LU R38, [R1+0x850] ;  /* 0x0008500001267983 */ /* 0x001f280000300800 */
[----:B------:R0:W-:Y:S04]  /*19b10*/  STS.U16 [R40+UR4+0x14500], R67 ;  /* 0x0145004328007988 */ /* 0x0001e80008000404 */
[----:B-1----:R-:W4:Y:S04]  /*19b20*/  LDL.LU R66, [R1+0x84c] ;  /* 0x00084c0001427983 */ /* 0x002f280000300800 */
[----:B0-----:R-:W4:Y:S04]  /*19b30*/  LDL.LU R67, [R1+0x7f8] ;  /* 0x0007f80001437983 */ /* 0x001f280000300800 */
[----:B--2---:R0:W-:Y:S04]  /*19b40*/  STS.U16 [R40+UR4+0x18500], R60 ;  /* 0x0185003c28007988 */ /* 0x0041e80008000404 */
[----:B------:R1:W-:Y:S04]  /*19b50*/  STS.U16 [R40+UR4+0x1c500], R93 ;  /* 0x01c5005d28007988 */ /* 0x0003e80008000404 */
[----:B0-----:R-:W2:Y:S04]  /*19b60*/  LDL.LU R60, [R1+0x7f4] ;  /* 0x0007f400013c7983 */ /* 0x001ea80000300800 */
[----:B------:R0:W-:Y:S04]  /*19b70*/  STS.U16 [R40+UR4+0x10900], R57 ;  /* 0x0109003928007988 */ /* 0x0001e80008000404 */
[----:B-1----:R-:W2:Y:S04]  /*19b80*/  LDL.LU R93, [R1+0x7a4] ;  /* 0x0007a400015d7983 */ /* 0x002ea80000300800 */
[----:B0-----:R-:W2:Y:S04]  /*19b90*/  LDL.LU R57, [R1+0x7a0] ;  /* 0x0007a00001397983 */ /* 0x001ea80000300800 */
[----:B------:R0:W-:Y:S04]  /*19ba0*/  STS.U16 [R40+UR4+0x14900], R61 ;  /* 0x0149003d28007988 */ /* 0x0001e80008000404 */
[----:B------:R-:W-:Y:S04]  /*19bb0*/  STS.U16 [R40+UR4+0x18900], R44 ;  /* 0x0189002c28007988 */ /* 0x000fe80008000404 */
[----:B------:R-:W-:Y:S04]  /*19bc0*/  STS.U16 [R40+UR4+0x1c900], R58 ;  /* 0x01c9003a28007988 */ /* 0x000fe80008000404 */
[----:B------:R-:W-:Y:S04]  /*19bd0*/  STS.U16 [R40+UR4+0x10d00], R59 ;  /* 0x010d003b28007988 */ /* 0x000fe80008000404 */
[----:B0-----:R-:W2:Y:S04]  /*19be0*/  LDL.LU R61, [R1+0xa40] ;  /* 0x000a4000013d7983 */ /* 0x001ea80000300800 */
[----:B------:R-:W-:Y:S04]  /*19bf0*/  STS.U16 [R40+UR4+0x14d00], R62 ;  /* 0x014d003e28007988 */ /* 0x000fe80008000404 */
[----:B------:R-:W-:Y:S04]  /*19c00*/  STS.U16 [R40+UR4+0x18d00], R63 ;  /* 0x018d003f28007988 */ /* 0x000fe80008000404 */
[----:B---3--:R-:W-:Y:S04]  /*19c10*/  STS.U16 [R40+UR4+0x1cd00], R64 ;  /* 0x01cd004028007988 */ /* 0x008fe80008000404 */
[----:B------:R-:W-:Y:S04]  /*19c20*/  STS.U16 [R40+UR4+0x11100], R56 ;  /* 0x0111003828007988 */ /* 0x000fe80008000404 */
[----:B------:R0:W-:Y:S04]  /*19c30*/  STS.U16 [R40+UR4+0x15100], R87 ;  /* 0x0151005728007988 */ /* 0x0001e80008000404 */
[----:B0-----:R-:W3:Y:S04]  /*19c40*/  LDL.LU R87, [R1+0xa3c] ;  /* 0x000a3c0001577983 */ /* 0x001ee80000300800 */
        /* <DEDUP_REMOVED lines=8> */
[----:B0-----:R-:W3:Y:S04]  /*19cd0*/  LDL.LU R65, [R1+0x964] ;  /* 0x0009640001417983 */ /* 0x001ee80000300800 */
[----:B----4-:R-:W-:Y:S04]  /*19ce0*/  STS.U16 [R40+UR4+0x1d100], R52 ;  /* 0x01d1003428007988 */ /* 0x010fe80008000404 */
[----:B------:R-:W-:Y:S04]  /*19cf0*/  STS.U16 [R40+UR4+0x11500], R53 ;  /* 0x0115003528007988 */ /* 0x000fe80008000404 */
[----:B------:R-:W-:Y:S04]  /*19d00*/  STS.U16 [R40+UR4+0x15500], R41 ;  /* 0x0155002928007988 */ /* 0x000fe80008000404 */
[----:B------:R-:W-:Y:S04]  /*19d10*/  STS.U16 [R40+UR4+0x19500], R38 ;  /* 0x0195002628007988 */ /* 0x000fe80008000404 */
[----:B------:R0:W-:Y:S04]  /*19d20*/  STS.U16 [R40+UR4+0x1d500], R66 ;  /* 0x01d5004228007988 */ /* 0x0001e80008000404 */
[----:B------:R1:W-:Y:S04]  /*19d30*/  STS.U16 [R40+UR4+0x11900], R67 ;  /* 0x0119004328007988 */ /* 0x0003e80008000404 */
[----:B0-----:R-:W4:Y:S04]  /*19d40*/  LDL.LU R66, [R1+0x960] ;  /* 0x0009600001427983 */ /* 0x001f280000300800 */
[----:B-1----:R-:W4:Y:S04]  /*19d50*/  LDL.LU R67, [R1+0x95c] ;  /* 0x00095c0001437983 */ /* 0x002f280000300800 */
[----:B--2---:R0:W-:Y:S04]  /*19d60*/  STS.U16 [R40+UR4+0x15900], R60 ;  /* 0x0159003c28007988 */ /* 0x0041e80008000404 */
[----:B------:R1:W-:Y:S04]  /*19d70*/  STS.U16 [R40+UR4+0x19900], R91 ;  /* 0x0199005b28007988 */ /* 0x0003e80008000404 */
[----:B------:R2:W-:Y:S04]  /*19d80*/  STS.U16 [R40+UR4+0x1d900], R90 ;  /* 0x01d9005a28007988 */ /* 0x0005e80008000404 */
[----:B0-----:R-:W4:Y:S04]  /*19d90*/  LDL.LU R60, [R1+0x908] ;  /* 0x00090800013c7983 */ /* 0x001f280000300800 */
[----:B------:R0:W-:Y:S04]  /*19da0*/  STS.U16 [R40+UR4+0x11d00], R89 ;  /* 0x011d005928007988 */ /* 0x0001e80008000404 */
[----:B-1----:R-:W4:Y:S04]  /*19db0*/  LDL.LU R91, [R1+0x904] ;  /* 0x00090400015b7983 */ /* 0x002f280000300800 */
[----:B------:R-:W-:Y:S04]  /*19dc0*/  STS.U16 [R40+UR4+0x15d00], R93 ;  /* 0x015d005d28007988 */ /* 0x000fe80008000404 */
[----:B--2---:R-:W2:Y:S04]  /*19dd0*/  LDL.LU R90, [R1+0x900] ;  /* 0x00090000015a7983 */ /* 0x004ea80000300800 */
[----:B------:R-:W-:Y:S04]  /*19de0*/  STS.U16 [R40+UR4+0x19d00], R57 ;  /* 0x019d003928007988 */ /* 0x000fe80008000404 */
[----:B0-----:R-:W2:Y:S04]  /*19df0*/  LDL.LU R89, [R1+0x8fc] ;  /* 0x0008fc0001597983 */ /* 0x001ea80000300800 */
[----:B------:R0:W-:Y:S04]  /*19e00*/  STS.U16 [R40+UR4+0x1dd00], R84 ;  /* 0x01dd005428007988 */ /* 0x0001e80008000404 */
[----:B0-----:R-:W2:Y:S01]  /*19e10*/  LDL.LU R84, [R1+0xfcc] ;  /* 0x000fcc0001547983 */ /* 0x001ea20000300800 */
[----:B------:R-:W-:-:S05]  /*19e20*/  LOP3.LUT R38, R0, 0x30, RZ, 0x3c, !PT ;  /* 0x0000003000267812 */ /* 0x000fca00078e3cff */
[----:B------:R-:W-:Y:S04]  /*19e30*/  STS.U16 [R38+UR4+0x10180], R61 ;  /* 0x0101803d26007988 */ /* 0x000fe80008000404 */
[----:B---3--:R0:W-:Y:S04]  /*19e40*/  STS.U16 [R38+UR4+0x14180], R87 ;  /* 0x0141805726007988 */ /* 0x0081e80008000404 */
[----:B------:R1:W-:Y:S04]  /*19e50*/  STS.U16 [R38+UR4+0x18180], R44 ;  /* 0x0181802c26007988 */ /* 0x0003e80008000404 */
[----:B0-----:R-:W3:Y:S04]  /*19e60*/  LDL.LU R87, [R1+0x8a4] ;  /* 0x0008a40001577983 */ /* 0x001ee80000300800 */
[----:B------:R-:W3:Y:S04]  /*19e70*/  LDL.LU R52, [R1+0x8a0] ;  /* 0x0008a00001347983 */ /* 0x000ee80000300800 */
[----:B------:R-:W3:Y:S04]  /*19e80*/  LDL.LU R53, [R1+0x89c] ;  /* 0x00089c0001357983 */ /* 0x000ee80000300800 */
[----:B------:R-:W3:Y:S04]  /*19e90*/  LDL.LU R41, [R1+0x848] ;  /* 0x0008480001297983 */ /* 0x000ee80000300800 */
[----:B------:R-:W-:Y:S04]  /*19ea0*/  STS.U16 [R38+UR4+0x1c180], R58 ;  /* 0x01c1803a26007988 */ /* 0x000fe80008000404 */
[----:B------:R-:W3:Y:S04]  /*19eb0*/  LDL.LU R40, [R1+0x844] ;  /* 0x0008440001287983 */ /* 0x000ee80000300800 */
[----:B------:R-:W-:Y:S04]  /*19ec0*/  STS.U16 [R38+UR4+0x10580], R59 ;  /* 0x0105803b26007988 */ /* 0x000fe80008000404 */
[----:B------:R-:W3:Y:S04]  /*19ed0*/  LDL.LU R93, [R1+0x840] ;  /* 0x00084000015d7983 */ /* 0x000ee80000300800 */
[----:B------:R-:W-:Y:S04]  /*19ee0*/  STS.U16 [R38+UR4+0x14580], R62 ;  /* 0x0145803e26007988 */ /* 0x000fe80008000404 */
[----:B------:R-:W3:Y:S04]  /*19ef0*/  LDL.LU R57, [R1+0x83c] ;  /* 0x00083c0001397983 */ /* 0x000ee80000300800 */
[----:B------:R0:W-:Y:S04]  /*19f00*/  STS.U16 [R38+UR4+0x18580], R63 ;  /* 0x0185803f26007988 */ /* 0x0001e80008000404 */
[----:B------:R-:W3:Y:S04]  /*19f10*/  LDL.LU R61, [R1+0x7e8] ;  /* 0x0007e800013d7983 */ /* 0x000ee80000300800 */
[----:B------:R0:W-:Y:S04]  /*19f20*/  STS.U16 [R38+UR4+0x1c580], R64 ;  /* 0x01c5804026007988 */ /* 0x0001e80008000404 */
[----:B-1----:R-:W3:Y:S04]  /*19f30*/  LDL.LU R44, [R1+0x7e4] ;  /* 0x0007e400012c7983 */ /* 0x002ee80000300800 */
[----:B------:R1:W-:Y:S04]  /*19f40*/  STS.U16 [R38+UR4+0x10980], R56 ;  /* 0x0109803826007988 */ /* 0x0003e80008000404 */
[----:B0-----:R-:W3:Y:S04]  /*19f50*/  LDL.LU R63, [R1+0x7e0] ;  /* 0x0007e000013f7983 */ /* 0x001ee80000300800 */
[----:B------:R-:W3:Y:S04]  /*19f60*/  LDL.LU R58, [R1+0x794] ;  /* 0x00079400013a7983 */ /* 0x000ee80000300800 */
[----:B------:R-:W-:Y:S04]  /*19f70*/  STS.U16 [R38+UR4+0x14980], R65 ;  /* 0x0149804126007988 */ /* 0x000fe80008000404 */
[----:B------:R-:W3:Y:S04]  /*19f80*/  LDL.LU R59, [R1+0x78c] ;  /* 0x00078c00013b7983 */ /* 0x000ee80000300800 */
[----:B------:R-:W3:Y:S04]  /*19f90*/  LDL.LU R62, [R1+0xa30] ;  /* 0x000a3000013e7983 */ /* 0x000ee80000300800 */
[----:B------:R-:W3:Y:S04]  /*19fa0*/  LDL.LU R64, [R1+0xa2c] ;  /* 0x000a2c0001407983 */ /* 0x000ee80000300800 */
[----:B-1----:R-:W3:Y:S04]  /*19fb0*/  LDL.LU R56, [R1+0xa28] ;  /* 0x000a280001387983 */ /* 0x002ee80000300800 */
[----:B----4-:R-:W-:Y:S04]  /*19fc0*/  STS.U16 [R38+UR4+0x18980], R66 ;  /* 0x0189804226007988 */ /* 0x010fe80008000404 */
[----:B------:R-:W-:Y:S04]  /*19fd0*/  STS.U16 [R38+UR4+0x1c980], R67 ;  /* 0x01c9804326007988 */ /* 0x000fe80008000404 */
[----:B------:R-:W-:Y:S04]  /*19fe0*/  STS.U16 [R38+UR4+0x10d80], R60 ;  /* 0x010d803c26007988 */ /* 0x000fe80008000404 */
[----:B------:R-:W-:Y:S04]  /*19ff0*/  STS.U16 [R38+UR4+0x14d80], R91 ;  /* 0x014d805b26007988 */ /* 0x000fe80008000404 */
[----:B--2---:R-:W-:Y:S04]  /*1a000*/  STS.U16 [R38+UR4+0x18d80], R90 ;  /* 0x018d805a26007988 */ /* 0x004fe80008000404 */
[----:B------:R-:W-:Y:S04]  /*1a010*/  STS.U16 [R38+UR4+0x1cd80], R89 ;  /* 0x01cd805926007988 */ /* 0x000fe80008000404 */
[----:B------:R0:W-:Y:S04]  /*1a020*/  STS.U16 [R38+UR4+0x11180], R84 ;  /* 0x0111805426007988 */ /* 0x0001e80008000404 */
[----:B0-----:R-:W2:Y:S04]  /*1a030*/  LDL.LU R84, [R1+0xa24] ;  /* 0x000a240001547983 */ /* 0x001ea80000300800 */
[----:B------:R-:W4:Y:S04]  /*1a040*/  LDL.LU R65, [R1+0x9c0] ;  /* 0x0009c00001417983 */ /* 0x000f280000300800 */
[----:B------:R-:W4:Y:S04]  /*1a050*/  LDL.LU R66, [R1+0x9bc] ;  /* 0x0009bc0001427983 */ /* 0x000f280000300800 */
[----:B------:R-:W4:Y:S04]  /*1a060*/  LDL.LU R67, [R1+0x9b8] ;  /* 0x0009b80001437983 */ /* 0x000f280000300800 */
[----:B------:R-:W4:Y:S04]  /*1a070*/  LDL.LU R60, [R1+0x9b4] ;  /* 0x0009b400013c7983 */ /* 0x000f280000300800 */
[----:B------:R-:W4:Y:S04]  /*1a080*/  LDL.LU R91, [R1+0x958] ;  /* 0x00095800015b7983 */ /* 0x000f280000300800 */
[----:B------:R-:W4:Y:S04]  /*1a090*/  LDL.LU R90, [R1+0x954] ;  /* 0x00095400015a7983 */ /* 0x000f280000300800 */
[----:B---3--:R0:W-:Y:S04]  /*1a0a0*/  STS.U16 [R38+UR4+0x15180], R87 ;  /* 0x0151805726007988 */ /* 0x0081e80008000404 */
[----:B------:R-:W-:Y:S04]  /*1a0b0*/  STS.U16 [R38+UR4+0x19180], R52 ;  /* 0x0191803426007988 */ /* 0x000fe80008000404 */
[----:B------:R-:W-:Y:S04]  /*1a0c0*/  STS.U16 [R38+UR4+0x1d180], R53 ;  /* 0x01d1803526007988 */ /* 0x000fe80008000404 */
[----:B------:R-:W-:Y:S04]  /*1a0d0*/  STS.U16 [R38+UR4+0x11580], R41 ;  /* 0x0115802926007988 */ /* 0x000fe80008000404 */
[----:B------:R-:W3:Y:S04]  /*1a0e0*/  LDL.LU R89, [R1+0x950] ;  /* 0x0009500001597983 */ /* 0x000ee80000300800 */
[----:B------:R-:W-:Y:S04]  /*1a0f0*/  STS.U16 [R38+UR4+0x15580], R40 ;  /* 0x0155802826007988 */ /* 0x000fe80008000404 */
[----:B0-----:R-:W3:Y:S04]  /*1a100*/  LDL.LU R87, [R1+0x94c] ;  /* 0x00094c0001577983 */ /* 0x001ee80000300800 */
[----:B------:R-:W-:Y:S04]  /*1a110*/  STS.U16 [R38+UR4+0x19580], R93 ;  /* 0x0195805d26007988 */ /* 0x000fe80008000404 */
[----:B------:R-:W-:Y:S04]  /*1a120*/  STS.U16 [R38+UR4+0x1d580], R57 ;  /* 0x01d5803926007988 */ /* 0x000fe80008000404 */
[----:B------:R-:W-:Y:S04]  /*1a130*/  STS.U16 [R38+UR4+0x11980], R61 ;  /* 0x0119803d26007988 */ /* 0x000fe80008000404 */
[----:B------:R-:W-:Y:S04]  /*1a140*/  STS.U16 [R38+UR4+0x15980], R44 ;  /* 0x0159802c26007988 */ /* 0x000fe80008000404 */
[----:B------:R0:W-:Y:S04]  /*1a150*/  STS.U16 [R38+UR4+0x19980], R63 ;  /* 0x0199803f26007988 */ /* 0x0001e80008000404 */
[----:B------:R1:W-:Y:S04]  /*1a160*/  STS.U16 [R38+UR4+0x1d980], R77 ;  /* 0x01d9804d26007988 */ /* 0x0003e80008000404 */
[----:B------:R1:W-:Y:S01]  /*1a170*/  STS.U16 [R38+UR4+0x11d80], R86 ;  /* 0x011d805626007988 */ /* 0x0003e20008000404 */
[----:B0-----:R-:W-:-:S03]  /*1a180*/  LOP3.LUT R63, R0, 0x40, RZ, 0x3c, !PT ;  /* 0x00000040003f7812 */ /* 0x001fc600078e3cff */
[----:B------:R-:W-:Y:S04]  /*1a190*/  STS.U16 [R38+UR4+0x15d80], R58 ;  /* 0x015d803a26007988 */ /* 0x000fe80008000404 */
[----:B------:R0:W-:Y:S04]  /*1a1a0*/  STS.U16 [R38+UR4+0x19d80], R85 ;  /* 0x019d805526007988 */ /* 0x0001e80008000404 */
[----:B------:R-:W-:Y:S04]  /*1a1b0*/  STS.U16 [R38+UR4+0x1dd80], R59 ;  /* 0x01dd803b26007988 */ /* 0x000fe80008000404 */
[----:B------:R-:W-:Y:S04]  /*1a1c0*/  STS.U16 [R63+UR4+0x10200], R62 ;  /* 0x0102003e3f007988 */ /* 0x000fe80008000404 */
[----:B-1----:R-:W3:Y:S04]  /*1a1d0*/  LDL.LU R77, [R1+0x8f8] ;  /* 0x0008f800014d7983 */ /* 0x002ee80000300800 */
[----:B------:R-:W-:Y:S04]  /*1a1e0*/  STS.U16 [R63+UR4+0x14200], R64 ;  /* 0x014200403f007988 */ /* 0x000fe80008000404 */
[----:B------:R-:W3:Y:S04]  /*1a1f0*/  LDL.LU R86, [R1+0x8f4] ;  /* 0x0008f40001567983 */ /* 0x000ee80000300800 */
[----:B------:R-:W-:Y:S04]  /*1a200*/  STS.U16 [R63+UR4+0x18200], R56 ;  /* 0x018200383f007988 */ /* 0x000fe80008000404 */
[----:B0-----:R-:W3:Y:S04]  /*1a210*/  LDL.LU R85, [R1+0x8f0] ;  /* 0x0008f00001557983 */ /* 0x001ee80000300800 */
        /* <DEDUP_REMOVED lines=14> */
[----:B----4-:R0:W-:Y:S04]  /*1a300*/  STS.U16 [R63+UR4+0x10600], R65 ;  /* 0x010600413f007988 */ /* 0x0101e80008000404 */
[----:B------:R-:W4:Y:S04]  /*1a310*/  LDL.LU R62, [R1+0x6ac] ;  /* 0x0006ac00013e7983 */ /* 0x000f280000300800 */
[----:B------:R1:W-:Y:S04]  /*1a320*/  STS.U16 [R63+UR4+0x14600], R66 ;  /* 0x014600423f007988 */ /* 0x0003e80008000404 */
[----:B------:R-:W4:Y:S04]  /*1a330*/  LDL.LU R64, [R1+0x6a8] ;  /* 0x0006a80001407983 */ /* 0x000f280000300800 */
[----:B------:R1:W-:Y:S04]  /*1a340*/  STS.U16 [R63+UR4+0x18600], R67 ;  /* 0x018600433f007988 */ /* 0x0003e80008000404 */
[----:B0-----:R-:W4:Y:S04]  /*1a350*/  LDL.LU R65, [R1+0xa20] ;  /* 0x000a200001417983 */ /* 0x001f280000300800 */
[----:B------:R-:W-:Y:S04]  /*1a360*/  STS.U16 [R63+UR4+0x1c600], R60 ;  /* 0x01c6003c3f007988 */ /* 0x000fe80008000404 */
[----:B-1----:R-:W4:Y:S04]  /*1a370*/  LDL.LU R66, [R1+0xa1c] ;  /* 0x000a1c0001427983 */ /* 0x002f280000300800 */
[----:B------:R0:W-:Y:S04]  /*1a380*/  STS.U16 [R63+UR4+0x10a00], R91 ;  /* 0x010a005b3f007988 */ /* 0x0001e80008000404 */
[----:B------:R-:W4:Y:S04]  /*1a390*/  LDL.LU R67, [R1+0xa18] ;  /* 0x000a180001437983 */ /* 0x000f280000300800 */
[----:B------:R1:W-:Y:S04]  /*1a3a0*/  STS.U16 [R63+UR4+0x14a00], R90 ;  /* 0x014a005a3f007988 */ /* 0x0003e80008000404 */
[----:B0-----:R-:W4:Y:S04]  /*1a3b0*/  LDL.LU R91, [R1+0xa14] ;  /* 0x000a1400015b7983 */ /* 0x001f280000300800 */
[----:B------:R-:W4:Y:S04]  /*1a3c0*/  LDL.LU R60, [R1+0x9b0] ;  /* 0x0009b000013c7983 */ /* 0x000f280000300800 */
[----:B---3--:R0:W-:Y:S04]  /*1a3d0*/  STS.U16 [R63+UR4+0x18a00], R89 ;  /* 0x018a00593f007988 */ /* 0x0081e80008000404 */
[----:B-1----:R-:W3:Y:S04]  /*1a3e0*/  LDL.LU R90, [R1+0x9ac] ;  /* 0x0009ac00015a7983 */ /* 0x002ee80000300800 */
[----:B------:R1:W-:Y:S04]  /*1a3f0*/  STS.U16 [R63+UR4+0x1ca00], R87 ;  /* 0x01ca00573f007988 */ /* 0x0003e80008000404 */
[----:B0-----:R-:W3:Y:S04]  /*1a400*/  LDL.LU R89, [R1+0x9a8] ;  /* 0x0009a80001597983 */ /* 0x001ee80000300800 */
[----:B------:R0:W-:Y:S04]  /*1a410*/  STS.U16 [R63+UR4+0x10e00], R77 ;  /* 0x010e004d3f007988 */ /* 0x0001e80008000404 */
[----:B-1----:R-:W3:Y:S04]  /*1a420*/  LDL.LU R87, [R1+0x9a4] ;  /* 0x0009a40001577983 */ /* 0x002ee80000300800 */
[----:B------:R1:W-:Y:S04]  /*1a430*/  STS.U16 [R63+UR4+0x14e00], R86 ;  /* 0x014e00563f007988 */ /* 0x0003e80008000404 */
[----:B0-----:R-:W3:Y:S04]  /*1a440*/  LDL.LU R77, [R1+0x948] ;  /* 0x00094800014d7983 */ /* 0x001ee80000300800 */
[----:B------:R0:W-:Y:S04]  /*1a450*/  STS.U16 [R63+UR4+0x18e00], R85 ;  /* 0x018e00553f007988 */ /* 0x0001e80008000404 */
[----:B-1----:R-:W3:Y:S04]  /*1a460*/  LDL.LU R86, [R1+0x944] ;  /* 0x0009440001567983 */ /* 0x002ee80000300800 */
[----:B0-----:R-:W3:Y:S04]  /*1a470*/  LDL.LU R85, [R1+0x940] ;  /* 0x0009400001557983 */ /* 0x001ee80000300800 */
[----:B--2---:R0:W-:Y:S04]  /*1a480*/  STS.U16 [R63+UR4+0x1ce00], R84 ;  /* 0x01ce00543f007988 */ /* 0x0041e80008000404 */
[----:B------:R1:W-:Y:S04]  /*1a490*/  STS.U16 [R63+UR4+0x11200], R52 ;  /* 0x011200343f007988 */ /* 0x0003e80008000404 */
[----:B------:R2:W-:Y:S04]  /*1a4a0*/  STS.U16 [R63+UR4+0x15200], R53 ;  /* 0x015200353f007988 */ /* 0x0005e80008000404 */
[----:B0-----:R-:W3:Y:S04]  /*1a4b0*/  LDL.LU R84, [R1+0x93c] ;  /* 0x00093c0001547983 */ /* 0x001ee80000300800 */
[----:B------:R-:W3:Y:S04]  /*1a4c0*/  LDL.LU R92, [R1+0x8e8] ;  /* 0x0008e800015c7983 */ /* 0x000ee80000300800 */
[----:B-1----:R-:W3:Y:S04]  /*1a4d0*/  LDL.LU R52, [R1+0xfc8] ;  /* 0x000fc80001347983 */ /* 0x002ee80000300800 */
[----:B--2---:R-:W2:Y:S04]  /*1a4e0*/  LDL.LU R53, [R1+0xfc4] ;  /* 0x000fc40001357983 */ /* 0x004ea80000300800 */
[----:B------:R0:W-:Y:S04]  /*1a4f0*/  STS.U16 [R63+UR4+0x19200], R93 ;  /* 0x0192005d3f007988 */ /* 0x0001e80008000404 */
[----:B------:R1:W-:Y:S04]  /*1a500*/  STS.U16 [R63+UR4+0x1d200], R40 ;  /* 0x01d200283f007988 */ /* 0x0003e80008000404 */
[----:B------:R1:W-:Y:S04]  /*1a510*/  STS.U16 [R63+UR4+0x11600], R41 ;  /* 0x011600293f007988 */ /* 0x0003e80008000404 */
[----:B0-----:R-:W2:Y:S04]  /*1a520*/  LDL.LU R93, [R1+0xfc0] ;  /* 0x000fc000015d7983 */ /* 0x001ea80000300800 */
[----:B-1----:R-:W5:Y:S04]  /*1a530*/  LDL.LU R40, [R1+0xfbc] ;  /* 0x000fbc0001287983 */ /* 0x002f680000300800 */
[----:B------:R-:W5:Y:S04]  /*1a540*/  LDL.LU R41, [R1+0xfb8] ;  /* 0x000fb80001297983 */ /* 0x000f680000300800 */
[----:B------:R0:W-:Y:S04]  /*1a550*/  STS.U16 [R63+UR4+0x15600], R57 ;  /* 0x015600393f007988 */ /* 0x0001e80008000404 */
[----:B------:R1:W-:Y:S04]  /*1a560*/  STS.U16 [R63+UR4+0x19600], R38 ;  /* 0x019600263f007988 */ /* 0x0003e80008000404 */
[----:B------:R1:W-:Y:S04]  /*1a570*/  STS.U16 [R63+UR4+0x1d600], R61 ;  /* 0x01d6003d3f007988 */ /* 0x0003e80008000404 */
[----:B0-----:R-:W2:Y:S04]  /*1a580*/  LDL.LU R57, [R1+0xfb4] ;  /* 0x000fb40001397983 */ /* 0x001ea80000300800 */
[----:B-1----:R-:W5:Y:S04]  /*1a590*/  LDL.LU R38, [R1+0xfb0] ;  /* 0x000fb00001267983 */ /* 0x002f680000300800 */
[----:B------:R-:W2:Y:S04]  /*1a5a0*/  LDL.LU R61, [R1+0xfac] ;  /* 0x000fac00013d7983 */ /* 0x000ea80000300800 */
[----:B------:R0:W-:Y:S04]  /*1a5b0*/  STS.U16 [R63+UR4+0x11a00], R44 ;  /* 0x011a002c3f007988 */ /* 0x0001e80008000404 */
[----:B------:R1:W-:Y:S04]  /*1a5c0*/  STS.U16 [R63+UR4+0x15a00], R58 ;  /* 0x015a003a3f007988 */ /* 0x0003e80008000404 */
[----:B------:R1:W-:Y:S04]  /*1a5d0*/  STS.U16 [R63+UR4+0x19a00], R59 ;  /* 0x019a003b3f007988 */ /* 0x0003e80008000404 */
[----:B0-----:R-:W2:Y:S04]  /*1a5e0*/  LDL.LU R44, [R1+0xfa8] ;  /* 0x000fa800012c7983 */ /* 0x001ea80000300800 */
[----:B-1----:R-:W2:Y:S04]  /*1a5f0*/  LDL.LU R58, [R1+0xfa4] ;  /* 0x000fa400013a7983 */ /* 0x002ea80000300800 */
[----:B------:R-:W2:Y:S04]  /*1a600*/  LDL.LU R59, [R1+0xfa0] ;  /* 0x000fa000013b7983 */ /* 0x000ea80000300800 */
[----:B------:R0:W-:Y:S04]  /*1a610*/  STS.U16 [R63+UR4+0x1da00], R56 ;  /* 0x01da00383f007988 */ /* 0x0001e80008000404 */
[----:B0-----:R-:W2:Y:S04]  /*1a620*/  LDL.LU R56, [R1+0xf9c] ;  /* 0x000f9c0001387983 */ /* 0x001ea80000300800 */
[----:B--2---:R-:W-:Y:S04]  /*1a630*/  STS.U16 [R63+UR4+0x11e00], R56 ;  /* 0x011e00383f007988 */ /* 0x004fe80008000404 */
[----:B----4-:R0:W-:Y:S04]  /*1a640*/  STS.U16 [R63+UR4+0x15e00], R62 ;  /* 0x015e003e3f007988 */ /* 0x0101e80008000404 */
[----:B------:R1:W-:Y:S04]  /*1a650*/  STS.U16 [R63+UR4+0x19e00], R64 ;  /* 0x019e00403f007988 */ /* 0x0003e80008000404 */
[----:B0-----:R-:W2:Y:S04]  /*1a660*/  LDL.LU R62, [R1+0xf98] ;  /* 0x000f9800013e7983 */ /* 0x001ea80000300800 */
[----:B-1----:R-:W4:Y:S01]  /*1a670*/  LDL.LU R64, [R1+0xf94] ;  /* 0x000f940001407983 */ /* 0x002f220000300800 */
[----:B------:R-:W-:-:S03]  /*1a680*/  LOP3.LUT R56, R0, 0x50, RZ, 0x3c, !PT ;  /* 0x0000005000387812 */ /* 0x000fc600078e3cff */
[----:B----4-:R0:W-:Y:S04]  /*1a690*/  STS.U16 [R63+UR4+0x1de00], R64 ;  /* 0x01de00403f007988 */ /* 0x0101e80008000404 */
[----:B------:R1:W-:Y:S04]  /*1a6a0*/  STS.U16 [R56+UR4+0x10280], R65 ;  /* 0x0102804138007988 */ /* 0x0003e80008000404 */
[----:B------:R4:W-:Y:S04]  /*1a6b0*/  STS.U16 [R56+UR4+0x14280], R66 ;  /* 0x0142804238007988 */ /* 0x0009e80008000404 */
[----:B0-----:R-:W2:Y:S04]  /*1a6c0*/  LDL.LU R63, [R1+0xf90] ;  /* 0x000f9000013f7983 */ /* 0x001ea80000300800 */
[----:B------:R-:W2:Y:S04]  /*1a6d0*/  LDL.LU R64, [R1+0xf8c] ;  /* 0x000f8c0001407983 */ /* 0x000ea80000300800 */
[----:B-1----:R-:W2:Y:S04]  /*1a6e0*/  LDL.LU R65, [R1+0xf88] ;  /* 0x000f880001417983 */ /* 0x002ea80000300800 */
[----:B----4-:R-:W4:Y:S04]  /*1a6f0*/  LDL.LU R66, [R1+0xf84] ;  /* 0x000f840001427983 */ /* 0x010f280000300800 */
[----:B------:R0:W-:Y:S04]  /*1a700*/  STS.U16 [R56+UR4+0x18280], R67 ;  /* 0x0182804338007988 */ /* 0x0001e80008000404 */
[----:B------:R1:W-:Y:S04]  /*1a710*/  STS.U16 [R56+UR4+0x1c280], R91 ;  /* 0x01c2805b38007988 */ /* 0x0003e80008000404 */
[----:B------:R3:W-:Y:S04]  /*1a720*/  STS.U16 [R56+UR4+0x10680], R60 ;  /* 0x0106803c38007988 */ /* 0x0007e80008000404 */
[----:B0-----:R-:W2:Y:S04]  /*1a730*/  LDL.LU R67, [R1+0xf80] ;  /* 0x000f800001437983 */ /* 0x001ea80000300800 */
[----:B-1----:R-:W2:Y:S04]  /*1a740*/  LDL.LU R91, [R1+0xf7c] ;  /* 0x000f7c00015b7983 */ /* 0x002ea80000300800 */
[----:B---3--:R-:W3:Y:S04]  /*1a750*/  LDL.LU R60, [R1+0xa10] ;  /* 0x000a1000013c7983 */ /* 0x008ee80000300800 */
[----:B------:R0:W-:Y:S04]  /*1a760*/  STS.U16 [R56+UR4+0x14680], R90 ;  /* 0x0146805a38007988 */ /* 0x0001e80008000404 */
[----:B------:R1:W-:Y:S04]  /*1a770*/  STS.U16 [R56+UR4+0x18680], R89 ;  /* 0x0186805938007988 */ /* 0x0003e80008000404 */
[----:B------:R1:W-:Y:S04]  /*1a780*/  STS.U16 [R56+UR4+0x1c680], R87 ;  /* 0x01c6805738007988 */ /* 0x0003e80008000404 */
[----:B0-----:R-:W2:Y:S04]  /*1a790*/  LDL.LU R90, [R1+0xf78] ;  /* 0x000f7800015a7983 */ /* 0x001ea80000300800 */
[----:B-1----:R-:W2:Y:S04]  /*1a7a0*/  LDL.LU R89, [R1+0xf74] ;  /* 0x000f740001597983 */ /* 0x002ea80000300800 */
        /* <DEDUP_REMOVED lines=9> */
[----:B------:R-:W-:Y:S04]  /*1a840*/  STS.U16 [R56+UR4+0x10e80], R92 ;  /* 0x010e805c38007988 */ /* 0x000fe80008000404 */
[----:B--2---:R0:W-:Y:S04]  /*1a850*/  STS.U16 [R56+UR4+0x14e80], R84 ;  /* 0x014e805438007988 */ /* 0x0041e80008000404 */
[----:B------:R1:W-:Y:S04]  /*1a860*/  STS.U16 [R56+UR4+0x18e80], R85 ;  /* 0x018e805538007988 */ /* 0x0003e80008000404 */
[----:B------:R2:W-:Y:S04]  /*1a870*/  STS.U16 [R56+UR4+0x1ce80], R86 ;  /* 0x01ce805638007988 */ /* 0x0005e80008000404 */
[----:B0-----:R-:W3:Y:S04]  /*1a880*/  LDL.LU R84, [R1+0xf5c] ;  /* 0x000f5c0001547983 */ /* 0x001ee80000300800 */
[----:B-1----:R-:W3:Y:S04]  /*1a890*/  LDL.LU R85, [R1+0xf58] ;  /* 0x000f580001557983 */ /* 0x002ee80000300800 */
[----:B--2---:R-:W2:Y:S04]  /*1a8a0*/  LDL.LU R86, [R1+0xf54] ;  /* 0x000f540001567983 */ /* 0x004ea80000300800 */
[----:B------:R0:W-:Y:S04]  /*1a8b0*/  STS.U16 [R56+UR4+0x11280], R87 ;  /* 0x0112805738007988 */ /* 0x0001e80008000404 */
[----:B------:R1:W-:Y:S04]  /*1a8c0*/  STS.U16 [R56+UR4+0x15280], R89 ;  /* 0x0152805938007988 */ /* 0x0003e80008000404 */
[----:B------:R4:W-:Y:S04]  /*1a8d0*/  STS.U16 [R56+UR4+0x19280], R90 ;  /* 0x0192805a38007988 */ /* 0x0009e80008000404 */
[----:B0-----:R-:W2:Y:S04]  /*1a8e0*/  LDL.LU R87, [R1+0xf50] ;  /* 0x000f500001577983 */ /* 0x001ea80000300800 */
[----:B-1----:R-:W2:Y:S04]  /*1a8f0*/  LDL.LU R89, [R1+0xf4c] ;  /* 0x000f4c0001597983 */ /* 0x002ea80000300800 */
[----:B----4-:R-:W4:Y:S04]  /*1a900*/  LDL.LU R90, [R1+0xf48] ;  /* 0x000f4800015a7983 */ /* 0x010f280000300800 */
[----:B------:R0:W-:Y:S04]  /*1a910*/  STS.U16 [R56+UR4+0x1d280], R91 ;  /* 0x01d2805b38007988 */ /* 0x0001e80008000404 */
[----:B0-----:R-:W2:Y:S04]  /*1a920*/  LDL.LU R91, [R1+0xf44] ;  /* 0x000f4400015b7983 */ /* 0x001ea80000300800 */
        /* <DEDUP_REMOVED lines=8> */
[----:B------:R1:W-:Y:S04]  /*1a9b0*/  STS.U16 [R56+UR4+0x11e80], R44 ;  /* 0x011e802c38007988 */ /* 0x0003e80008000404 */
[----:B------:R-:W-:Y:S04]  /*1a9c0*/  STS.U16 [R56+UR4+0x15e80], R61 ;  /* 0x015e803d38007988 */ /* 0x000fe80008000404 */
[----:B0-----:R-:W4:Y:S01]  /*1a9d0*/  LDL R59, [R1+0x748] ;  /* 0x00074800013b7983 */ /* 0x001f220000100800 */
[----:B-1----:R-:W-:-:S03]  /*1a9e0*/  LOP3.LUT R44, R0, 0x60, RZ, 0x3c, !PT ;  /* 0x00000060002c7812 */ /* 0x002fc600078e3cff */
[----:B------:R-:W-:Y:S04]  /*1a9f0*/  STS.U16 [R56+UR4+0x19e80], R57 ;  /* 0x019e803938007988 */ /* 0x000fe80008000404 */
[----:B------:R-:W-:Y:S04]  /*1aa00*/  STS.U16 [R56+UR4+0x1de80], R93 ;  /* 0x01de805d38007988 */ /* 0x000fe80008000404 */
[----:B------:R-:W4:Y:S04]  /*1aa10*/  LDL R58, [R1+0x74c] ;  /* 0x00074c00013a7983 */ /* 0x000f280000100800 */
[----:B---3--:R-:W-:Y:S04]  /*1aa20*/  STS.U16 [R44+UR4+0x10300], R60 ;  /* 0x0103003c2c007988 */ /* 0x008fe80008000404 */
[----:B--2---:R0:W-:Y:S04]  /*1aa30*/  STS.U16 [R44+UR4+0x14300], R91 ;  /* 0x0143005b2c007988 */ /* 0x0041e80008000404 */
[----:B----4-:R1:W-:Y:S04]  /*1aa40*/  STS.U16 [R44+UR4+0x18300], R90 ;  /* 0x0183005a2c007988 */ /* 0x0103e80008000404 */
[----:B------:R2:W-:Y:S04]  /*1aa50*/  STS.U16 [R44+UR4+0x1c300], R89 ;  /* 0x01c300592c007988 */ /* 0x0005e80008000404 */
[----:B0-----:R-:W3:Y:S04]  /*1aa60*/  LDL.LU R91, [R1+0xf40] ;  /* 0x000f4000015b7983 */ /* 0x001ee80000300800 */
[----:B-1----:R-:W4:Y:S04]  /*1aa70*/  LDL.LU R90, [R1+0xf3c] ;  /* 0x000f3c00015a7983 */ /* 0x002f280000300800 */
[----:B--2---:R-:W2:Y:S04]  /*1aa80*/  LDL.LU R89, [R1+0xf38] ;  /* 0x000f380001597983 */ /* 0x004ea80000300800 */
[----:B------:R0:W-:Y:S04]  /*1aa90*/  STS.U16 [R44+UR4+0x10700], R87 ;  /* 0x010700572c007988 */ /* 0x0001e80008000404 */
[----:B0-----:R-:W2:Y:S04]  /*1aaa0*/  LDL.LU R87, [R1+0xf34] ;  /* 0x000f340001577983 */ /* 0x001ea80000300800 */
[----:B------:R-:W2:Y:S04]  /*1aab0*/  LDL R57, [R1+0x768] ;  /* 0x0007680001397983 */ /* 0x000ea80000100800 */
[----:B------:R-:W3:Y:S01]  /*1aac0*/  LDL R56, [R1+0x76c] ;  /* 0x00076c0001387983 */ /* 0x000ee20000100800 */
[----:B------:R-:W-:Y:S01]  /*1aad0*/  PRMT R77, RZ, 0x7610, R77 ;  /* 0x00007610ff4d7816 */ /* 0x000fe2000000004d */
[----:B------:R-:W-:-:S02]  /*1aae0*/  @!P1 IMAD.MOV.U32 R93, RZ, RZ, R59 ;  /* 0x000000ffff5d9224 */ /* 0x000fc400078e003b */
[----:B------:R0:W-:Y:S04]  /*1aaf0*/  STS.U16 [R44+UR4+0x14700], R86 ;  /* 0x014700562c007988 */ /* 0x0001e80008000404 */
[----:B------:R1:W-:Y:S04]  /*1ab00*/  STS.U16 [R44+UR4+0x18700], R85 ;  /* 0x018700552c007988 */ /* 0x0003e80008000404 */
[----:B------:R1:W-:Y:S01]  /*1ab10*/  STS.U16 [R44+UR4+0x1c700], R84 ;  /* 0x01c700542c007988 */ /* 0x0003e20008000404 */
[----:B------:R-:W-:-:S03]  /*1ab20*/  @!P1 IMAD.MOV.U32 R92, RZ, RZ, R58 ;  /* 0x000000ffff5c9224 */ /* 0x000fc600078e003a */
[----:B0-----:R-:W3:Y:S04]  /*1ab30*/  LDL.LU R86, [R1+0xf30] ;  /* 0x000f300001567983 */ /* 0x001ee80000300800 */
[----:B-1----:R-:W3:Y:S04]  /*1ab40*/  LDL.LU R85, [R1+0xf2c] ;  /* 0x000f2c0001557983 */ /* 0x002ee80000300800 */
[----:B------:R-:W3:Y:S04]  /*1ab50*/  LDL.LU R84, [R1+0xf28] ;  /* 0x000f280001547983 */ /* 0x000ee80000300800 */
[----:B------:R-:W3:Y:S04]  /*1ab60*/  LDL.LU R67, [R1+0xab8] ;  /* 0x000ab80001437983 */ /* 0x000ee80000300800 */
[----:B------:R-:W3:Y:S04]  /*1ab70*/  LDL.LU R66, [R1+0xab4] ;  /* 0x000ab40001427983 */ /* 0x000ee80000300800 */
[----:B------:R2:W3:Y:S04]  /*1ab80*/  @!P1 LDG.E.U16 R77, desc[UR16][R92.64] ;  /* 0x000000105c4d9981 */ /* 0x0004e8000c1e1500 */
[----:B------:R-:W3:Y:S04]  /*1ab90*/  LDL.LU R65, [R1+0xab0] ;  /* 0x000ab00001417983 */ /* 0x000ee80000300800 */
[----:B------:R-:W3:Y:S04]  /*1aba0*/  LDL.LU R64, [R1+0xaac] ;  /* 0x000aac0001407983 */ /* 0x000ee80000300800 */
[----:B------:R-:W3:Y:S04]  /*1abb0*/  LDL.LU R63, [R1+0xa98] ;  /* 0x000a9800013f7983 */ /* 0x000ee80000300800 */
[----:B------:R-:W3:Y:S04]  /*1abc0*/  LDL.LU R62, [R1+0xa94] ;  /* 0x000a9400013e7983 */ /* 0x000ee80000300800 */
[----:B------:R-:W3:Y:S04]  /*1abd0*/  LDL.LU R61, [R1+0xa90] ;  /* 0x000a9000013d7983 */ /* 0x000ee80000300800 */
[----:B------:R-:W3:Y:S04]  /*1abe0*/  LDL.LU R60, [R1+0xa8c] ;  /* 0x000a8c00013c7983 */ /* 0x000ee80000300800 */
[----:B------:R-:W3:Y:S04]  /*1abf0*/  LDL R59, [R1+0x760] ;  /* 0x00076000013b7983 */ /* 0x000ee80000100800 */
[----:B------:R-:W3:Y:S01]  /*1ac00*/  LDL R58, [R1+0x764] ;  /* 0x00076400013a7983 */ /* 0x000ee20000100800 */
[----:B----4-:R-:W-:Y:S01]  /*1ac10*/  PRMT R90, RZ, 0x7610, R90 ;  /* 0x00007610ff5a7816 */ /* 0x010fe2000000005a */
[----:B--2---:R-:W-:Y:S01]  /*1ac20*/  @!P1 IMAD.MOV.U32 R93, RZ, RZ, R57 ;  /* 0x000000ffff5d9224 */ /* 0x004fe200078e0039 */
[----:B---3--:R-:W-:Y:S01]  /*1ac30*/  PRMT R91, RZ, 0x7610, R91 ;  /* 0x00007610ff5b7816 */ /* 0x008fe2000000005b */
[----:B------:R-:W2:Y:S01]  /*1ac40*/  LDL R57, [R1+0x780] ;  /* 0x0007800001397983 */ /* 0x000ea20000100800 */
[----:B------:R-:W-:Y:S01]  /*1ac50*/  @!P1 IMAD.MOV.U32 R92, RZ, RZ, R56 ;  /* 0x000000ffff5c9224 */ /* 0x000fe200078e0038 */
[----:B------:R-:W-:-:S02]  /*1ac60*/  PRMT R89, RZ, 0x7610, R89 ;  /* 0x00007610ff597816 */ /* 0x000fc40000000059 */
[----:B------:R-:W3:Y:S04]  /*1ac70*/  LDL R56, [R1+0x784] ;  /* 0x0007840001387983 */ /* 0x000ee80000100800 */
[----:B------:R0:W4:Y:S04]  /*1ac80*/  @!P1 LDG.E.U16 R90, desc[UR16][R92.64] ;  /* 0x000000105c5a9981 */ /* 0x000128000c1e1500 */
[----:B------:R-:W0:Y:S04]  /*1ac90*/  LDL R92, [R1+0x750] ;  /* 0x00075000015c7983 */ /* 0x000e280000100800 */
[----:B------:R-:W0:Y:S02]  /*1aca0*/  LDL R93, [R1+0x754] ;  /* 0x00075400015d7983 */ /* 0x000e240000100800 */
[----:B0-----:R-:W-:-:S04]  /*1acb0*/  @!P1 LOP3.LUT R93, R93, R92, RZ, 0x3c, !PT ;  /* 0x0000005c5d5d9212 */ /* 0x001fc800078e3cff */
[----:B------:R-:W-:-:S04]  /*1acc0*/  @!P1 LOP3.LUT R92, R93, R92, RZ, 0x3c, !PT ;  /* 0x0000005c5d5c9212 */ /* 0x000fc800078e3cff */
[----:B------:R-:W-:-:S05]  /*1acd0*/  @!P1 LOP3.LUT R93, R93, R92, RZ, 0x3c, !PT ;  /* 0x0000005c5d5d9212 */ /* 0x000fca00078e3cff */
[----:B------:R0:W2:Y:S04]  /*1ace0*/  @!P1 LDG.E.U16 R91, desc[UR16][R92.64] ;  /* 0x000000105c5b9981 */ /* 0x0000a8000c1e1500 */
[----:B------:R-:W0:Y:S04]  /*1acf0*/  LDL R92, [R1+0x770] ;  /* 0x00077000015c7983 */ /* 0x000e280000100800 */
[----:B------:R-:W0:Y:S02]  /*1ad00*/  LDL R93, [R1+0x774] ;  /* 0x00077400015d7983 */ /* 0x000e240000100800 */
[----:B0-----:R-:W-:-:S04]  /*1ad10*/  @!P1 LOP3.LUT R93, R93, R92, RZ, 0x3c, !PT ;  /* 0x0000005c5d5d9212 */ /* 0x001fc800078e3cff */
[----:B------:R-:W-:-:S04]  /*1ad20*/  @!P1 LOP3.LUT R92, R93, R92, RZ, 0x3c, !PT ;  /* 0x0000005c5d5c9212 */ /* 0x000fc800078e3cff */
[----:B------:R-:W-:-:S05]  /*1ad30*/  @!P1 LOP3.LUT R93, R93, R92, RZ, 0x3c, !PT ;  /* 0x0000005c5d5d9212 */ /* 0x000fca00078e3cff */
[----:B------:R0:W2:Y:S04]  /*1ad40*/  @!P1 LDG.E.U16 R89, desc[UR16][R92.64] ;  /* 0x000000105c599981 */ /* 0x0000a8000c1e1500 */
[----:B------:R-:W0:Y:S04]  /*1ad50*/  LDL R92, [R1+0x758] ;  /* 0x00075800015c7983 */ /* 0x000e280000100800 */
[----:B------:R-:W0:Y:S01]  /*1ad60*/  LDL R93, [R1+0x75c] ;  /* 0x00075c00015d7983 */ /* 0x000e220000100800 */
[----:B------:R-:W-:Y:S02]  /*1ad70*/  PRMT R86, RZ, 0x7610, R86 ;  /* 0x00007610ff567816 */ /* 0x000fe40000000056 */
[----:B0-----:R-:W-:-:S04]  /*1ad80*/  @!P1 LOP3.LUT R93, R93, R92, RZ, 0x3c, !PT ;  /* 0x0000005c5d5d9212 */ /* 0x001fc800078e3cff */
[----:B------:R-:W-:-:S04]  /*1ad90*/  @!P1 LOP3.LUT R92, R93, R92, RZ, 0x3c, !PT ;  /* 0x0000005c5d5c9212 */ /* 0x000fc800078e3cff */
[----:B------:R-:W-:-:S05]  /*1ada0*/  @!P1 LOP3.LUT R93, R93, R92, RZ, 0x3c, !PT ;  /* 0x0000005c5d5d9212 */ /* 0x000fca00078e3cff */
[----:B------:R0:W2:Y:S04]  /*1adb0*/  @!P1 LDG.E.U16 R86, desc[UR16][R92.64] ;  /* 0x000000105c569981 */ /* 0x0000a8000c1e1500 */
[----:B------:R-:W0:Y:S04]  /*1adc0*/  LDL R92, [R1+0x778] ;  /* 0x00077800015c7983 */ /* 0x000e280000100800 */
[----:B------:R-:W0:Y:S01]  /*1add0*/  LDL R93, [R1+0x77c] ;  /* 0x00077c00015d7983 */ /* 0x000e220000100800 */
[----:B------:R-:W-:Y:S02]  /*1ade0*/  PRMT R87, RZ, 0x7610, R87 ;  /* 0x00007610ff577816 */ /* 0x000fe40000000057 */
[----:B------:R-:W-:Y:S01]  /*1adf0*/  PRMT R84, RZ, 0x7610, R84 ;  /* 0x00007610ff547816 */ /* 0x000fe20000000054 */
[----:B------:R-:W-:Y:S01]  /*1ae00*/  STS.U16 [R44+UR4+0x10b00], R67 ;  /* 0x010b00432c007988 */ /* 0x000fe20008000404 */
[----:B------:R-:W-:-:S03]  /*1ae10*/  PRMT R85, RZ, 0x7610, R85 ;  /* 0x00007610ff557816 */ /* 0x000fc60000000055 */
        /* <DEDUP_REMOVED lines=8> */
[----:B------:R1:W-:Y:S01]  /*1aea0*/  STS.U16 [R44+UR4+0x15300], R52 ;  /* 0x015300342c007988 */ /* 0x0003e20008000404 */
[----:B0-----:R-:W-:-:S04]  /*1aeb0*/  @!P1 LOP3.LUT R93, R93, R92, RZ, 0x3c, !PT ;  /* 0x0000005c5d5d9212 */ /* 0x001fc800078e3cff */
[----:B------:R-:W-:-:S04]  /*1aec0*/  @!P1 LOP3.LUT R92, R93, R92, RZ, 0x3c, !PT ;  /* 0x0000005c5d5c9212 */ /* 0x000fc800078e3cff */
[----:B------:R-:W-:-:S05]  /*1aed0*/  @!P1 LOP3.LUT R93, R93, R92, RZ, 0x3c, !PT ;  /* 0x0000005c5d5d9212 */ /* 0x000fca00078e3cff */
[----:B------:R0:W4:Y:S02]  /*1aee0*/  @!P1 LDG.E.U16 R87, desc[UR16][R92.64] ;  /* 0x000000105c579981 */ /* 0x000124000c1e1500 */
[----:B0-----:R-:W-:Y:S02]  /*1aef0*/  @!P1 IMAD.MOV.U32 R92, RZ, RZ, R58 ;  /* 0x000000ffff5c9224 */ /* 0x001fe400078e003a */
[----:B------:R-:W-:Y:S01]  /*1af00*/  @!P1 IMAD.MOV.U32 R93, RZ, RZ, R59 ;  /* 0x000000ffff5d9224 */ /* 0x000fe200078e003b */
[----:B------:R-:W4:Y:S04]  /*1af10*/  LDL.LU R58, [R1+0xad8] ;  /* 0x000ad800013a7983 */ /* 0x000f280000300800 */
[----:B------:R3:W4:Y:S04]  /*1af20*/  @!P1 LDG.E.U16 R84, desc[UR16][R92.64] ;  /* 0x000000105c549981 */ /* 0x000728000c1e1500 */
[----:B------:R-:W4:Y:S01]  /*1af30*/  LDL.LU R59, [R1+0xad4] ;  /* 0x000ad400013b7983 */ /* 0x000f220000300800 */
[----:B---3--:R-:W-:-:S02]  /*1af40*/  @!P1 IMAD.MOV.U32 R92, RZ, RZ, R56 ;  /* 0x000000ffff5c9224 */ /* 0x008fc400078e0038 */
[----:B--2---:R-:W-:Y:S01]  /*1af50*/  @!P1 IMAD.MOV.U32 R93, RZ, RZ, R57 ;  /* 0x000000ffff5d9224 */ /* 0x004fe200078e0039 */
[----:B------:R-:W2:Y:S04]  /*1af60*/  LDL.LU R56, [R1+0xad0] ;  /* 0x000ad00001387983 */ /* 0x000ea80000300800 */
[----:B------:R0:W3:Y:S04]  /*1af70*/  @!P1 LDG.E.U16 R85, desc[UR16][R92.64] ;  /* 0x000000105c559981 */ /* 0x0000e8000c1e1500 */
[----:B------:R-:W3:Y:S01]  /*1af80*/  LDL.LU R57, [R1+0xacc] ;  /* 0x000acc0001397983 */ /* 0x000ee20000300800 */
[----:B0-----:R-:W-:Y:S01]  /*1af90*/  IMAD.SHL.U32 R92, R54, 0x2, RZ ;  /* 0x00000002365c7824 */ /* 0x001fe200078e00ff */
[----:B------:R-:W-:-:S02]  /*1afa0*/  SHF.R.S32.HI R93, RZ, 0x6, R55 ;  /* 0x00000006ff5d7819 */ /* 0x000fc40000011437 */
[----:B------:R-:W3:Y:S04]  /*1afb0*/  LDL.LU R54, [R1+0xac8] ;  /* 0x000ac80001367983 */ /* 0x000ee80000300800 */
[----:B------:R-:W3:Y:S04]  /*1afc0*/  LDL.LU R55, [R1+0xac4] ;  /* 0x000ac40001377983 */ /* 0x000ee80000300800 */
        /* <DEDUP_REMOVED lines=10> */
[----:B------:R0:W-:Y:S01]  /*1b070*/  STS.U16 [R44+UR4+0x19300], R39 ;  /* 0x019300272c007988 */ /* 0x0001e20008000404 */
[----:B------:R-:W-:-:S03]  /*1b080*/  SGXT R93, R93, 0x1 ;  /* 0x000000015d5d781a */ /* 0x000fc60000000200 */
[----:B------:R1:W-:Y:S04]  /*1b090*/  STS.U16 [R44+UR4+0x1d300], R36 ;  /* 0x01d300242c007988 */ /* 0x0003e80008000404 */
[----:B------:R1:W-:Y:S04]  /*1b0a0*/  STS.U16 [R44+UR4+0x11700], R37 ;  /* 0x011700252c007988 */ /* 0x0003e80008000404 */
[----:B------:R1:W-:Y:S04]  /*1b0b0*/  STS.U16 [R44+UR4+0x15700], R34 ;  /* 0x015700222c007988 */ /* 0x0003e80008000404 */
[----:B0-----:R0:W5:Y:S04]  /*1b0c0*/  LDL.LU R39, [R1+0xf24] ;  /* 0x000f240001277983 */ /* 0x0011680000300800 */
[----:B------:R0:W-:Y:S01]  /*1b0d0*/  STS.U16 [R44+UR4+0x19700], R35 ;  /* 0x019700232c007988 */ /* 0x0001e20008000404 */
[----:B------:R-:W-:-:S03]  /*1b0e0*/  LOP3.LUT R92, R92, 0x90, R93, 0x78, !PT ;  /* 0x000000905c5c7812 */ /* 0x000fc600078e785d */
[----:B-1----:R1:W5:Y:S04]  /*1b0f0*/  LDL.LU R36, [R1+0xf20] ;  /* 0x000f200001247983 */ /* 0x0023680000300800 */
[----:B------:R0:W-:Y:S01]  /*1b100*/  STS.U16 [R44+UR4+0x1d700], R42 ;  /* 0x01d7002a2c007988 */ /* 0x0001e20008000404 */
[----:B------:R-:W-:-:S03]  /*1b110*/  LOP3.LUT R93, R0, 0x70, RZ, 0x3c, !PT ;  /* 0x00000070005d7812 */ /* 0x000fc600078e3cff */
[----:B------:R1:W5:Y:S04]  /*1b120*/  LDL.LU R37, [R1+0xf1c] ;  /* 0x000f1c0001257983 */ /* 0x0003680000300800 */
[----:B------:R0:W-:Y:S04]  /*1b130*/  STS.U16 [R44+UR4+0x11b00], R43 ;  /* 0x011b002b2c007988 */ /* 0x0001e80008000404 */
[----:B------:R1:W5:Y:S04]  /*1b140*/  LDL.LU R34, [R1+0xf18] ;  /* 0x000f180001227983 */ /* 0x0003680000300800 */
[----:B------:R1:W-:Y:S04]  /*1b150*/  STS.U16 [R44+UR4+0x15b00], R50 ;  /* 0x015b00322c007988 */ /* 0x0003e80008000404 */
[----:B0-----:R0:W5:Y:S04]  /*1b160*/  LDL.LU R35, [R1+0xf14] ;  /* 0x000f140001237983 */ /* 0x0011680000300800 */
[----:B------:R0:W-:Y:S04]  /*1b170*/  STS.U16 [R44+UR4+0x19b00], R51 ;  /* 0x019b00332c007988 */ /* 0x0001e80008000404 */
[----:B------:R0:W5:Y:S04]  /*1b180*/  LDL.LU R42, [R1+0xf10] ;  /* 0x000f1000012a7983 */ /* 0x0001680000300800 */
[----:B------:R0:W-:Y:S04]  /*1b190*/  STS.U16 [R44+UR4+0x1db00], R48 ;  /* 0x01db00302c007988 */ /* 0x0001e80008000404 */
[----:B------:R0:W5:Y:S04]  /*1b1a0*/  LDL.LU R43, [R1+0xf0c] ;  /* 0x000f0c00012b7983 */ /* 0x0001680000300800 */
[----:B------:R0:W-:Y:S04]  /*1b1b0*/  STS.U16 [R44+UR4+0x11f00], R49 ;  /* 0x011f00312c007988 */ /* 0x0001e80008000404 */
[----:B-1----:R1:W5:Y:S04]  /*1b1c0*/  LDL.LU R50, [R1+0xf08] ;  /* 0x000f080001327983 */ /* 0x0023680000300800 */
[----:B------:R1:W-:Y:S04]  /*1b1d0*/  STS.U16 [R44+UR4+0x15f00], R46 ;  /* 0x015f002e2c007988 */ /* 0x0003e80008000404 */
[----:B0-----:R0:W5:Y:S04]  /*1b1e0*/  LDL.LU R51, [R1+0xf04] ;  /* 0x000f040001337983 */ /* 0x0011680000300800 */
[----:B------:R0:W-:Y:S04]  /*1b1f0*/  STS.U16 [R44+UR4+0x19f00], R47 ;  /* 0x019f002f2c007988 */ /* 0x0001e80008000404 */
[----:B------:R0:W5:Y:S04]  /*1b200*/  LDL.LU R48, [R1+0xf00] ;  /* 0x000f000001307983 */ /* 0x0001680000300800 */
[----:B------:R0:W-:Y:S04]  /*1b210*/  STS.U16 [R44+UR4+0x1df00], R45 ;  /* 0x01df002d2c007988 */ /* 0x0001e80008000404 */
[----:B------:R0:W5:Y:S04]  /*1b220*/  LDL.LU R49, [R1+0xefc] ;  /* 0x000efc0001317983 */ /* 0x0001680000300800 */
[----:B-1----:R1:W5:Y:S04]  /*1b230*/  LDL.LU R46, [R1+0xef8] ;  /* 0x000ef800012e7983 */ /* 0x0023680000300800 */
[----:B0-----:R1:W5:Y:S04]  /*1b240*/  LDL.LU R47, [R1+0xef4] ;  /* 0x000ef400012f7983 */ /* 0x0013680000300800 */
[----:B------:R1:W5:Y:S04]  /*1b250*/  LDL.LU R44, [R1+0xef0] ;  /* 0x000ef000012c7983 */ /* 0x0003680000300800 */
[----:B------:R1:W5:Y:S04]  /*1b260*/  LDL.LU R45, [R1+0xeec] ;  /* 0x000eec00012d7983 */ /* 0x0003680000300800 */
[----:B----4-:R0:W-:Y:S04]  /*1b270*/  STS.U16 [R93+UR4+0x10380], R58 ;  /* 0x0103803a5d007988 */ /* 0x0101e80008000404 */
[----:B------:R4:W-:Y:S04]  /*1b280*/  STS.U16 [R93+UR4+0x14380], R59 ;  /* 0x0143803b5d007988 */ /* 0x0009e80008000404 */
[----:B0-----:R1:W5:Y:S04]  /*1b290*/  LDL.LU R58, [R1+0xee8] ;  /* 0x000ee800013a7983 */ /* 0x0013680000300800 */
[----:B--2---:R0:W-:Y:S04]  /*1b2a0*/  STS.U16 [R93+UR4+0x18380], R56 ;  /* 0x018380385d007988 */ /* 0x0041e80008000404 */
[----:B----4-:R1:W5:Y:S04]  /*1b2b0*/  LDL.LU R59, [R1+0xee4] ;  /* 0x000ee400013b7983 */ /* 0x0103680000300800 */
[----:B---3--:R2:W-:Y:S04]  /*1b2c0*/  STS.U16 [R93+UR4+0x1c380], R57 ;  /* 0x01c380395d007988 */ /* 0x0085e80008000404 */
[----:B0-----:R1:W5:Y:S04]  /*1b2d0*/  LDL.LU R56, [R1+0xee0] ;  /* 0x000ee00001387983 */ /* 0x0013680000300800 */
[----:B------:R0:W-:Y:S04]  /*1b2e0*/  STS.U16 [R93+UR4+0x10780], R54 ;  /* 0x010780365d007988 */ /* 0x0001e80008000404 */
[----:B------:R3:W-:Y:S04]  /*1b2f0*/  STS.U16 [R93+UR4+0x14780], R55 ;  /* 0x014780375d007988 */ /* 0x0007e80008000404 */
[----:B------:R4:W-:Y:S04]  /*1b300*/  STS.U16 [R93+UR4+0x18780], R52 ;  /* 0x018780345d007988 */ /* 0x0009e80008000404 */
[----:B------:R0:W-:Y:S04]  /*1b310*/  STS.U16 [R93+UR4+0x1c780], R53 ;  /* 0x01c780355d007988 */ /* 0x0001e80008000404 */
[----:B--2---:R1:W5:Y:S04]  /*1b320*/  LDL.LU R57, [R1+0xedc] ;  /* 0x000edc0001397983 */ /* 0x0043680000300800 */
[----:B------:R2:W-:Y:S04]  /*1b330*/  STS.U16 [R93+UR4+0x10b80], R66 ;  /* 0x010b80425d007988 */ /* 0x0005e80008000404 */
[----:B0-----:R1:W5:Y:S04]  /*1b340*/  LDL.LU R54, [R1+0xed8] ;  /* 0x000ed80001367983 */ /* 0x0013680000300800 */
[----:B------:R0:W-:Y:S04]  /*1b350*/  STS.U16 [R93+UR4+0x14b80], R67 ;  /* 0x014b80435d007988 */ /* 0x0001e80008000404 */
[----:B---3--:R1:W5:Y:S04]  /*1b360*/  LDL.LU R55, [R1+0xed4] ;  /* 0x000ed40001377983 */ /* 0x0083680000300800 */
[----:B------:R3:W-:Y:S04]  /*1b370*/  STS.U16 [R93+UR4+0x18b80], R64 ;  /* 0x018b80405d007988 */ /* 0x0007e80008000404 */
[----:B----4-:R1:W5:Y:S04]  /*1b380*/  LDL.LU R52, [R1+0xed0] ;  /* 0x000ed00001347983 */ /* 0x0103680000300800 */
[----:B------:R4:W-:Y:S04]  /*1b390*/  STS.U16 [R93+UR4+0x1cb80], R65 ;  /* 0x01cb80415d007988 */ /* 0x0009e80008000404 */
[----:B------:R1:W5:Y:S04]  /*1b3a0*/  LDL.LU R53, [R1+0xecc] ;  /* 0x000ecc0001357983 */ /* 0x0003680000300800 */
        /* <DEDUP_REMOVED lines=34> */
[----:B------:R-:W-:Y:S04]  /*1b5d0*/  STS.U16 [R93+UR4+0x15f80], R79 ;  /* 0x015f804f5d007988 */ /* 0x000fe80008000404 */
[----:B---3--:R1:W5:Y:S04]  /*1b5e0*/  LDL.LU R83, [R1+0xe84] ;  /* 0x000e840001537983 */ /* 0x0083680000300800 */
[----:B------:R-:W-:Y:S04]  /*1b5f0*/  STS.U16 [R93+UR4+0x19f80], R76 ;  /* 0x019f804c5d007988 */ /* 0x000fe80008000404 */
[----:B----4-:R1:W5:Y:S04]  /*1b600*/  LDL.LU R80, [R1+0xe80] ;  /* 0x000e800001507983 */ /* 0x0103680000300800 */
[----:B------:R0:W-:Y:S04]  /*1b610*/  STS.U16 [R93+UR4+0x1df80], R88 ;  /* 0x01df80585d007988 */ /* 0x0001e80008000404 */
[----:B------:R1:W5:Y:S04]  /*1b620*/  LDL.LU R81, [R1+0xe7c] ;  /* 0x000e7c0001517983 */ /* 0x0003680000300800 */
[----:B--2---:R1:W5:Y:S01]  /*1b630*/  LDL.LU R78, [R1+0xe78] ;  /* 0x000e7800014e7983 */ /* 0x0043620000300800 */
[----:B0-----:R-:W-:-:S03]  /*1b640*/  LOP3.LUT R88, R92, 0x20, RZ, 0x3c, !PT ;  /* 0x000000205c587812 */ /* 0x001fc600078e3cff */
[----:B------:R1:W5:Y:S01]  /*1b650*/  LDL.LU R79, [R1+0xe74] ;  /* 0x000e7400014f7983 */ /* 0x0003620000300800 */
[----:B------:R-:W-:-:S03]  /*1b660*/  LOP3.LUT R93, R92, 0x40, RZ, 0x3c, !PT ;  /* 0x000000405c5d7812 */ /* 0x000fc600078e3cff */
[----:B------:R1:W5:Y:S04]  /*1b670*/  LDL.LU R76, [R1+0xe70] ;  /* 0x000e7000014c7983 */ /* 0x0003680000300800 */
[----:B------:R0:W-:Y:S04]  /*1b680*/  STS.U16 [R92+UR4+0x20800], R77 ;  /* 0x0208004d5c007988 */ /* 0x0001e80008000404 */
[----:B------:R2:W-:Y:S04]  /*1b690*/  STS.U16 [R92+UR4+0x20c00], R90 ;  /* 0x020c005a5c007988 */ /* 0x0005e80008000404 */
[----:B------:R3:W-:Y:S04]  /*1b6a0*/  STS.U16 [R88+UR4+0x20900], R91 ;  /* 0x0209005b58007988 */ /* 0x0007e80008000404 */
[----:B0-----:R1:W5:Y:S01]  /*1b6b0*/  LDL.LU R77, [R1+0xe6c] ;  /* 0x000e6c00014d7983 */ /* 0x0013620000300800 */
[----:B--2---:R-:W-:-:S03]  /*1b6c0*/  LOP3.LUT R92, R92, 0x60, RZ, 0x3c, !PT ;  /* 0x000000605c5c7812 */ /* 0x004fc600078e3cff */
[----:B------:R1:W5:Y:S04]  /*1b6d0*/  LDL.LU R90, [R1+0xe68] ;  /* 0x000e6800015a7983 */ /* 0x0003680000300800 */
[----:B---3--:R1:W5:Y:S04]  /*1b6e0*/  LDL.LU R91, [R1+0xe64] ;  /* 0x000e6400015b7983 */ /* 0x0083680000300800 */
[----:B------:R0:W-:Y:S04]  /*1b6f0*/  STS.U16 [R88+UR4+0x20d00], R89 ;  /* 0x020d005958007988 */ /* 0x0001e80008000404 */
[----:B------:R2:W-:Y:S04]  /*1b700*/  STS.U16 [R93+UR4+0x20a00], R86 ;  /* 0x020a00565d007988 */ /* 0x0005e80008000404 */
[----:B------:R3:W-:Y:S04]  /*1b710*/  STS.U16 [R93+UR4+0x20e00], R87 ;  /* 0x020e00575d007988 */ /* 0x0007e80008000404 */
[----:B0-----:R1:W5:Y:S04]  /*1b720*/  LDL.LU R88, [R1+0xe60] ;  /* 0x000e600001587983 */ /* 0x0013680000300800 */
[----:B------:R1:W5:Y:S04]  /*1b730*/  LDL.LU R89, [R1+0xe5c] ;  /* 0x000e5c0001597983 */ /* 0x0003680000300800 */
[----:B--2---:R1:W5:Y:S04]  /*1b740*/  LDL.LU R86, [R1+0xe58] ;  /* 0x000e580001567983 */ /* 0x0043680000300800 */
[----:B---3--:R1:W5:Y:S04]  /*1b750*/  LDL.LU R87, [R1+0xe54] ;  /* 0x000e540001577983 */ /* 0x0083680000300800 */
[----:B------:R0:W-:Y:S04]  /*1b760*/  STS.U16 [R92+UR4+0x20b00], R84 ;  /* 0x020b00545c007988 */ /* 0x0001e80008000404 */
[----:B------:R2:W-:Y:S01]  /*1b770*/  STS.U16 [R92+UR4+0x20f00], R85 ;  /* 0x020f00555c007988 */ /* 0x0005e20008000404 */
[----:B------:R3:W-:Y:S06]  /*1b780*/  MEMBAR.ALL.CTA ;  /* 0x0000000000007992 */ /* 0x0007ec0000008000 */
[----:B---3--:R-:W3:Y:S04]  /*1b790*/  FENCE.VIEW.ASYNC.S ;  /* 0x00000000000073c6 */ /* 0x008ee80000000000 */
[----:B0-----:R1:W5:Y:S04]  /*1b7a0*/  LDL.LU R84, [R1+0xe50] ;  /* 0x000e500001547983 */ /* 0x0013680000300800 */
[----:B--2---:R1:W5:Y:S01]  /*1b7b0*/  LDL.LU R85, [R1+0xe4c] ;  /* 0x000e4c0001557983 */ /* 0x0043620000300800 */
[----:B------:R-:W-:-:S04]  /*1b7c0*/  ULEA UR7, UR12, UR4, 0x3 ;  /* 0x000000040c077291 */ /* 0x000fc8000f8e18ff */
[----:B------:R-:W-:Y:S01]  /*1b7d0*/  UIADD3 UR7, UPT, UPT, UR7, 0x21000, URZ ;  /* 0x0002100007077890 */ /* 0x000fe2000fffe0ff */
[----:B---3--:R-:W-:Y:S06]  /*1b7e0*/  BAR.SYNC.DEFER_BLOCKING 0x0 ;  /* 0x0000000000007b1d */ /* 0x008fec0000010000 */
[----:B------:R-:W-:Y:S05]  /*1b7f0*/  @P0 BRA `(.L_x_9) ;  /* 0x0000000000d40947 */ /* 0x000fea0003800000 */
[----:B------:R-:W-:Y:S02]  /*1b800*/  UIADD3 UR9, UPT, UPT, UR5, 0x10, URZ ;  /* 0x0000001005097890 */ /* 0x000fe4000fffe0ff */
[----:B------:R-:W-:Y:S02]  /*1b810*/  UIADD3 UR13, UPT, UPT, UR5, 0x10, URZ ;  /* 0x00000010050d7890 */ /* 0x000fe4000fffe0ff */
[----:B------:R-:W-:Y:S01]  /*1b820*/  UIADD3 UR72, UPT, UPT, UR5, 0x10, URZ ;  /* 0x0000001005487890 */ /* 0x000fe2000fffe0ff */
[----:B------:R-:W-:Y:S01]  /*1b830*/  UMOV UR64, 0x0 ;  /* 0x0000000000407882 */ /* 0x000fe20000000000 */
[----:B------:R-:W-:Y:S01]  /*1b840*/  UMOV UR65, 0x8048010 ;  /* 0x0804801000417882 */ /* 0x000fe20000000000 */
[----:B------:R-:W-:Y:S01]  /*1b850*/  UIADD3 UR73, UPT, UPT, UR5, 0x10, URZ ;  /* 0x0000001005497890 */ /* 0x000fe2000fffe0ff */
[----:B------:R-:W-:Y:S01]  /*1b860*/  UMOV UR66, UR10 ;  /* 0x0000000a00427c82 */ /* 0x000fe20008000000 */
[----:B------:R-:W-:Y:S01]  /*1b870*/  UMOV UR67, 0x40004040 ;  /* 0x4000404000437882 */ /* 0x000fe20000000000 */
[----:B------:R-:W-:Y:S01]  /*1b880*/  UMOV UR76, 0x0 ;  /* 0x00000000004c7882 */ /* 0x000fe20000000000 */
[----:B------:R-:W-:Y:S01]  /*1b890*/  UMOV UR77, 0x8048010 ;  /* 0x08048010004d7882 */ /* 0x000fe20000000000 */
[----:B------:R-:W-:Y:S01]  /*1b8a0*/  UMOV UR68, 0x0 ;  /* 0x0000000000447882 */ /* 0x000fe20000000000 */
[----:B------:R-:W-:Y:S01]  /*1b8b0*/  UMOV UR69, 0x8048010 ;  /* 0x0804801000457882 */ /* 0x000fe20000000000 */
[----:B------:R-:W-:Y:S01]  /*1b8c0*/  UTCHMMA gdesc[UR66], gdesc[UR54], tmem[UR5], tmem[UR64], idesc[UR65], UPT ;  /* 0x00ff4036420075ea */ /* 0x000fe2000b800005 */
[----:B------:R-:W-:Y:S01]  /*1b8d0*/  UMOV UR70, 0x0 ;  /* 0x0000000000467882 */ /* 0x000fe20000000000 */
[----:B------:R-:W-:Y:S01]  /*1b8e0*/  UMOV UR71, 0x8048010 ;  /* 0x0804801000477882 */ /* 0x000fe20000000000 */
[----:B------:R-:W-:-:S02]  /*1b8f0*/  UIADD3 UR74, UPT, UPT, UR5, 0x20, URZ ;  /* 0x00000020054a7890 */ /* 0x000fc4000fffe0ff */
[----:B------:R0:W-:Y:S01]  /*1b900*/  UTCHMMA gdesc[UR14], gdesc[UR18], tmem[UR5], tmem[UR76], idesc[UR77], UPT ;  /* 0x00ff4c120e0075ea */ /* 0x0001e2000b800005 */
[----:B------:R-:W-:Y:S01]  /*1b910*/  UMOV UR56, 0x0 ;  /* 0x0000000000387882 */ /* 0x000fe20000000000 */
[----:B------:R-:W-:Y:S01]  /*1b920*/  UMOV UR57, 0x8048010 ;  /* 0x0804801000397882 */ /* 0x000fe20000000000 */
[----:B------:R-:W-:Y:S02]  /*1b930*/  UIADD3 UR75, UPT, UPT, UR5, 0x20, URZ ;  /* 0x00000020054b7890 */ /* 0x000fe4000fffe0ff */
[----:B------:R-:W-:Y:S01]  /*1b940*/  UTCHMMA gdesc[UR20], gdesc[UR22], tmem[UR5], tmem[UR68], idesc[UR69], UPT ;  /* 0x00ff4416140075ea */ /* 0x000fe2000b800005 */
[----:B------:R-:W-:Y:S01]  /*1b950*/  UMOV UR58, 0x0 ;  /* 0x00000000003a7882 */ /* 0x000fe20000000000 */
[----:B------:R-:W-:Y:S01]  /*1b960*/  UMOV UR59, 0x8048010 ;  /* 0x08048010003b7882 */ /* 0x000fe20000000000 */
[----:B------:R-:W-:Y:S01]  /*1b970*/  UTCHMMA gdesc[UR24], gdesc[UR26], tmem[UR5], tmem[UR70], idesc[UR71], UPT ;  /* 0x00ff461a180075ea */ /* 0x000fe2000b800005 */
[----:B------:R-:W-:Y:S01]  /*1b980*/  UMOV UR60, 0x0 ;  /* 0x00000000003c7882 */ /* 0x000fe20000000000 */
[----:B------:R-:W-:Y:S01]  /*1b990*/  UMOV UR61, 0x8048010 ;  /* 0x08048010003d7882 */ /* 0x000fe20000000000 */
[----:B0-----:R-:W-:Y:S01]  /*1b9a0*/  UIADD3 UR76, UPT, UPT, UR5, 0x20, URZ ;  /* 0x00000020054c7890 */ /* 0x001fe2000fffe0ff */
[----:B------:R0:W-:Y:S01]  /*1b9b0*/  UTCHMMA gdesc[UR28], gdesc[UR54], tmem[UR9], tmem[UR56], idesc[UR57], UPT ;  /* 0x00ff38361c0075ea */ /* 0x0001e2000b800009 */
[----:B------:R-:W-:Y:S01]  /*1b9c0*/  UIADD3 UR77, UPT, UPT, UR5, 0x20, URZ ;  /* 0x00000020054d7890 */ /* 0x000fe2000fffe0ff */
[----:B------:R2:W-:Y:S01]  /*1b9d0*/  UTCHMMA gdesc[UR30], gdesc[UR18], tmem[UR13], tmem[UR58], idesc[UR59], UPT ;  /* 0x00ff3a121e0075ea */ /* 0x0005e2000b80000d */
[----:B------:R-:W-:Y:S01]  /*1b9e0*/  UMOV UR62, 0x0 ;  /* 0x00000000003e7882 */ /* 0x000fe20000000000 */
[----:B------:R-:W-:Y:S01]  /*1b9f0*/  UMOV UR63, 0x8048010 ;  /* 0x08048010003f7882 */ /* 0x000fe20000000000 */
[----:B------:R3:W-:Y:S01]  /*1ba00*/  UTCHMMA gdesc[UR32], gdesc[UR22], tmem[UR72], tmem[UR60], idesc[UR61], UPT ;  /* 0x00ff3c16200075ea */ /* 0x0007e2000b800048 */
[----:B------:R4:W-:Y:S01]  /*1ba10*/  UTCHMMA gdesc[UR34], gdesc[UR26], tmem[UR73], tmem[UR62], idesc[UR63], UPT ;  /* 0x00ff3e1a220075ea */ /* 0x0009e2000b800049 */
[----:B------:R-:W-:Y:S01]  /*1ba20*/  UMOV UR66, 0x0 ;  /* 0x0000000000427882 */ /* 0x000fe20000000000 */
[----:B------:R-:W-:Y:S01]  /*1ba30*/  UMOV UR67, 0x8048010 ;  /* 0x0804801000437882 */ /* 0x000fe20000000000 */
[----:B------:R1:W-:Y:S01]  /*1ba40*/  UTCHMMA gdesc[UR36], gdesc[UR54], tmem[UR74], tmem[UR64], idesc[UR65], UPT ;  /* 0x00ff4036240075ea */ /* 0x0003e2000b80004a */
[----:B0-----:R-:W-:Y:S01]  /*1ba50*/  UIADD3 UR9, UPT, UPT, UR5, 0x30, URZ ;  /* 0x0000003005097890 */ /* 0x001fe2000fffe0ff */
[----:B------:R0:W-:Y:S01]  /*1ba60*/  UTCHMMA gdesc[UR38], gdesc[UR18], tmem[UR75], tmem[UR66], idesc[UR67], UPT ;  /* 0x00ff4212260075ea */ /* 0x0001e2000b80004b */
[----:B--2---:R-:W-:Y:S01]  /*1ba70*/  UIADD3 UR13, UPT, UPT, UR5, 0x30, URZ ;  /* 0x00000030050d7890 */ /* 0x004fe2000fffe0ff */
[----:B------:R0:W-:Y:S01]  /*1ba80*/  UTCHMMA gdesc[UR40], gdesc[UR22], tmem[UR76], tmem[UR68], idesc[UR69], UPT ;  /* 0x00ff4416280075ea */ /* 0x0001e2000b80004c */
[----:B------:R0:W-:Y:S01]  /*1ba90*/  UTCHMMA gdesc[UR44], gdesc[UR26], tmem[UR77], tmem[UR70], idesc[UR71], UPT ;  /* 0x00ff461a2c0075ea */ /* 0x0001e2000b80004d */
[----:B---3--:R-:W-:-:S02]  /*1baa0*/  UIADD3 UR72, UPT, UPT, UR5, 0x30, URZ ;  /* 0x0000003005487890 */ /* 0x008fc4000fffe0ff */
[----:B----4-:R-:W-:Y:S01]  /*1bab0*/  UIADD3 UR73, UPT, UPT, UR5, 0x30, URZ ;  /* 0x0000003005497890 */ /* 0x010fe2000fffe0ff */
[----:B-1----:R-:W-:Y:S01]  /*1bac0*/  UMOV UR64, UR7 ;  /* 0x0000000700407c82 */ /* 0x002fe20008000000 */
[----:B------:R-:W-:Y:S01]  /*1bad0*/  UMOV UR65, URZ ;  /* 0x000000ff00417c82 */ /* 0x000fe20008000000 */
[----:B------:R0:W-:Y:S01]  /*1bae0*/  UTCHMMA gdesc[UR46], gdesc[UR54], tmem[UR9], tmem[UR56], idesc[UR57], UPT ;  /* 0x00ff38362e0075ea */ /* 0x0001e2000b800009 */
[----:B------:R0:W-:Y:S01]  /*1baf0*/  UTCHMMA gdesc[UR48], gdesc[UR18], tmem[UR13], tmem[UR58], idesc[UR59], UPT ;  /* 0x00ff3a12300075ea */ /* 0x0001e2000b80000d */
[----:B------:R-:W-:Y:S02]  /*1bb00*/  UMOV UR64, UR64 ;  /* 0x0000004000407c82 */ /* 0x000fe40008000000 */
[----:B------:R0:W-:Y:S02]  /*1bb10*/  UTCHMMA gdesc[UR50], gdesc[UR22], tmem[UR72], tmem[UR60], idesc[UR61], UPT ;  /* 0x00ff3c16320075ea */ /* 0x0001e4000b800048 */
[----:B------:R0:W-:Y:S01]  /*1bb20*/  UTCHMMA gdesc[UR52], gdesc[UR26], tmem[UR73], tmem[UR62], idesc[UR63], UPT ;  /* 0x00ff3e1a340075ea */ /* 0x0001e2000b800049 */
[----:B------:R0:W-:Y:S01]  /*1bb30*/  UTCBAR [UR64], URZ ;  /* 0x000000ff400073e9 */ /* 0x0001e200080000ff */
[----:B------:R-:W-:Y:S01]  /*1bb40*/  NOP ;  /* 0x0000000000007918 */ /* 0x000fe20000000000 */
.L_x_9:
[----:B------:R-:W2:Y:S01]  /*1bb50*/  LDL R92, [R1+0x6c4] ;  /* 0x0006c400015c7983 */ /* 0x000ea20000100800 */
[----:B0-----:R-:W-:Y:S02]  /*1bb60*/  UIADD3 UR9, UPT, UPT, UR11, 0x3f, URZ ;  /* 0x0000003f0b097890 */ /* 0x001fe4000fffe0ff */
[----:B------:R-:W-:Y:S02]  /*1bb70*/  UIADD3 UR12, UPT, UPT, UR12, 0x1, URZ ;  /* 0x000000010c0c7890 */ /* 0x000fe4000fffe0ff */
[----:B------:R-:W-:Y:S01]  /*1bb80*/  USHF.R.S32.HI UR13, URZ, 0x1f, UR9 ;  /* 0x0000001fff0d7899 */ /* 0x000fe20008011409 */
[----:B------:R-:W-:-:S03]  /*1bb90*/  UMOV UR56, UR8 ;  /* 0x0000000800387c82 */ /* 0x000fc60008000000 */
[----:B------:R-:W-:-:S04]  /*1bba0*/  ULEA.HI UR13, UR13, UR9, URZ, 0x6 ;  /* 0x000000090d0d7291 */ /* 0x000fc8000f8f30ff */
[----:B------:R-:W-:-:S04]  /*1bbb0*/  USHF.R.S32.HI UR13, URZ, 0x6, UR13 ;  /* 0x00000006ff0d7899 */ /* 0x000fc8000801140d */
[----:B------:R-:W-:-:S04]  /*1bbc0*/  UISETP.LT.AND UP1, UPT, UR13, 0x1, UPT ;  /* 0x000000010d00788c */ /* 0x000fc8000bf21270 */
[----:B------:R-:W-:Y:S02]  /*1bbd0*/  USEL UR13, UR13, 0x1, !UP1 ;  /* 0x000000010d0d7887 */ /* 0x000fe4000c800000 */
[----:B------:R-:W-:Y:S02]  /*1bbe0*/  UISETP.GT.AND UP1, UPT, UR12, 0x1, UPT ;  /* 0x000000010c00788c */ /* 0x000fe4000bf24270 */
[----:B------:R-:W-:Y:S02]  /*1bbf0*/  UIADD3 UR13, UPT, UPT, UR13, -0x1, URZ ;  /* 0xffffffff0d0d7890 */ /* 0x000fe4000fffe0ff */
[----:B------:R-:W-:Y:S02]  /*1bc00*/  USEL UR9, URZ, 0x1, !UP1 ;  /* 0x00000001ff097887 */ /* 0x000fe4000c800000 */
[----:B------:R-:W-:Y:S02]  /*1bc10*/  USEL UR12, UR12, URZ, !UP1 ;  /* 0x000000ff0c0c7287 */ /* 0x000fe4000c800000 */
[----:B------:R-:W-:-:S07]  /*1bc20*/  ULOP3.LUT UR9, UR8, UR9, URZ, 0x3c, !UPT ;  /* 0x0000000908097292 */ /* 0x000fce000f8e3cff */
[----:B------:R-:W-:Y:S01]  /*1bc30*/  UMOV UR8, UR9 ;  /* 0x0000000900087c82 */ /* 0x000fe20008000000 */
[----:B--2---:R-:W-:-:S13]  /*1bc40*/  ISETP.NE.U32.AND P1, PT, R92, UR13, PT ;  /* 0x0000000d5c007c0c */ /* 0x004fda000bf25070 */
[----:B------:R-:W-:Y:S05]  /*1bc50*/  @P1 BRA `(.L_x_10) ;  /* 0xfffffee400b01947 */ /* 0x000fea000383ffff */
.L_x_7:
[----:B------:R-:W0:Y:S01]  /*1bc60*/  LDCU UR8, c[0x0][0x3a0] ;  /* 0x00007400ff0877ac */ /* 0x000e220008000800 */
[----:B-----5:R-:W2:Y:S01]  /*1bc70*/  LDC R70, c[0x0][0x3b4] ;  /* 0x0000ed00ff467b82 */ /* 0x020ea20000000800 */
[----:B------:R-:W3:Y:S01]  /*1bc80*/  LDCU.128 UR12, c[0x0][0x390] ;  /* 0x00007200ff0c77ac */ /* 0x000ee20008000c00 */
[----:B0-----:R-:W-:-:S04]  /*1bc90*/  UIADD3 UR8, UPT, UPT, UR8, 0x3f, URZ ;  /* 0x0000003f08087890 */ /* 0x001fc8000fffe0ff */
[----:B------:R-:W-:-:S09]  /*1bca0*/  UISETP.GE.AND UP1, UPT, UR8, 0x40, UPT ;  /* 0x000000400800788c */ /* 0x000fd2000bf26270 */
[----:B---3--:R-:W-:Y:S05]  /*1bcb0*/  BRA.U !UP1, `(.L_x_11) ;  /* 0x0000000109107547 */ /* 0x008fea000b800000 */
[----:B------:R-:W-:-:S06]  /*1bcc0*/  USHF.L.U32 UR56, UR56, 0x1f, URZ ;  /* 0x0000001f38387899 */ /* 0x000fcc00080006ff */
[----:B------:R-:W-:-:S04]  /*1bcd0*/  IMAD.U32 R0, RZ, RZ, UR56 ;  /* 0x00000038ff007e24 */ /* 0x000fc8000f8e00ff */
[----:B------:R-:W0:Y:S02]  /*1bce0*/  SYNCS.PHASECHK.TRANS64.TRYWAIT P0, [UR7], R0 ;  /* 0x00000000ff0075a7 */ /* 0x000e240008001107 */
[----:B0-----:R-:W-:Y:S05]  /*1bcf0*/  @!P0 BRA `(.L_x_12) ;  /* 0x0000001400e48947 */ /* 0x001fea0003800000 */
.L_x_11:
[----:B------:R-:W3:Y:S04]  /*1bd00*/  LDL.LU R87, [R1+0xe24] ;  /* 0x000e240001577983 */ /* 0x000ee80000300800 */
[----:B------:R-:W4:Y:S04]  /*1bd10*/  LDL.LU R86, [R1+0xe20] ;  /* 0x000e200001567983 */ /* 0x000f280000300800 */
[----:B------:R-:W5:Y:S04]  /*1bd20*/  LDL.LU R85, [R1+0xe48] ;  /* 0x000e480001557983 */ /* 0x000f680000300800 */
[----:B--2---:R-:W2:Y:S04]  /*1bd30*/  LDL.LU R84, [R1+0xe44] ;  /* 0x000e440001547983 */ /* 0x004ea80000300800 */
[----:B------:R-:W2:Y:S01]  /*1bd40*/  LDL.LU R83, [R1+0xe40] ;  /* 0x000e400001537983 */ /* 0x000ea20000300800 */
[----:B------:R-:W-:Y:S06]  /*1bd50*/  BAR.SYNC.DEFER_BLOCKING 0x0 ;  /* 0x0000000000007b1d */ /* 0x000fec0000010000 */
[----:B------:R-:W0:Y:S02]  /*1bd60*/  @!P2 SYNCS.CCTL.IV [UR4+0x21000] ;  /* 0x02100000ff00a9b1 */ /* 0x000e240008000004 */
[----:B0-----:R-:W-:Y:S06]  /*1bd70*/  BAR.SYNC.DEFER_BLOCKING 0x0 ;  /* 0x0000000000007b1d */ /* 0x001fec0000010000 */
[----:B------:R-:W0:Y:S01]  /*1bd80*/  LDTM.x64 R4, tmem[UR6] ;  /* 0x00000006000479ee */ /* 0x000e220008340000 */
[----:B------:R-:W1:Y:S01]  /*1bd90*/  LDCU UR6, c[0x0][0x3b8] ;  /* 0x00007700ff0677ac */ /* 0x000e620008000800 */
[----:B------:R-:W1:Y:S01]  /*1bda0*/  @!P2 SYNCS.CCTL.IV [UR4+0x21008] ;  /* 0x02100800ff00a9b1 */ /* 0x000e620008000004 */
[----:B------:R-:W-:Y:S01]  /*1bdb0*/  NOP ;  /* 0x0000000000007918 */ /* 0x000fe20000000000 */
[----:B0-----:R-:W-:-:S02]  /*1bdc0*/  F2FP.F16.F32.PACK_AB R76, R5, R4 ;  /* 0x00000004054c723e */ /* 0x001fc400000000ff */
[----:B------:R-:W-:Y:S02]  /*1bdd0*/  F2FP.F16.F32.PACK_AB R52, R52, R36 ;  /* 0x000000243434723e */ /* 0x000fe400000000ff */
[----:B------:R-:W-:Y:S02]  /*1bde0*/  PRMT R82, R76, 0x7632, R82 ;  /* 0x000076324c527816 */ /* 0x000fe40000000052 */
[----:B------:R-:W-:Y:S02]  /*1bdf0*/  PRMT R81, R52, 0x7632, R81 ;  /* 0x0000763234517816 */ /* 0x000fe40000000051 */
[----:B------:R-:W-:Y:S02]  /*1be00*/  F2FP.F16.F32.PACK_AB R38, R38, R22 ;  /* 0x000000162626723e */ /* 0x000fe400000000ff */
[----:B------:R-:W-:Y:S02]  /*1be10*/  F2FP.F16.F32.PACK_AB R54, R23, R54 ;  /* 0x000000361736723e */ /* 0x000fe400000000ff */
[----:B------:R-:W-:-:S02]  /*1be20*/  F2FP.F16.F32.PACK_AB R55, R55, R39 ;  /* 0x000000273737723e */ /* 0x000fc400000000ff */
[----:B------:R-:W-:Y:S02]  /*1be30*/  F2FP.F16.F32.PACK_AB R40, R40, R24 ;  /* 0x000000182828723e */ /* 0x000fe400000000ff */
[----:B------:R-:W-:Y:S02]  /*1be40*/  F2FP.F16.F32.PACK_AB R56, R25, R56 ;  /* 0x000000381938723e */ /* 0x000fe400000000ff */
[----:B------:R-:W-:Y:S02]  /*1be50*/  F2FP.F16.F32.PACK_AB R41, R57, R41 ;  /* 0x000000293929723e */ /* 0x000fe400000000ff */
        /* <DEDUP_REMOVED lines=11> */
[----:B------:R-:W-:Y:S02]  /*1bf10*/  PRMT R17, R31, 0x7632, R17 ;  /* 0x000076321f117816 */ /* 0x000fe40000000011 */
[----:B------:R-:W-:Y:S02]  /*1bf20*/  F2FP.F16.F32.PACK_AB R32, R48, R32 ;  /* 0x000000203020723e */ /* 0x000fe400000000ff */
[----:B------:R-:W-:Y:S02]  /*1bf30*/  F2FP.F16.F32.PACK_AB R33, R33, R64 ;  /* 0x000000402121723e */ /* 0x000fe400000000ff */
[----:B------:R-:W-:-:S02]  /*1bf40*/  F2FP.F16.F32.PACK_AB R49, R65, R49 ;  /* 0x000000314131723e */ /* 0x000fc400000000ff */
[----:B------:R-:W-:Y:S02]  /*1bf50*/  F2FP.F16.F32.PACK_AB R18, R19, R18 ;  /* 0x000000121312723e */ /* 0x000fe400000000ff */
[----:B------:R-:W-:Y:S02]  /*1bf60*/  F2FP.F16.F32.PACK_AB R34, R50, R34 ;  /* 0x000000223222723e */ /* 0x000fe400000000ff */
[----:B------:R-:W-:Y:S02]  /*1bf70*/  F2FP.F16.F32.PACK_AB R35, R35, R66 ;  /* 0x000000422323723e */ /* 0x000fe400000000ff */
[----:B------:R-:W-:Y:S01]  /*1bf80*/  F2FP.F16.F32.PACK_AB R51, R67, R51 ;  /* 0x000000334333723e */ /* 0x000fe200000000ff */
[C---:B---3--:R-:W-:Y:S02]  /*1bf90*/  VIADD R5, R87.reuse, 0x1 ;  /* 0x0000000157057836 */ /* 0x048fe40000000000 */
[C---:B-1----:R-:W-:Y:S02]  /*1bfa0*/  IMAD R79, R87.reuse, UR6, RZ ;  /* 0x00000006574f7c24 */ /* 0x042fe4000f8e02ff */
[C---:B----4-:R-:W-:Y:S01]  /*1bfb0*/  IMAD R0, R86.reuse, R70, RZ ;  /* 0x0000004656007224 */ /* 0x050fe200078e02ff */
[----:B------:R-:W-:Y:S01]  /*1bfc0*/  ISETP.GE.AND P3, PT, R86, UR14, PT ;  /* 0x0000000e56007c0c */ /* 0x000fe2000bf66270 */
[----:B------:R-:W-:Y:S01]  /*1bfd0*/  VIADD R4, R87, 0x2 ;  /* 0x0000000257047836 */ /* 0x000fe20000000000 */
[----:B------:R-:W-:Y:S01]  /*1bfe0*/  ISETP.GE.AND P1, PT, R5, UR15, PT ;  /* 0x0000000f05007c0c */ /* 0x000fe2000bf26270 */
[----:B------:R-:W-:Y:S01]  /*1bff0*/  IMAD R5, R70, 0x80, R0 ;  /* 0x0000008046057824 */ /* 0x000fe200078e0200 */
[C---:B------:R-:W-:Y:S01]  /*1c000*/  LEA R2, P0, R0.reuse, UR12, 0x1 ;  /* 0x0000000c00027c11 */ /* 0x040fe2000f8008ff */
[----:B------:R-:W-:Y:S01]  /*1c010*/  VIADD R77, R79, UR6 ;  /* 0x000000064f4d7c36 */ /* 0x000fe20008000000 */
[C---:B------:R-:W-:Y:S01]  /*1c020*/  ISETP.LT.AND P3, PT, R87.reuse, UR15, !P3 ;  /* 0x0000000f57007c0c */ /* 0x040fe2000df61270 */
[----:B------:R-:W-:Y:S01]  /*1c030*/  VIADD R80, R87, 0x3 ;  /* 0x0000000357507836 */ /* 0x000fe20000000000 */
[----:B------:R-:W-:-:S02]  /*1c040*/  LEA.HI.X.SX32 R3, R0, UR13, 0x1, P0 ;  /* 0x0000000d00037c11 */ /* 0x000fc400080f0eff */
[----:B------:R-:W-:Y:S01]  /*1c050*/  F2FP.F16.F32.PACK_AB R0, R21, R20 ;  /* 0x000000141500723e */ /* 0x000fe200000000ff */
[----:B------:R-:W-:Y:S01]  /*1c060*/  IMAD R21, R70, 0x80, R5 ;  /* 0x0000008046157824 */ /* 0x000fe200078e0205 */
[----:B------:R-:W-:Y:S01]  /*1c070*/  ISETP.GE.AND P0, PT, R4, UR15, PT ;  /* 0x0000000f04007c0c */ /* 0x000fe2000bf06270 */
[----:B------:R-:W-:Y:S01]  /*1c080*/  IMAD.WIDE R68, R79, 0x2, R2 ;  /* 0x000000024f447825 */ /* 0x000fe200078e0202 */
[----:B------:R-:W-:Y:S02]  /*1c090*/  LEA R4, P2, R5, UR12, 0x1 ;  /* 0x0000000c05047c11 */ /* 0x000fe4000f8408ff */
[----:B------:R-:W-:Y:S01]  /*1c0a0*/  LEA R20, P6, R21, UR12, 0x1 ;  /* 0x0000000c15147c11 */ /* 0x000fe2000f8c08ff */
[----:B------:R-:W-:Y:S01]  /*1c0b0*/  IMAD R36, R70, 0x80, R21 ;  /* 0x0000008046247824 */ /* 0x000fe200078e0215 */
[----:B------:R-:W-:Y:S01]  /*1c0c0*/  LEA.HI.X.SX32 R5, R5, UR13, 0x1, P2 ;  /* 0x0000000d05057c11 */ /* 0x000fe200090f0eff */
[----:B------:R0:W-:Y:S01]  /*1c0d0*/  @P3 STG.E.U16 desc[UR16][R68.64], R76 ;  /* 0x0000004c44003986 */ /* 0x0001e2000c101510 */
[----:B------:R-:W-:Y:S01]  /*1c0e0*/  ISETP.GE.AND P3, PT, R87, UR15, PT ;  /* 0x0000000f57007c0c */ /* 0x000fe2000bf66270 */
[----:B------:R-:W-:Y:S01]  /*1c0f0*/  IMAD.WIDE R70, R77, 0x2, R2 ;  /* 0x000000024d467825 */ /* 0x000fe200078e0202 */
[----:B------:R-:W-:-:S02]  /*1c100*/  LEA.HI.X.SX32 R21, R21, UR13, 0x1, P6 ;  /* 0x0000000d15157c11 */ /* 0x000fc4000b0f0eff */
[----:B-----5:R-:W-:Y:S01]  /*1c110*/  ISETP.LT.AND P4, PT, R85, UR14, !P3 ;  /* 0x0000000e55007c0c */ /* 0x020fe2000df81270 */
[----:B------:R-:W-:Y:S01]  /*1c120*/  IMAD.WIDE R72, R79, 0x2, R4 ;  /* 0x000000024f487825 */ /* 0x000fe200078e0204 */
[----:B--2---:R-:W-:Y:S02]  /*1c130*/  ISETP.LT.AND P5, PT, R84, UR14, !P3 ;  /* 0x0000000e54007c0c */ /* 0x004fe4000dfa1270 */
[----:B------:R-:W-:Y:S01]  /*1c140*/  ISETP.LT.AND P3, PT, R83, UR14, !P3 ;  /* 0x0000000e53007c0c */ /* 0x000fe2000df61270 */
[----:B------:R-:W-:Y:S01]  /*1c150*/  IMAD.WIDE R74, R79, 0x2, R20 ;  /* 0x000000024f4a7825 */ /* 0x000fe200078e0214 */
[----:B------:R-:W-:Y:S02]  /*1c160*/  ISETP.LT.AND P6, PT, R86, UR14, !P1 ;  /* 0x0000000e56007c0c */ /* 0x000fe4000cfc1270 */
[----:B0-----:R-:W-:Y:S01]  /*1c170*/  LEA R68, P2, R36, UR12, 0x1 ;  /* 0x0000000c24447c11 */ /* 0x001fe2000f8408ff */
[----:B------:R-:W-:-:S03]  /*1c180*/  VIADD R76, R87, 0x4 ;  /* 0x00000004574c7836 */ /* 0x000fc60000000000 */
[----:B------:R-:W-:Y:S01]  /*1c190*/  LEA.HI.X.SX32 R69, R36, UR13, 0x1, P2 ;  /* 0x0000000d24457c11 */ /* 0x000fe200090f0eff */
[----:B------:R0:W-:Y:S01]  /*1c1a0*/  @P4 STG.E.U16 desc[UR16][R72.64], R0 ;  /* 0x0000000048004986 */ /* 0x0001e2000c101510 */
[----:B------:R-:W-:Y:S02]  /*1c1b0*/  ISETP.LT.AND P4, PT, R85, UR14, !P1 ;  /* 0x0000000e55007c0c */ /* 0x000fe4000cf81270 */
[----:B------:R-:W-:Y:S01]  /*1c1c0*/  F2FP.F16.F32.PACK_AB R36, R7, R6 ;  /* 0x000000060724723e */ /* 0x000fe200000000ff */
[----:B------:R-:W-:Y:S01]  /*1c1d0*/  IMAD.WIDE R78, R79, 0x2, R68 ;  /* 0x000000024f4e7825 */ /* 0x000fe200078e0244 */
[----:B------:R1:W-:Y:S01]  /*1c1e0*/  @P5 STG.E.U16 desc[UR16][R74.64], R52 ;  /* 0x000000344a005986 */ /* 0x0003e2000c101510 */
[----:B------:R-:W-:Y:S02]  /*1c1f0*/  ISETP.LT.AND P5, PT, R84, UR14, !P1 ;  /* 0x0000000e54007c0c */ /* 0x000fe4000cfa1270 */
[----:B------:R-:W-:Y:S01]  /*1c200*/  ISETP.GE.AND P2, PT, R80, UR15, PT ;  /* 0x0000000f50007c0c */ /* 0x000fe2000bf46270 */
[----:B------:R2:W-:Y:S01]  /*1c210*/  @P3 STG.E.U16 desc[UR16][R78.64], R81 ;  /* 0x000000514e003986 */ /* 0x0005e2000c101510 */
[----:B------:R-:W-:Y:S01]  /*1c220*/  ISETP.LT.AND P3, PT, R83, UR14, !P1 ;  /* 0x0000000e53007c0c */ /* 0x000fe2000cf61270 */
[----:B0-----:R-:W-:-:S02]  /*1c230*/  IMAD.WIDE R72, R77, 0x2, R4 ;  /* 0x000000024d487825 */ /* 0x001fc400078e0204 */
[----:B------:R0:W-:Y:S01]  /*1c240*/  @P6 STG.E.U16 desc[UR16][R70.64], R82 ;  /* 0x0000005246006986 */ /* 0x0001e2000c101510 */
[----:B------:R-:W-:Y:S02]  /*1c250*/  ISETP.LT.AND P6, PT, R86, UR14, !P0 ;  /* 0x0000000e56007c0c */ /* 0x000fe4000c7c1270 */
[----:B------:R-:W-:Y:S02]  /*1c260*/  ISETP.GE.AND P1, PT, R76, UR15, PT ;  /* 0x0000000f4c007c0c */ /* 0x000fe4000bf26270 */
[----:B-1----:R-:W-:Y:S01]  /*1c270*/  F2FP.F16.F32.PACK_AB R75, R53, R37 ;  /* 0x00000025354b723e */ /* 0x002fe200000000ff */
[C---:B------:R-:W-:Y:S01]  /*1c280*/  VIADD R37, R77.reuse, UR6 ;  /* 0x000000064d257c36 */ /* 0x040fe20008000000 */
[----:B------:R-:W-:Y:S01]  /*1c290*/  PRMT R74, R0, 0x7632, R74 ;  /* 0x00007632004a7816 */ /* 0x000fe2000000004a */
[----:B------:R-:W-:Y:S01]  /*1c2a0*/  IMAD.WIDE R52, R77, 0x2, R20 ;  /* 0x000000024d347825 */ /* 0x000fe200078e0214 */
[----:B--2---:R-:W-:-:S03]  /*1c2b0*/  PRMT R78, R75, 0x7632, R78 ;  /* 0x000076324b4e7816 */ /* 0x004fc6000000004e */
[----:B0-----:R-:W-:Y:S01]  /*1c2c0*/  IMAD.WIDE R70, R77, 0x2, R68 ;  /* 0x000000024d467825 */ /* 0x001fe200078e0244 */
[----:B------:R-:W-:Y:S01]  /*1c2d0*/  PRMT R77, R75, 0x7610, R77 ;  /* 0x000076104b4d7816 */ /* 0x000fe2000000004d */
[----:B------:R-:W-:Y:S01]  /*1c2e0*/  @P4 STG.E.U16 desc[UR16][R72.64], R74 ;  /* 0x0000004a48004986 */ /* 0x000fe2000c101510 */
[----:B------:R-:W-:Y:S01]  /*1c2f0*/  ISETP.LT.AND P4, PT, R85, UR14, !P0 ;  /* 0x0000000e55007c0c */ /* 0x000fe2000c781270 */
[C-C-:B------:R-:W-:Y:S02]  /*1c300*/  IMAD.WIDE R6, R37.reuse, 0x2, R2.reuse ;  /* 0x0000000225067825 */ /* 0x140fe400078e0202 */
[----:B------:R0:W-:Y:S01]  /*1c310*/  @P5 STG.E.U16 desc[UR16][R52.64], R77 ;  /* 0x0000004d34005986 */ /* 0x0001e2000c101510 */
[----:B------:R-:W-:Y:S01]  /*1c320*/  ISETP.LT.AND P5, PT, R84, UR14, !P0 ;  /* 0x0000000e54007c0c */ /* 0x000fe2000c7a1270 */
[----:B------:R-:W-:Y:S02]  /*1c330*/  VIADD R75, R37, UR6 ;  /* 0x00000006254b7c36 */ /* 0x000fe40008000000 */
[----:B------:R1:W-:Y:S01]  /*1c340*/  @P3 STG.E.U16 desc[UR16][R70.64], R78 ;  /* 0x0000004e46003986 */ /* 0x0003e2000c101510 */
[----:B------:R-:W-:Y:S01]  /*1c350*/  ISETP.LT.AND P3, PT, R83, UR14, !P0 ;  /* 0x0000000e53007c0c */ /* 0x000fe2000c761270 */
[----:B------:R-:W-:-:S02]  /*1c360*/  IMAD.WIDE R22, R75, 0x2, R2 ;  /* 0x000000024b167825 */ /* 0x000fc400078e0202 */
[----:B------:R2:W-:Y:S01]  /*1c370*/  @P6 STG.E.U16 desc[UR16][R6.64], R36 ;  /* 0x0000002406006986 */ /* 0x0005e2000c101510 */
[----:B------:R-:W-:Y:S01]  /*1c380*/  ISETP.LT.AND P6, PT, R86, UR14, !P2 ;  /* 0x0000000e56007c0c */ /* 0x000fe2000d7c1270 */
[----:B------:R-:W-:Y:S02]  /*1c390*/  VIADD R0, R87, 0x5 ;  /* 0x0000000557007836 */ /* 0x000fe40000000000 */
[----:B0-----:R-:W-:-:S03]  /*1c3a0*/  IMAD.WIDE R52, R37, 0x2, R4 ;  /* 0x0000000225347825 */ /* 0x001fc600078e0204 */
[----:B------:R-:W-:Y:S01]  /*1c3b0*/  ISETP.GE.AND P0, PT, R0, UR15, PT ;  /* 0x0000000f00007c0c */ /* 0x000fe2000bf06270 */
[----:B-1----:R-:W-:Y:S01]  /*1c3c0*/  IMAD.WIDE R70, R37, 0x2, R68 ;  /* 0x0000000225467825 */ /* 0x002fe200078e0244 */
[----:B------:R-:W-:-:S03]  /*1c3d0*/  F2FP.F16.F32.PACK_AB R0, R9, R8 ;  /* 0x000000080900723e */ /* 0x000fc600000000ff */
[----:B--2---:R-:W-:Y:S01]  /*1c3e0*/  IMAD.WIDE R6, R37, 0x2, R20 ;  /* 0x0000000225067825 */ /* 0x004fe200078e0214 */
[C---:B------:R-:W-:Y:S02]  /*1c3f0*/  PRMT R36, R38.reuse, 0x7610, R36 ;  /* 0x0000761026247816 */ /* 0x040fe40000000024 */
[----:B------:R-:W-:Y:S01]  /*1c400*/  PRMT R37, R38, 0x7632, R37 ;  /* 0x0000763226257816 */ /* 0x000fe20000000025 */
[----:B------:R-:W-:Y:S01]  /*1c410*/  VIADD R39, R75, UR6 ;  /* 0x000000064b277c36 */ /* 0x000fe20008000000 */
[----:B------:R-:W-:Y:S01]  /*1c420*/  PRMT R72, R36, 0x7632, R72 ;  /* 0x0000763224487816 */ /* 0x000fe20000000048 */
[----:B------:R0:W-:Y:S01]  /*1c430*/  @P4 STG.E.U16 desc[UR16][R52.64], R36 ;  /* 0x0000002434004986 */ /* 0x0001e2000c101510 */
[----:B------:R-:W-:Y:S01]  /*1c440*/  ISETP.LT.AND P4, PT, R85, UR14, !P2 ;  /* 0x0000000e55007c0c */ /* 0x000fe2000d781270 */
[----:B------:R-:W-:Y:S02]  /*1c450*/  IMAD.WIDE R8, R75, 0x2, R20 ;  /* 0x000000024b087825 */ /* 0x000fe400078e0214 */
[----:B------:R1:W-:Y:S01]  /*1c460*/  @P5 STG.E.U16 desc[UR16][R6.64], R37 ;  /* 0x0000002506005986 */ /* 0x0003e2000c101510 */
[----:B------:R-:W-:Y:S01]  /*1c470*/  ISETP.LT.AND P5, PT, R84, UR14, !P2 ;  /* 0x0000000e54007c0c */ /* 0x000fe2000d7a1270 */
[----:B------:R-:W-:-:S02]  /*1c480*/  VIADD R38, R87, 0x6 ;  /* 0x0000000657267836 */ /* 0x000fc40000000000 */
[----:B------:R2:W-:Y:S01]  /*1c490*/  @P3 STG.E.U16 desc[UR16][R70.64], R54 ;  /* 0x0000003646003986 */ /* 0x0005e2000c101510 */
[----:B------:R-:W-:Y:S02]  /*1c4a0*/  ISETP.LT.AND P3, PT, R83, UR14, !P2 ;  /* 0x0000000e53007c0c */ /* 0x000fe4000d761270 */
[----:B------:R-:W-:Y:S01]  /*1c4b0*/  ISETP.GE.AND P2, PT, R38, UR15, PT ;  /* 0x0000000f26007c0c */ /* 0x000fe2000bf46270 */
[----:B------:R3:W-:Y:S01]  /*1c4c0*/  @P6 STG.E.U16 desc[UR16][R22.64], R72 ;  /* 0x0000004816006986 */ /* 0x0007e2000c101510 */
[----:B------:R-:W-:Y:S01]  /*1c4d0*/  ISETP.LT.AND P6, PT, R86, UR14, !P1 ;  /* 0x0000000e56007c0c */ /* 0x000fe2000cfc1270 */
[----:B0-----:R-:W-:Y:S01]  /*1c4e0*/  VIADD R53, R39, UR6 ;  /* 0x0000000627357c36 */ /* 0x001fe20008000000 */
[----:B------:R-:W-:Y:S01]  /*1c4f0*/  PRMT R52, R54, 0x7632, R52 ;  /* 0x0000763236347816 */ /* 0x000fe20000000034 */
[----:B-1----:R-:W-:Y:S01]  /*1c500*/  IMAD.WIDE R6, R75, 0x2, R4 ;  /* 0x000000024b067825 */ /* 0x002fe200078e0204 */
[----:B--2---:R-:W-:-:S03]  /*1c510*/  PRMT R54, R55, 0x7632, R54 ;  /* 0x0000763237367816 */ /* 0x004fc60000000036 */
[----:B------:R-:W-:Y:S01]  /*1c520*/  IMAD.WIDE R36, R39, 0x2, R2 ;  /* 0x0000000227247825 */ /* 0x000fe200078e0202 */
[----:B------:R0:W-:Y:S01]  /*1c530*/  @P4 STG.E.U16 desc[UR16][R6.64], R52 ;  /* 0x0000003406004986 */ /* 0x0001e2000c101510 */
[----:B------:R-:W-:Y:S02]  /*1c540*/  ISETP.LT.AND P4, PT, R85, UR14, !P1 ;  /* 0x0000000e55007c0c */ /* 0x000fe4000cf81270 */
[----:B---3--:R-:W-:Y:S01]  /*1c550*/  IMAD.WIDE R22, R75, 0x2, R68 ;  /* 0x000000024b167825 */ /* 0x008fe200078e0244 */
[----:B------:R1:W-:Y:S01]  /*1c560*/  @P5 STG.E.U16 desc[UR16][R8.64], R55 ;  /* 0x0000003708005986 */ /* 0x0003e2000c101510 */
[----:B------:R-:W-:Y:S02]  /*1c570*/  ISETP.LT.AND P5, PT, R84, UR14, !P1 ;  /* 0x0000000e54007c0c */ /* 0x000fe4000cfa1270 */
[----:B------:R-:W-:Y:S01]  /*1c580*/  IMAD.WIDE R24, R53, 0x2, R2 ;  /* 0x0000000235187825 */ /* 0x000fe200078e0202 */
[----:B------:R2:W-:Y:S01]  /*1c590*/  @P3 STG.E.U16 desc[UR16][R22.64], R54 ;  /* 0x0000003616003986 */ /* 0x0005e2000c101510 */
[----:B------:R-:W-:-:S02]  /*1c5a0*/  ISETP.LT.AND P3, PT, R83, UR14, !P1 ;  /* 0x0000000e53007c0c */ /* 0x000fc4000cf61270 */
[----:B------:R-:W-:Y:S01]  /*1c5b0*/  VIADD R38, R87, 0x7 ;  /* 0x0000000757267836 */ /* 0x000fe20000000000 */
[----:B------:R3:W-:Y:S01]  /*1c5c0*/  @P6 STG.E.U16 desc[UR16][R36.64], R0 ;  /* 0x0000000024006986 */ /* 0x0007e2000c101510 */
[----:B------:R-:W-:Y:S01]  /*1c5d0*/  ISETP.LT.AND P6, PT, R86, UR14, !P0 ;  /* 0x0000000e56007c0c */ /* 0x000fe2000c7c1270 */
[C---:B0-----:R-:W-:Y:S01]  /*1c5e0*/  IMAD.WIDE R6, R39.reuse, 0x2, R4 ;  /* 0x0000000227067825 */ /* 0x041fe200078e0204 */
[----:B------:R-:W-:Y:S02]  /*1c5f0*/  PRMT R52, R0, 0x7632, R52 ;  /* 0x0000763200347816 */ /* 0x000fe40000000034 */
[----:B------:R-:W-:Y:S01]  /*1c600*/  ISETP.GE.AND P1, PT, R38, UR15, PT ;  /* 0x0000000f26007c0c */ /* 0x000fe2000bf26270 */
[----:B-1----:R-:W-:Y:S01]  /*1c610*/  IMAD.WIDE R8, R39, 0x2, R20 ;  /* 0x0000000227087825 */ /* 0x002fe200078e0214 */
[----:B------:R0:W-:Y:S01]  /*1c620*/  @P4 STG.E.U16 desc[UR16][R6.64], R40 ;  /* 0x0000002806004986 */ /* 0x0001e2000c101510 */
[----:B------:R-:W-:Y:S02]  /*1c630*/  ISETP.LT.AND P4, PT, R85, UR14, !P0 ;  /* 0x0000000e55007c0c */ /* 0x000fe4000c781270 */
[----:B--2---:R-:W-:Y:S01]  /*1c640*/  IMAD.WIDE R22, R39, 0x2, R68 ;  /* 0x0000000227167825 */ /* 0x004fe200078e0244 */
[----:B------:R-:W-:-:S02]  /*1c650*/  PRMT R39, R40, 0x7632, R39 ;  /* 0x0000763228277816 */ /* 0x000fc40000000027 */
[----:B------:R-:W-:Y:S01]  /*1c660*/  PRMT R38, R56, 0x7632, R38 ;  /* 0x0000763238267816 */ /* 0x000fe20000000026 */
[----:B---3--:R-:W-:Y:S01]  /*1c670*/  VIADD R37, R53, UR6 ;  /* 0x0000000635257c36 */ /* 0x008fe20008000000 */
[----:B------:R-:W-:Y:S01]  /*1c680*/  F2FP.F16.F32.PACK_AB R0, R11, R10 ;  /* 0x0000000a0b00723e */ /* 0x000fe200000000ff */
[----:B------:R1:W-:Y:S01]  /*1c690*/  @P5 STG.E.U16 desc[UR16][R8.64], R39 ;  /* 0x0000002708005986 */ /* 0x0003e2000c101510 */
[----:B------:R-:W-:Y:S01]  /*1c6a0*/  ISETP.LT.AND P5, PT, R84, UR14, !P0 ;  /* 0x0000000e54007c0c */ /* 0x000fe2000c7a1270 */
[----:B------:R-:W-:Y:S02]  /*1c6b0*/  IMAD.WIDE R10, R53, 0x2, R68 ;  /* 0x00000002350a7825 */ /* 0x000fe400078e0244 */
[----:B------:R2:W-:Y:S01]  /*1c6c0*/  @P3 STG.E.U16 desc[UR16][R22.64], R56 ;  /* 0x0000003816003986 */ /* 0x0005e2000c101510 */
[----:B------:R-:W-:Y:S01]  /*1c6d0*/  ISETP.LT.AND P3, PT, R83, UR14, !P0 ;  /* 0x0000000e53007c0c */ /* 0x000fe2000c761270 */
[----:B0-----:R-:W-:Y:S02]  /*1c6e0*/  IMAD.WIDE R6, R53, 0x2, R4 ;  /* 0x0000000235067825 */ /* 0x001fe400078e0204 */
[----:B------:R0:W-:Y:S01]  /*1c6f0*/  @P6 STG.E.U16 desc[UR16][R24.64], R52 ;  /* 0x0000003418006986 */ /* 0x0001e2000c101510 */
[----:B------:R-:W-:Y:S01]  /*1c700*/  ISETP.LT.AND P6, PT, R86, UR14, !P2 ;  /* 0x0000000e56007c0c */ /* 0x000fe2000d7c1270 */
[----:B------:R-:W-:-:S02]  /*1c710*/  VIADD R36, R87, 0x8 ;  /* 0x0000000857247836 */ /* 0x000fc40000000000 */
[----:B-1----:R-:W-:Y:S01]  /*1c720*/  IMAD.WIDE R8, R53, 0x2, R20 ;  /* 0x0000000235087825 */ /* 0x002fe200078e0214 */
[----:B------:R-:W-:Y:S01]  /*1c730*/  PRMT R39, R41, 0x7632, R39 ;  /* 0x0000763229277816 */ /* 0x000fe20000000027 */
[----:B------:R1:W-:Y:S01]  /*1c740*/  @P4 STG.E.U16 desc[UR16][R6.64], R38 ;  /* 0x0000002606004986 */ /* 0x0003e2000c101510 */
[----:B------:R-:W-:Y:S01]  /*1c750*/  ISETP.LT.AND P4, PT, R85, UR14, !P2 ;  /* 0x0000000e55007c0c */ /* 0x000fe2000d781270 */
[C---:B--2---:R-:W-:Y:S01]  /*1c760*/  IMAD.WIDE R22, R37.reuse, 0x2, R2 ;  /* 0x0000000225167825 */ /* 0x044fe200078e0202 */
[----:B------:R-:W-:Y:S01]  /*1c770*/  ISETP.GE.AND P0, PT, R36, UR15, PT ;  /* 0x0000000f24007c0c */ /* 0x000fe2000bf06270 */
[----:B------:R2:W-:Y:S01]  /*1c780*/  @P5 STG.E.U16 desc[UR16][R8.64], R41 ;  /* 0x0000002908005986 */ /* 0x0005e2000c101510 */
[----:B------:R-:W-:Y:S01]  /*1c790*/  ISETP.LT.AND P5, PT, R84, UR14, !P2 ;  /* 0x0000000e54007c0c */ /* 0x000fe2000d7a1270 */
[----:B0-----:R-:W-:Y:S01]  /*1c7a0*/  VIADD R25, R37, UR6 ;  /* 0x0000000625197c36 */ /* 0x001fe20008000000 */
[----:B------:R-:W-:Y:S01]  /*1c7b0*/  PRMT R36, R26, 0x7632, R36 ;  /* 0x000076321a247816 */ /* 0x000fe20000000024 */
[----:B------:R0:W-:Y:S01]  /*1c7c0*/  @P3 STG.E.U16 desc[UR16][R10.64], R39 ;  /* 0x000000270a003986 */ /* 0x0001e2000c101510 */
[----:B------:R-:W-:Y:S01]  /*1c7d0*/  ISETP.LT.AND P3, PT, R83, UR14, !P2 ;  /* 0x0000000e53007c0c */ /* 0x000fe2000d761270 */
[----:B------:R-:W-:-:S02]  /*1c7e0*/  VIADD R27, R25, UR6 ;  /* 0x00000006191b7c36 */ /* 0x000fc40008000000 */
[----:B------:R3:W-:Y:S01]  /*1c7f0*/  @P6 STG.E.U16 desc[UR16][R22.64], R0 ;  /* 0x0000000016006986 */ /* 0x0007e2000c101510 */
[----:B------:R-:W-:Y:S01]  /*1c800*/  ISETP.LT.AND P6, PT, R86, UR14, !P1 ;  /* 0x0000000e56007c0c */ /* 0x000fe2000cfc1270 */
[----:B-1----:R-:W-:-:S04]  /*1c810*/  IMAD.WIDE R6, R37, 0x2, R4 ;  /* 0x0000000225067825 */ /* 0x002fc800078e0204 */
[----:B--2---:R-:W-:Y:S01]  /*1c820*/  IMAD.WIDE R8, R37, 0x2, R20 ;  /* 0x0000000225087825 */ /* 0x004fe200078e0214 */
[----:B------:R1:W-:Y:S01]  /*1c830*/  @P4 STG.E.U16 desc[UR16][R6.64], R26 ;  /* 0x0000001a06004986 */ /* 0x0003e2000c101510 */
[----:B------:R-:W-:Y:S02]  /*1c840*/  ISETP.LT.AND P4, PT, R85, UR14, !P1 ;  /* 0x0000000e55007c0c */ /* 0x000fe4000cf81270 */
[----:B0-----:R-:W-:Y:S01]  /*1c850*/  IMAD.WIDE R10, R37, 0x2, R68 ;  /* 0x00000002250a7825 */ /* 0x001fe200078e0244 */
[----:B------:R-:W-:Y:S01]  /*1c860*/  PRMT R37, R0, 0x7632, R37 ;  /* 0x0000763200257816 */ /* 0x000fe20000000025 */
[----:B------:R0:W-:Y:S01]  /*1c870*/  @P5 STG.E.U16 desc[UR16][R8.64], R36 ;  /* 0x0000002408005986 */ /* 0x0001e2000c101510 */
[----:B------:R-:W-:Y:S01]  /*1c880*/  ISETP.LT.AND P5, PT, R84, UR14, !P1 ;  /* 0x0000000e54007c0c */ /* 0x000fe2000cfa1270 */
[----:B---3--:R-:W-:Y:S01]  /*1c890*/  IMAD.WIDE R22, R25, 0x2, R2 ;  /* 0x0000000219167825 */ /* 0x008fe200078e0202 */
[----:B------:R-:W-:Y:S01]  /*1c8a0*/  F2FP.F16.F32.PACK_AB R0, R13, R12 ;  /* 0x0000000c0d00723e */ /* 0x000fe200000000ff */
[----:B------:R2:W-:Y:S01]  /*1c8b0*/  @P3 STG.E.U16 desc[UR16][R10.64], R58 ;  /* 0x0000003a0a003986 */ /* 0x0005e2000c101510 */
[----:B------:R-:W-:Y:S01]  /*1c8c0*/  ISETP.LT.AND P3, PT, R83, UR14, !P1 ;  /* 0x0000000e53007c0c */ /* 0x000fe2000cf61270 */
[----:B------:R-:W-:-:S02]  /*1c8d0*/  VIADD R24, R87, 0x9 ;  /* 0x0000000957187836 */ /* 0x000fc40000000000 */
[----:B------:R3:W-:Y:S01]  /*1c8e0*/  @P6 STG.E.U16 desc[UR16][R22.64], R37 ;  /* 0x0000002516006986 */ /* 0x0007e2000c101510 */
[----:B------:R-:W-:Y:S01]  /*1c8f0*/  ISETP.LT.AND P6, PT, R86, UR14, !P0 ;  /* 0x0000000e56007c0c */ /* 0x000fe2000c7c1270 */
[----:B-1----:R-:W-:Y:S01]  /*1c900*/  IMAD.WIDE R6, R25, 0x2, R4 ;  /* 0x0000000219067825 */ /* 0x002fe200078e0204 */
[----:B------:R-:W-:-:S03]  /*1c910*/  ISETP.GE.AND P2, PT, R24, UR15, PT ;  /* 0x0000000f18007c0c */ /* 0x000fc6000bf46270 */
[----:B0-----:R-:W-:-:S04]  /*1c920*/  IMAD.WIDE R8, R25, 0x2, R20 ;  /* 0x0000000219087825 */ /* 0x001fc800078e0214 */
[----:B--2---:R-:W-:Y:S01]  /*1c930*/  IMAD.WIDE R10, R25, 0x2, R68 ;  /* 0x00000002190a7825 */ /* 0x004fe200078e0244 */
[----:B------:R-:W-:Y:S02]  /*1c940*/  PRMT R25, R43, 0x7632, R25 ;  /* 0x000076322b197816 */ /* 0x000fe40000000019 */
[----:B---3--:R-:W-:Y:S01]  /*1c950*/  PRMT R23, R58, 0x7632, R23 ;  /* 0x000076323a177816 */ /* 0x008fe20000000017 */
[----:B------:R-:W-:-:S04]  /*1c960*/  IMAD.WIDE R12, R27, 0x2, R2 ;  /* 0x000000021b0c7825 */ /* 0x000fc800078e0202 */
[----:B------:R0:W-:Y:S01]  /*1c970*/  @P4 STG.E.U16 desc[UR16][R6.64], R23 ;  /* 0x0000001706004986 */ /* 0x0001e2000c101510 */
[----:B------:R-:W-:Y:S01]  /*1c980*/  ISETP.LT.AND P4, PT, R85, UR14, !P0 ;  /* 0x0000000e55007c0c */ /* 0x000fe2000c781270 */
[C---:B------:R-:W-:Y:S02]  /*1c990*/  VIADD R24, R87.reuse, 0xa ;  /* 0x0000000a57187836 */ /* 0x040fe40000000000 */
[----:B------:R1:W-:Y:S01]  /*1c9a0*/  @P5 STG.E.U16 desc[UR16][R8.64], R43 ;  /* 0x0000002b08005986 */ /* 0x0003e2000c101510 */
[----:B------:R-:W-:Y:S01]  /*1c9b0*/  ISETP.LT.AND P5, PT, R84, UR14, !P0 ;  /* 0x0000000e54007c0c */ /* 0x000fe2000c7a1270 */
[----:B------:R-:W-:Y:S01]  /*1c9c0*/  VIADD R22, R87, 0xb ;  /* 0x0000000b57167836 */ /* 0x000fe20000000000 */
[----:B------:R-:W-:Y:S01]  /*1c9d0*/  ISETP.GE.AND P1, PT, R24, UR15, PT ;  /* 0x0000000f18007c0c */ /* 0x000fe2000bf26270 */
[----:B------:R2:W-:Y:S01]  /*1c9e0*/  @P3 STG.E.U16 desc[UR16][R10.64], R25 ;  /* 0x000000190a003986 */ /* 0x0005e2000c101510 */
[----:B------:R-:W-:Y:S02]  /*1c9f0*/  ISETP.LT.AND P3, PT, R83, UR14, !P0 ;  /* 0x0000000e53007c0c */ /* 0x000fe4000c761270 */
[----:B------:R-:W-:Y:S01]  /*1ca00*/  PRMT R24, R28, 0x7632, R24 ;  /* 0x000076321c187816 */ /* 0x000fe20000000018 */
[----:B------:R3:W-:Y:S01]  /*1ca10*/  @P6 STG.E.U16 desc[UR16][R12.64], R0 ;  /* 0x000000000c006986 */ /* 0x0007e2000c101510 */
[----:B------:R-:W-:Y:S01]  /*1ca20*/  ISETP.LT.AND P6, PT, R86, UR14, !P2 ;  /* 0x0000000e56007c0c */ /* 0x000fe2000d7c1270 */
[----:B0-----:R-:W-:Y:S01]  /*1ca30*/  IMAD.WIDE R6, R27, 0x2, R4 ;  /* 0x000000021b067825 */ /* 0x001fe200078e0204 */
[----:B------:R-:W-:-:S02]  /*1ca40*/  ISETP.GE.AND P0, PT, R22, UR15, PT ;  /* 0x0000000f16007c0c */ /* 0x000fc4000bf06270 */
[----:B------:R-:W-:Y:S01]  /*1ca50*/  PRMT R22, R29, 0x7632, R22 ;  /* 0x000076321d167816 */ /* 0x000fe20000000016 */
[C---:B------:R-:W-:Y:S01]  /*1ca60*/  VIADD R23, R27.reuse, UR6 ;  /* 0x000000061b177c36 */ /* 0x040fe20008000000 */
[----:B------:R0:W-:Y:S01]  /*1ca70*/  @P4 STG.E.U16 desc[UR16][R6.64], R28 ;  /* 0x0000001c06004986 */ /* 0x0001e2000c101510 */
[----:B-1----:R-:W-:Y:S01]  /*1ca80*/  IMAD.WIDE R8, R27, 0x2, R20 ;  /* 0x000000021b087825 */ /* 0x002fe200078e0214 */
[----:B--2---:R-:W-:Y:S02]  /*1ca90*/  PRMT R25, R0, 0x7632, R25 ;  /* 0x0000763200197816 */ /* 0x004fe40000000019 */
[----:B------:R-:W-:Y:S01]  /*1caa0*/  ISETP.LT.AND P4, PT, R85, UR14, !P2 ;  /* 0x0000000e55007c0c */ /* 0x000fe2000d781270 */
[----:B------:R-:W-:Y:S01]  /*1cab0*/  IMAD.WIDE R10, R27, 0x2, R68 ;  /* 0x000000021b0a7825 */ /* 0x000fe200078e0244 */
[----:B------:R1:W-:Y:S01]  /*1cac0*/  @P5 STG.E.U16 desc[UR16][R8.64], R24 ;  /* 0x0000001808005986 */ /* 0x0003e2000c101510 */
[----:B------:R-:W-:Y:S02]  /*1cad0*/  ISETP.LT.AND P5, PT, R84, UR14, !P2 ;  /* 0x0000000e54007c0c */ /* 0x000fe4000d7a1270 */
[----:B---3--:R-:W-:Y:S01]  /*1cae0*/  IMAD.WIDE R12, R23, 0x2, R2 ;  /* 0x00000002170c7825 */ /* 0x008fe200078e0202 */
[----:B------:R-:W-:Y:S01]  /*1caf0*/  ISETP.LT.AND P2, PT, R83, UR14, !P2 ;  /* 0x0000000e53007c0c */ /* 0x000fe2000d741270 */
[----:B------:R2:W-:Y:S02]  /*1cb00*/  @P3 STG.E.U16 desc[UR16][R10.64], R29 ;  /* 0x0000001d0a003986 */ /* 0x0005e4000c101510 */
[----:B0-----:R-:W-:-:S02]  /*1cb10*/  IMAD.WIDE R6, R23, 0x2, R4 ;  /* 0x0000000217067825 */ /* 0x001fc400078e0204 */
[----:B------:R0:W-:Y:S01]  /*1cb20*/  @P6 STG.E.U16 desc[UR16][R12.64], R25 ;  /* 0x000000190c006986 */ /* 0x0001e2000c101510 */
[----:B------:R-:W-:Y:S01]  /*1cb30*/  ISETP.LT.AND P6, PT, R86, UR14, !P1 ;  /* 0x0000000e56007c0c */ /* 0x000fe2000cfc1270 */
[----:B------:R-:W-:Y:S01]  /*1cb40*/  VIADD R15, R23, UR6 ;  /* 0x00000006170f7c36 */ /* 0x000fe20008000000 */
[----:B-1----:R-:W-:Y:S01]  /*1cb50*/  PRMT R24, R45, 0x7632, R24 ;  /* 0x000076322d187816 */ /* 0x002fe20000000018 */
[----:B------:R-:W-:Y:S01]  /*1cb60*/  IMAD.WIDE R8, R23, 0x2, R20 ;  /* 0x0000000217087825 */ /* 0x000fe200078e0214 */
[----:B------:R1:W-:Y:S01]  /*1cb70*/  @P4 STG.E.U16 desc[UR16][R6.64], R22 ;  /* 0x0000001606004986 */ /* 0x0003e2000c101510 */
[----:B------:R-:W-:Y:S02]  /*1cb80*/  ISETP.LT.AND P4, PT, R85, UR14, !P1 ;  /* 0x0000000e55007c0c */ /* 0x000fe4000cf81270 */
[----:B--2---:R-:W-:Y:S01]  /*1cb90*/  IMAD.WIDE R10, R23, 0x2, R68 ;  /* 0x00000002170a7825 */ /* 0x004fe200078e0244 */
[----:B------:R2:W-:Y:S01]  /*1cba0*/  @P5 STG.E.U16 desc[UR16][R8.64], R45 ;  /* 0x0000002d08005986 */ /* 0x0005e2000c101510 */
[----:B------:R-:W-:-:S02]  /*1cbb0*/  ISETP.LT.AND P5, PT, R84, UR14, !P1 ;  /* 0x0000000e54007c0c */ /* 0x000fc4000cfa1270 */
[----:B0-----:R-:W-:Y:S01]  /*1cbc0*/  IMAD.WIDE R12, R15, 0x2, R2 ;  /* 0x000000020f0c7825 */ /* 0x001fe200078e0202 */
[----:B------:R0:W-:Y:S01]  /*1cbd0*/  @P2 STG.E.U16 desc[UR16][R10.64], R24 ;  /* 0x000000180a002986 */ /* 0x0001e2000c101510 */
[----:B------:R-:W-:Y:S02]  /*1cbe0*/  ISETP.LT.AND P2, PT, R83, UR14, !P1 ;  /* 0x0000000e53007c0c */ /* 0x000fe4000cf41270 */
[C---:B------:R-:W-:Y:S01]  /*1cbf0*/  VIADD R23, R15.reuse, UR6 ;  /* 0x000000060f177c36 */ /* 0x040fe20008000000 */
[----:B------:R3:W-:Y:S01]  /*1cc00*/  @P6 STG.E.U16 desc[UR16][R12.64], R14 ;  /* 0x0000000e0c006986 */ /* 0x0007e2000c101510 */
[----:B------:R-:W-:Y:S01]  /*1cc10*/  ISETP.LT.AND P6, PT, R86, UR14, !P0 ;  /* 0x0000000e56007c0c */ /* 0x000fe2000c7c1270 */
[----:B-1----:R-:W-:Y:S01]  /*1cc20*/  IMAD.WIDE R6, R15, 0x2, R4 ;  /* 0x000000020f067825 */ /* 0x002fe200078e0204 */
[----:B------:R-:W-:-:S03]  /*1cc30*/  PRMT R22, R30, 0x7632, R22 ;  /* 0x000076321e167816 */ /* 0x000fc60000000016 */
[----:B--2---:R-:W-:Y:S01]  /*1cc40*/  IMAD.WIDE R8, R15, 0x2, R20 ;  /* 0x000000020f087825 */ /* 0x004fe200078e0214 */
[----:B------:R1:W-:Y:S01]  /*1cc50*/  @P4 STG.E.U16 desc[UR16][R6.64], R30 ;  /* 0x0000001e06004986 */ /* 0x0003e2000c101510 */
[----:B------:R-:W-:Y:S02]  /*1cc60*/  ISETP.LT.AND P4, PT, R85, UR14, !P0 ;  /* 0x0000000e55007c0c */ /* 0x000fe4000c781270 */
[----:B------:R-:W-:Y:S01]  /*1cc70*/  VIADD R0, R87, 0xc ;  /* 0x0000000c57007836 */ /* 0x000fe20000000000 */
[----:B------:R2:W-:Y:S01]  /*1cc80*/  @P5 STG.E.U16 desc[UR16][R8.64], R22 ;  /* 0x0000001608005986 */ /* 0x0005e2000c101510 */
[----:B0-----:R-:W-:Y:S01]  /*1cc90*/  IMAD.WIDE R10, R15, 0x2, R68 ;  /* 0x000000020f0a7825 */ /* 0x001fe200078e0244 */
[----:B---3--:R-:W-:Y:S02]  /*1cca0*/  PRMT R14, R14, 0x7632, R14 ;  /* 0x000076320e0e7816 */ /* 0x008fe4000000000e */
[----:B------:R-:W-:Y:S01]  /*1ccb0*/  ISETP.GE.AND P3, PT, R0, UR15, PT ;  /* 0x0000000f00007c0c */ /* 0x000fe2000bf66270 */
[----:B------:R-:W-:Y:S01]  /*1ccc0*/  IMAD.WIDE R12, R23, 0x2, R2 ;  /* 0x00000002170c7825 */ /* 0x000fe200078e0202 */
[----:B------:R0:W-:Y:S01]  /*1ccd0*/  @P2 STG.E.U16 desc[UR16][R10.64], R31 ;  /* 0x0000001f0a002986 */ /* 0x0001e2000c101510 */
[----:B------:R-:W-:-:S02]  /*1cce0*/  ISETP.LT.AND P5, PT, R84, UR14, !P0 ;  /* 0x0000000e54007c0c */ /* 0x000fc4000c7a1270 */
[----:B------:R-:W-:Y:S01]  /*1ccf0*/  ISETP.LT.AND P2, PT, R83, UR14, !P0 ;  /* 0x0000000e53007c0c */ /* 0x000fe2000c741270 */
[----:B------:R3:W-:Y:S01]  /*1cd00*/  @P6 STG.E.U16 desc[UR16][R12.64], R14 ;  /* 0x0000000e0c006986 */ /* 0x0007e2000c101510 */
[----:B------:R-:W-:Y:S01]  /*1cd10*/  ISETP.LT.AND P6, PT, R86, UR14, !P3 ;  /* 0x0000000e56007c0c */ /* 0x000fe2000dfc1270 */
[----:B-1----:R-:W-:Y:S01]  /*1cd20*/  IMAD.WIDE R6, R23, 0x2, R4 ;  /* 0x0000000217067825 */ /* 0x002fe200078e0204 */
[----:B--2---:R-:W-:-:S03]  /*1cd30*/  PRMT R22, R47, 0x7632, R22 ;  /* 0x000076322f167816 */ /* 0x004fc60000000016 */
[C---:B------:R-:W-:Y:S01]  /*1cd40*/  VIADD R15, R23.reuse, UR6 ;  /* 0x00000006170f7c36 */ /* 0x040fe20008000000 */
[----:B------:R1:W-:Y:S01]  /*1cd50*/  @P4 STG.E.U16 desc[UR16][R6.64], R17 ;  /* 0x0000001106004986 */ /* 0x0003e2000c101510 */
[----:B------:R-:W-:-:S04]  /*1cd60*/  IMAD.WIDE R8, R23, 0x2, R20 ;  /* 0x0000000217087825 */ /* 0x000fc800078e0214 */
[----:B------:R-:W-:Y:S01]  /*1cd70*/  VIADD R0, R87, 0xd ;  /* 0x0000000d57007836 */ /* 0x000fe20000000000 */
[----:B------:R-:W-:Y:S01]  /*1cd80*/  @P5 STG.E.U16 desc[UR16][R8.64], R47 ;  /* 0x0000002f08005986 */ /* 0x000fe2000c101510 */
[----:B0-----:R-:W-:Y:S01]  /*1cd90*/  IMAD.WIDE R10, R23, 0x2, R68 ;  /* 0x00000002170a7825 */ /* 0x001fe200078e0244 */
[----:B------:R-:W-:Y:S02]  /*1cda0*/  ISETP.LT.AND P5, PT, R84, UR14, !P3 ;  /* 0x0000000e54007c0c */ /* 0x000fe4000dfa1270 */
[----:B------:R-:W-:Y:S01]  /*1cdb0*/  ISETP.GE.AND P1, PT, R0, UR15, PT ;  /* 0x0000000f00007c0c */ /* 0x000fe2000bf26270 */
[----:B---3--:R-:W-:Y:S01]  /*1cdc0*/  IMAD.WIDE R12, R15, 0x2, R2 ;  /* 0x000000020f0c7825 */ /* 0x008fe200078e0202 */
[----:B------:R0:W-:Y:S01]  /*1cdd0*/  @P2 STG.E.U16 desc[UR16][R10.64], R22 ;  /* 0x000000160a002986 */ /* 0x0001e2000c101510 */
[----:B------:R-:W-:Y:S02]  /*1cde0*/  ISETP.LT.AND P2, PT, R85, UR14, !P3 ;  /* 0x0000000e55007c0c */ /* 0x000fe4000df41270 */
[----:B------:R-:W-:Y:S01]  /*1cdf0*/  ISETP.LT.AND P3, PT, R83, UR14, !P3 ;  /* 0x0000000e53007c0c */ /* 0x000fe2000df61270 */
[----:B------:R2:W-:Y:S01]  /*1ce00*/  @P6 STG.E.U16 desc[UR16][R12.64], R16 ;  /* 0x000000100c006986 */ /* 0x0005e2000c101510 */
[----:B------:R-:W-:Y:S01]  /*1ce10*/  ISETP.LT.AND P6, PT, R86, UR14, !P1 ;  /* 0x0000000e56007c0c */ /* 0x000fe2000cfc1270 */
[----:B-1----:R-:W-:Y:S01]  /*1ce20*/  VIADD R17, R15, UR6 ;  /* 0x000000060f117c36 */ /* 0x002fe20008000000 */
[----:B------:R-:W-:Y:S01]  /*1ce30*/  ISETP.LT.AND P4, PT, R85, UR14, !P1 ;  /* 0x0000000e55007c0c */ /* 0x000fe2000cf81270 */
[----:B------:R-:W-:Y:S01]  /*1ce40*/  IMAD.WIDE R6, R15, 0x2, R4 ;  /* 0x000000020f067825 */ /* 0x000fe200078e0204 */
[----:B0-----:R-:W-:-:S03]  /*1ce50*/  PRMT R22, R32, 0x7632, R22 ;  /* 0x0000763220167816 */ /* 0x001fc60000000016 */
[----:B------:R-:W-:Y:S02]  /*1ce60*/  IMAD.WIDE R8, R15, 0x2, R20 ;  /* 0x000000020f087825 */ /* 0x000fe400078e0214 */
[----:B------:R0:W-:Y:S01]  /*1ce70*/  @P2 STG.E.U16 desc[UR16][R6.64], R32 ;  /* 0x0000002006002986 */ /* 0x0001e2000c101510 */
[----:B--2---:R-:W-:Y:S01]  /*1ce80*/  PRMT R16, R16, 0x7632, R16 ;  /* 0x0000763210107816 */ /* 0x004fe20000000010 */
[----:B------:R-:W-:Y:S02]  /*1ce90*/  VIADD R0, R87, 0xe ;  /* 0x0000000e57007836 */ /* 0x000fe40000000000 */
[----:B------:R1:W-:Y:S01]  /*1cea0*/  @P5 STG.E.U16 desc[UR16][R8.64], R22 ;  /* 0x0000001608005986 */ /* 0x0003e2000c101510 */
[----:B------:R-:W-:Y:S02]  /*1ceb0*/  IMAD.WIDE R10, R15, 0x2, R68 ;  /* 0x000000020f0a7825 */ /* 0x000fe400078e0244 */
[----:B------:R-:W-:Y:S02]  /*1cec0*/  ISETP.GE.AND P0, PT, R0, UR15, PT ;  /* 0x0000000f00007c0c */ /* 0x000fe4000bf06270 */
[----:B------:R-:W-:Y:S01]  /*1ced0*/  IMAD.WIDE R12, R17, 0x2, R2 ;  /* 0x00000002110c7825 */ /* 0x000fe200078e0202 */
[----:B------:R-:W-:Y:S01]  /*1cee0*/  @P3 STG.E.U16 desc[UR16][R10.64], R33 ;  /* 0x000000210a003986 */ /* 0x000fe2000c101510 */
[----:B0-----:R-:W-:-:S02]  /*1cef0*/  PRMT R7, R33, 0x7632, R7 ;  /* 0x0000763221077816 */ /* 0x001fc40000000007 */
[----:B------:R-:W-:Y:S01]  /*1cf00*/  IMAD.WIDE R14, R17, 0x2, R4 ;  /* 0x00000002110e7825 */ /* 0x000fe200078e0204 */
[----:B------:R0:W-:Y:S01]  /*1cf10*/  @P6 STG.E.U16 desc[UR16][R12.64], R16 ;  /* 0x000000100c006986 */ /* 0x0001e2000c101510 */
[----:B------:R-:W-:Y:S02]  /*1cf20*/  ISETP.LT.AND P6, PT, R84, UR14, !P1 ;  /* 0x0000000e54007c0c */ /* 0x000fe4000cfc1270 */
[----:B------:R-:W-:Y:S01]  /*1cf30*/  ISETP.LT.AND P1, PT, R83, UR14, !P1 ;  /* 0x0000000e53007c0c */ /* 0x000fe2000cf21270 */
[----:B------:R-:W-:Y:S01]  /*1cf40*/  VIADD R0, R87, 0xf ;  /* 0x0000000f57007836 */ /* 0x000fe20000000000 */
[----:B------:R-:W-:Y:S01]  /*1cf50*/  ISETP.LT.AND P3, PT, R86, UR14, !P0 ;  /* 0x0000000e56007c0c */ /* 0x000fe2000c761270 */
[----:B------:R2:W-:Y:S01]  /*1cf60*/  @P4 STG.E.U16 desc[UR16][R14.64], R7 ;  /* 0x000000070e004986 */ /* 0x0005e2000c101510 */
[----:B-1----:R-:W-:Y:S01]  /*1cf70*/  IMAD.WIDE R8, R17, 0x2, R68 ;  /* 0x0000000211087825 */ /* 0x002fe200078e0244 */
[----:B------:R-:W-:Y:S02]  /*1cf80*/  ISETP.LT.AND P4, PT, R85, UR14, !P0 ;  /* 0x0000000e55007c0c */ /* 0x000fe4000c781270 */
[----:B------:R-:W-:Y:S01]  /*1cf90*/  ISETP.GE.AND P2, PT, R0, UR15, PT ;  /* 0x0000000f00007c0c */ /* 0x000fe2000bf46270 */
[----:B0-----:R-:W-:Y:S01]  /*1cfa0*/  VIADD R13, R17, UR6 ;  /* 0x00000006110d7c36 */ /* 0x001fe20008000000 */
[----:B------:R-:W-:-:S02]  /*1cfb0*/  PRMT R0, R49, 0x7632, R0 ;  /* 0x0000763231007816 */ /* 0x000fc40000000000 */
[----:B------:R-:W-:Y:S01]  /*1cfc0*/  ISETP.LT.AND P5, PT, R86, UR14, !P2 ;  /* 0x0000000e56007c0c */ /* 0x000fe2000d7a1270 */
[----:B------:R-:W-:Y:S01]  /*1cfd0*/  IMAD.WIDE R10, R13, 0x2, R2 ;  /* 0x000000020d0a7825 */ /* 0x000fe200078e0202 */
[----:B------:R-:W-:-:S03]  /*1cfe0*/  PRMT R12, R51, 0x7632, R12 ;  /* 0x00007632330c7816 */ /* 0x000fc6000000000c */
[----:B--2---:R-:W-:-:S04]  /*1cff0*/  IMAD.WIDE R6, R17, 0x2, R20 ;  /* 0x0000000211067825 */ /* 0x004fc800078e0214 */
[----:B------:R-:W-:Y:S01]  /*1d000*/  VIADD R15, R13, UR6 ;  /* 0x000000060d0f7c36 */ /* 0x000fe20008000000 */
[----:B------:R0:W-:Y:S01]  /*1d010*/  @P6 STG.E.U16 desc[UR16][R6.64], R49 ;  /* 0x0000003106006986 */ /* 0x0001e2000c101510 */
[----:B------:R-:W-:Y:S02]  /*1d020*/  ISETP.LT.AND P6, PT, R85, UR14, !P2 ;  /* 0x0000000e55007c0c */ /* 0x000fe4000d7c1270 */
[----:B------:R-:W-:Y:S01]  /*1d030*/  IMAD.WIDE R2, R15, 0x2, R2 ;  /* 0x000000020f027825 */ /* 0x000fe200078e0202 */
[----:B------:R1:W-:Y:S01]  /*1d040*/  @P1 STG.E.U16 desc[UR16][R8.64], R0 ;  /* 0x0000000008001986 */ /* 0x0003e2000c101510 */
[C---:B------:R-:W-:Y:S02]  /*1d050*/  ISETP.LT.AND P1, PT, R84.reuse, UR14, !P2 ;  /* 0x0000000e54007c0c */ /* 0x040fe4000d721270 */
[----:B------:R-:W-:Y:S01]  /*1d060*/  ISETP.LT.AND P2, PT, R83, UR14, !P2 ;  /* 0x0000000e53007c0c */ /* 0x000fe2000d741270 */
[----:B------:R2:W-:Y:S01]  /*1d070*/  @P3 STG.E.U16 desc[UR16][R10.64], R18 ;  /* 0x000000120a003986 */ /* 0x0005e2000c101510 */
[----:B------:R-:W-:-:S02]  /*1d080*/  ISETP.LT.AND P3, PT, R84, UR14, !P0 ;  /* 0x0000000e54007c0c */ /* 0x000fc4000c761270 */
[----:B------:R-:W-:Y:S01]  /*1d090*/  ISETP.LT.AND P0, PT, R83, UR14, !P0 ;  /* 0x0000000e53007c0c */ /* 0x000fe2000c701270 */
[----:B0-----:R-:W-:Y:S01]  /*1d0a0*/  IMAD.WIDE R6, R13, 0x2, R4 ;  /* 0x000000020d067825 */ /* 0x001fe200078e0204 */
[----:B-1----:R-:W-:-:S03]  /*1d0b0*/  PRMT R0, R34, 0x7632, R0 ;  /* 0x0000763222007816 */ /* 0x002fc60000000000 */
[C---:B------:R-:W-:Y:S01]  /*1d0c0*/  IMAD.WIDE R8, R13.reuse, 0x2, R20 ;  /* 0x000000020d087825 */ /* 0x040fe200078e0214 */
[----:B------:R0:W-:Y:S03]  /*1d0d0*/  @P4 STG.E.U16 desc[UR16][R6.64], R34 ;  /* 0x0000002206004986 */ /* 0x0001e6000c101510 */
[----:B--2---:R-:W-:Y:S02]  /*1d0e0*/  IMAD.WIDE R10, R13, 0x2, R68 ;  /* 0x000000020d0a7825 */ /* 0x004fe400078e0244 */
[----:B------:R1:W-:Y:S02]  /*1d0f0*/  @P3 STG.E.U16 desc[UR16][R8.64], R0 ;  /* 0x0000000008003986 */ /* 0x0003e4000c101510 */
[C---:B------:R-:W-:Y:S02]  /*1d100*/  IMAD.WIDE R4, R15.reuse, 0x2, R4 ;  /* 0x000000020f047825 */ /* 0x040fe400078e0204 */
[----:B------:R2:W-:Y:S02]  /*1d110*/  @P0 STG.E.U16 desc[UR16][R10.64], R35 ;  /* 0x000000230a000986 */ /* 0x0005e4000c101510 */
[----:B------:R-:W-:Y:S01]  /*1d120*/  IMAD.WIDE R20, R15, 0x2, R20 ;  /* 0x000000020f147825 */ /* 0x000fe200078e0214 */
[----:B0-----:R-:W-:-:S03]  /*1d130*/  PRMT R7, R18, 0x7632, R7 ;  /* 0x0000763212077816 */ /* 0x001fc60000000007 */
[----:B------:R-:W-:Y:S01]  /*1d140*/  IMAD.WIDE R68, R15, 0x2, R68 ;  /* 0x000000020f447825 */ /* 0x000fe200078e0244 */
[----:B-1----:R-:W-:Y:S01]  /*1d150*/  PRMT R9, R35, 0x7632, R9 ;  /* 0x0000763223097816 */ /* 0x002fe20000000009 */
[----:B------:R2:W-:Y:S04]  /*1d160*/  @P5 STG.E.U16 desc[UR16][R2.64], R7 ;  /* 0x0000000702005986 */ /* 0x0005e8000c101510 */
[----:B------:R2:W-:Y:S04]  /*1d170*/  @P6 STG.E.U16 desc[UR16][R4.64], R9 ;  /* 0x0000000904006986 */ /* 0x0005e8000c101510 */
[----:B------:R2:W-:Y:S04]  /*1d180*/  @P1 STG.E.U16 desc[UR16][R20.64], R51 ;  /* 0x0000003314001986 */ /* 0x0005e8000c101510 */
[----:B------:R2:W-:Y:S01]  /*1d190*/  @P2 STG.E.U16 desc[UR16][R68.64], R12 ;  /* 0x0000000c44002986 */ /* 0x0005e2000c101510 */
[----:B------:R-:W-:Y:S06]  /*1d1a0*/  BAR.SYNC.DEFER_BLOCKING 0x0 ;  /* 0x0000000000007b1d */ /* 0x000fec0000010000 */
[----:B------:R-:W-:Y:S05]  /*1d1b0*/  BRA.U UP0, `(.L_x_13) ;  /* 0x0000000100a07547 */ /* 0x000fea000b800000 */
[----:B------:R-:W0:Y:S01]  /*1d1c0*/  S2UR UR6, SR_CgaCtaId ;  /* 0x00000000000679c3 */ /* 0x000e220000008800 */
[----:B------:R-:W-:Y:S01]  /*1d1d0*/  NOP ;  /* 0x0000000000007918 */ /* 0x000fe20000000000 */
[----:B------:R-:W-:Y:S01]  /*1d1e0*/  UMOV UR4, 0x50 ;  /* 0x0000005000047882 */ /* 0x000fe20000000000 */
[----:B------:R-:W-:Y:S02]  /*1d1f0*/  IMAD.U32 R0, RZ, RZ, UR5 ;  /* 0x00000005ff007e24 */ /* 0x000fe4000f8e00ff */
[----:B--2---:R-:W-:Y:S02]  /*1d200*/  IMAD.MOV.U32 R3, RZ, RZ, 0x3 ;  /* 0x00000003ff037424 */ /* 0x004fe400078e00ff */
[----:B------:R-:W-:Y:S01]  /*1d210*/  IMAD.MOV.U32 R7, RZ, RZ, 0x1 ;  /* 0x00000001ff077424 */ /* 0x000fe200078e00ff */
[----:B------:R-:W-:-:S04]  /*1d220*/  LOP3.LUT R0, R0, 0xffff, RZ, 0xc0, !PT ;  /* 0x0000ffff00007812 */ /* 0x000fc800078ec0ff */
[----:B------:R-:W-:-:S05]  /*1d230*/  SHF.R.U32.HI R0, RZ, 0x5, R0 ;  /* 0x00000005ff007819 */ /* 0x000fca0000011600 */
[----:B------:R-:W-:Y:S01]  /*1d240*/  VIADD R2, R0, 0x10 ;  /* 0x0000001000027836 */ /* 0x000fe20000000000 */
[----:B------:R-:W-:Y:S01]  /*1d250*/  SHF.L.U32 R0, R3, R0, RZ ;  /* 0x0000000003007219 */ /* 0x000fe200000006ff */
[----:B0-----:R-:W-:-:S03]  /*1d260*/  ULEA UR6, UR6, UR4, 0x18 ;  /* 0x0000000406067291 */ /* 0x001fc6000f8ec0ff */
[----:B------:R-:W-:-:S04]  /*1d270*/  SHF.L.U32 R3, R7, R2, RZ ;  /* 0x0000000207037219 */ /* 0x000fc800000006ff */
[----:B------:R-:W-:Y:S02]  /*1d280*/  LOP3.LUT R0, R3, R0, RZ, 0xfc, !PT ;  /* 0x0000000003007212 */ /* 0x000fe400078efcff */
[----:B------:R-:W0:Y:S02]  /*1d290*/  LDS R5, [UR6] ;  /* 0x00000006ff057984 */ /* 0x000e240008000800 */
[C---:B------:R-:W-:Y:S02]  /*1d2a0*/  LOP3.LUT R2, R0.reuse, 0xffff, RZ, 0xc0, !PT ;  /* 0x0000ffff00027812 */ /* 0x040fe400078ec0ff */
[----:B0-----:R-:W-:-:S04]  /*1d2b0*/  LOP3.LUT R3, R0, 0xffff, R5, 0x80, !PT ;  /* 0x0000ffff00037812 */ /* 0x001fc800078e8005 */
[----:B------:R-:W-:-:S13]  /*1d2c0*/  ISETP.NE.AND P0, PT, R3, R2, PT ;  /* 0x000000020300720c */ /* 0x000fda0003f05270 */
[----:B------:R-:W-:Y:S05]  /*1d2d0*/  @P0 BRA `(.L_x_14) ;  /* 0x0000000000500947 */ /* 0x000fea0003800000 */
[----:B------:R-:W-:Y:S02]  /*1d2e0*/  SHF.R.U32.HI R5, RZ, 0x10, R5 ;  /* 0x00000010ff057819 */ /* 0x000fe40000011605 */
[----:B------:R-:W-:-:S04]  /*1d2f0*/  SHF.R.U32.HI R2, RZ, 0x10, R0 ;  /* 0x00000010ff027819 */ /* 0x000fc80000011600 */
[----:B------:R-:W-:-:S04]  /*1d300*/  LOP3.LUT R5, R5, R2, RZ, 0xc0, !PT ;  /* 0x0000000205057212 */ /* 0x000fc800078ec0ff */
[----:B------:R-:W-:-:S13]  /*1d310*/  ISETP.NE.AND P0, PT, R5, R2, PT ;  /* 0x000000020500720c */ /* 0x000fda0003f05270 */
[----:B------:R-:W-:Y:S05]  /*1d320*/  @P0 BRA `(.L_x_15) ;  /* 0x0000000000300947 */ /* 0x000fea0003800000 */
[----:B------:R-:W-:Y:S01]  /*1d330*/  R2UR UR4, R0 ;  /* 0x00000000000472ca */ /* 0x000fe200000e0000 */
[----:B------:R-:W-:Y:S01]  /*1d340*/  VOTEU.ANY UR5, UPT, PT ;  /* 0x0000000000057886 */ /* 0x000fe200038e0100 */
[----:B------:R-:W0:Y:S01]  /*1d350*/  S2R R0, SR_LANEID ;  /* 0x0000000000007919 */ /* 0x000e220000000000 */
[----:B------:R-:W-:-:S10]  /*1d360*/  UFLO.U32 UR5, UR5 ;  /* 0x00000005000572bd */ /* 0x000fd400080e0000 */
[----:B------:R-:W-:-:S06]  /*1d370*/  ULOP3.LUT UR4, URZ, UR4, URZ, 0x33, !UPT ;  /* 0x00000004ff047292 */ /* 0x000fcc000f8e33ff */
[----:B------:R-:W-:-:S04]  /*1d380*/  IMAD.U32 R2, RZ, RZ, UR4 ;  /* 0x00000004ff027e24 */ /* 0x000fc8000f8e00ff */
[----:B------:R-:W1:Y:S02]  /*1d390*/  REDUX UR7, R2 ;  /* 0x00000000020773c4 */ /* 0x000e640000000000 */
[----:B------:R3:W-:Y:S01]  /*1d3a0*/  UTCATOMSWS.AND URZ, UR4 ;  /* 0x0000000400ff79e3 */ /* 0x0007e20008000000 */
[----:B0-----:R-:W-:Y:S01]  /*1d3b0*/  ISETP.EQ.U32.AND P0, PT, R0, UR5, PT ;  /* 0x0000000500007c0c */ /* 0x001fe2000bf02070 */
[----:B-1----:R-:W-:-:S12]  /*1d3c0*/  IMAD.U32 R0, RZ, RZ, UR7 ;  /* 0x00000007ff007e24 */ /* 0x002fd8000f8e00ff */
[----:B------:R3:W-:Y:S01]  /*1d3d0*/  @P0 ATOMS.AND RZ, [UR6], R0 ;  /* 0x00000000ffff098c */ /* 0x0007e2000a800006 */
[----:B------:R-:W-:Y:S05]  /*1d3e0*/  BRA `(.L_x_13) ;  /* 0x0000000000147947 */ /* 0x000fea0003800000 */
.L_x_15:
[----:B------:R-:W-:-:S07]  /*1d3f0*/  MOV R2, 0x1d410 ;  /* 0x0001d41000027802 */ /* 0x000fce0000000f00 */
[----:B------:R-:W-:Y:S05]  /*1d400*/  CALL.REL.NOINC `($__internal_0_$__cuda_sm10x_tcgen05_guardrail_trap_col_being_dealloced_not_returned_by_alloc) ;  /* 0x00000000002c7944 */ /* 0x000fea0003c00000 */
[----:B------:R-:W-:Y:S05]  /*1d410*/  BRA `(.L_x_13) ;  /* 0x0000000000087947 */ /* 0x000fea0003800000 */
.L_x_14:
[----:B------:R-:W-:-:S07]  /*1d420*/  MOV R2, 0x1d440 ;  /* 0x0001d44000027802 */ /* 0x000fce0000000f00 */
[----:B------:R-:W-:Y:S05]  /*1d430*/  CALL.REL.NOINC `($__internal_2_$__cuda_sm10x_tcgen05_guardrail_trap_unallocated_columns_being_dealloced) ;  /* 0x0000000000387944 */ /* 0x000fea0003c00000 */
.L_x_13:
[----:B------:R-:W-:Y:S01]  /*1d440*/  NOP ;  /* 0x0000000000007918 */ /* 0x000fe20000000000 */
[----:B---3--:R-:W-:Y:S05]  /*1d450*/  EXIT ;  /* 0x000000000000794d */ /* 0x008fea0003800000 */
.L_x_8:
[----:B------:R-:W0:Y:S02]  /*1d460*/  SYNCS.PHASECHK.TRANS64.TRYWAIT P1, [UR7], R72 ;  /* 0x00000048ff0075a7 */ /* 0x000e240008021107 */
[----:B0-----:R-:W-:Y:S05]  /*1d470*/  @!P1 BRA `(.L_x_8) ;  /* 0xfffffffc00f89947 */ /* 0x001fea000383ffff */
[----:B------:R-:W-:Y:S05]  /*1d480*/  BRA `(.L_x_16) ;  /* 0xffffff1800f07947 */ /* 0x000fea000383ffff */
.L_x_12:
[----:B------:R-:W0:Y:S02]  /*1d490*/  SYNCS.PHASECHK.TRANS64.TRYWAIT P0, [UR7], R0 ;  /* 0x00000000ff0075a7 */ /* 0x000e240008001107 */
[----:B0-----:R-:W-:Y:S05]  /*1d4a0*/  @!P0 BRA `(.L_x_12) ;  /* 0xfffffffc00f88947 */ /* 0x001fea000383ffff */
[----:B------:R-:W-:Y:S05]  /*1d4b0*/  BRA `(.L_x_11) ;  /* 0xffffffe800107947 */ /* 0x000fea000383ffff */
        .weak           $__internal_0_$__cuda_sm10x_tcgen05_guardrail_trap_col_being_dealloced_not_returned_by_alloc
        .type           $__internal_0_$__cuda_sm10x_tcgen05_guardrail_trap_col_being_dealloced_not_returned_by_alloc,@function
        .size           $__internal_0_$__cuda_sm10x_tcgen05_guardrail_trap_col_being_dealloced_not_returned_by_alloc,($__internal_1_$__cuda_sm10x_tcgen05_guardrail_trap_phase_invalid_during_alloc - $__internal_0_$__cuda_sm10x_tcgen05_guardrail_trap_col_being_dealloced_not_returned_by_alloc)
$__internal_0_$__cuda_sm10x_tcgen05_guardrail_trap_col_being_dealloced_not_returned_by_alloc:
[----:B------:R-:W-:Y:S05]  /*1d4c0*/  BPT.TRAP 0x1 ;  /* 0x000000040000795c */ /* 0x000fea0000300000 */
[----:B------:R-:W-:-:S04]  /*1d4d0*/  IMAD.MOV.U32 R3, RZ, RZ, 0x0 ;  /* 0x00000000ff037424 */ /* 0x000fc800078e00ff */
[----:B------:R-:W-:Y:S05]  /*1d4e0*/  RET.REL.NODEC R2 `(matmul_kernel) ;  /* 0xfffffe2802c47950 */ /* 0x000fea0003c3ffff */
        .weak           $__internal_1_$__cuda_sm10x_tcgen05_guardrail_trap_phase_invalid_during_alloc
        .type           $__internal_1_$__cuda_sm10x_tcgen05_guardrail_trap_phase_invalid_during_alloc,@function
        .size           $__internal_1_$__cuda_sm10x_tcgen05_guardrail_trap_phase_invalid_during_alloc,($__internal_2_$__cuda_sm10x_tcgen05_guardrail_trap_unallocated_columns_being_dealloced - $__internal_1_$__cuda_sm10x_tcgen05_guardrail_trap_phase_invalid_during_alloc)
$__internal_1_$__cuda_sm10x_tcgen05_guardrail_trap_phase_invalid_during_alloc:
[----:B------:R-:W-:Y:S05]  /*1d4f0*/  BPT.TRAP 0x1 ;  /* 0x000000040000795c */ /* 0x000fea0000300000 */
[----:B------:R-:W-:-:S04]  /*1d500*/  IMAD.MOV.U32 R3, RZ, RZ, 0x0 ;  /* 0x00000000ff037424 */ /* 0x000fc800078e00ff */
[----:B------:R-:W-:Y:S05]  /*1d510*/  RET.REL.NODEC R2 `(matmul_kernel) ;  /* 0xfffffe2802b87950 */ /* 0x000fea0003c3ffff */
        .weak           $__internal_2_$__cuda_sm10x_tcgen05_guardrail_trap_unallocated_columns_being_dealloced
        .type           $__internal_2_$__cuda_sm10x_tcgen05_guardrail_trap_unallocated_columns_being_dealloced,@function
        .size           $__internal_2_$__cuda_sm10x_tcgen05_guardrail_trap_unallocated_columns_being_dealloced,(.L_x_20 - $__internal_2_$__cuda_sm10x_tcgen05_guardrail_trap_unallocated_columns_being_dealloced)
$__internal_2_$__cuda_sm10x_tcgen05_guardrail_trap_unallocated_columns_being_dealloced:
[----:B------:R-:W-:Y:S05]  /*1d520*/  BPT.TRAP 0x1 ;  /* 0x000000040000795c */ /* 0x000fea0000300000 */
[----:B------:R-:W-:-:S04]  /*1d530*/  IMAD.MOV.U32 R3, RZ, RZ, 0x0 ;  /* 0x00000000ff037424 */ /* 0x000fc800078e00ff */
[----:B------:R-:W-:Y:S05]  /*1d540*/  RET.REL.NODEC R2 `(matmul_kernel) ;  /* 0xfffffe2802ac7950 */ /* 0x000fea0003c3ffff */
.L_x_17:
[----:B------:R-:W-:-:S00]  /*1d550*/  BRA `(.L_x_17) ;  /* 0xfffffffc00fc7947 */ /* 0x000fc0000383ffff */
[----:B------:R-:W-:-:S00]  /*1d560*/  NOP ;  /* 0x0000000000007918 */ /* 0x000fc00000000000 */
        /* <DEDUP_REMOVED lines=9> */
.L_x_20:


//--------------------- .nv.shared.matmul_kernel  --------------------------
	.section	.nv.shared.matmul_kernel,"aw",@nobits
	.sectionflags	@""
	.align	16
	.zero		1024


//--------------------- .nv.shared.reserved.0     --------------------------
	.section	.nv.shared.reserved.0,"aw",@nobits
	.align	8
	.weak		__nv_reservedSMEM_offset_0_alias
	.size		__nv_reservedSMEM_offset_0_alias, 0, 64
	.other		__nv_reservedSMEM_offset_0_alias,@"STO_CUDA_RESERVED_SHARED STV_DEFAULT"
__nv_reservedSMEM_offset_0_alias:
	.zero		0
.nv.shared.reserved.0:
	.zero		64
	.weak		__nv_reservedSMEM_allocation_phase
	.type		__nv_reservedSMEM_allocation_phase,@object
	.size		__nv_reservedSMEM_allocation_phase,(.L_0 - __nv_reservedSMEM_allocation_phase)
__nv_reservedSMEM_allocation_phase:
	.zero		1
.L_0:
	.zero		7
	.weak		__nv_reservedSMEM_devtool_atexit_pc
	.type		__nv_reservedSMEM_devtool_atexit_pc,@object
	.size		__nv_reservedSMEM_devtool_atexit_pc,(__nv_reservedSMEM_allocation_mask - __nv_reservedSMEM_devtool_atexit_pc)
__nv_reservedSMEM_devtool_atexit_pc:
	.zero		8
	.weak		__nv_reservedSMEM_allocation_mask
	.type		__nv_reservedSMEM_allocation_mask,@object
	.size		__nv_reservedSMEM_allocation_mask,(.L_2 - __nv_reservedSMEM_allocation_mask)
__nv_reservedSMEM_allocation_mask:
	.zero		4
.L_2:


//--------------------- .nv.constant0.matmul_kernel --------------------------
	.section	.nv.constant0.matmul_kernel,"a",@progbits
	.sectionflags	@""
	.align	4
.nv.constant0.matmul_kernel:
	.zero		976


//--------------------- SYMBOLS --------------------------

	.type		.nv.reservedSmem.offset0,@object
	.size		.nv.reservedSmem.offset0,0x4
	.type		.nv.reservedSmem.cap,@object
	.size		.nv.reservedSmem.cap,0x4
